	.target	sm_90a

	.elftype	@"ET_EXEC"


//--------------------- .note.nv.tkinfo           --------------------------
	.section	.note.nv.tkinfo,"",@"SHT_NOTE"
	.sectionflags	@"SHF_NOTE_NV_TKINFO"
	.tkinfo
        /*0018*/ 	.word	0x00000002
        /*0030*/ 	.string	""
        /*0030*/ 	.string	"ptxas"
        /*0030*/ 	.string	"Cuda compilation tools, release 13.0, V13.0.88"
        /*0030*/ 	.string	"Build cuda_13.0.r13.0/compiler.36424714_0"
        /*0030*/ 	.string	"-arch sm_90a -m 64 "



//--------------------- .note.nv.cuinfo           --------------------------
	.section	.note.nv.cuinfo,"",@"SHT_NOTE"
	.sectionflags	@"SHF_NOTE_NV_CUINFO"
        /*0018*/ 	.short	0x0002
        /*001a*/ 	.short	0x005a
        /*001c*/ 	.short	0x0082
	.zero		2


//--------------------- .nv.info                  --------------------------
	.section	.nv.info,"",@"SHT_CUDA_INFO"
	.align	4


	//----- nvinfo : EIATTR_REGCOUNT
	.align		4
        /*0000*/ 	.byte	0x04, 0x2f
        /*0002*/ 	.short	(.L_39 - .L_38)
	.align		4
.L_38:
        /*0004*/ 	.word	index@(_ZN2at6native51_GLOBAL__N__eebb21b7_18_MultiMarginLoss_cu_b86932df30MultiMarginLoss_forward_kernelILi1EdEEvPT0_PKS3_PKlS6_iibS3_)
        /*0008*/ 	.word	0x00000020


	//----- nvinfo : EIATTR_FRAME_SIZE
	.align		4
.L_39:
        /*000c*/ 	.byte	0x04, 0x11
        /*000e*/ 	.short	(.L_41 - .L_40)
	.align		4
.L_40:
        /*0010*/ 	.word	index@($__internal_3_$__cuda_sm20_div_rn_f64_full)
        /*0014*/ 	.word	0x00000000


	//----- nvinfo : EIATTR_FRAME_SIZE
	.align		4
.L_41:
        /*0018*/ 	.byte	0x04, 0x11
        /*001a*/ 	.short	(.L_43 - .L_42)
	.align		4
.L_42:
        /*001c*/ 	.word	index@(_ZN2at6native51_GLOBAL__N__eebb21b7_18_MultiMarginLoss_cu_b86932df30MultiMarginLoss_forward_kernelILi1EdEEvPT0_PKS3_PKlS6_iibS3_)
        /*0020*/ 	.word	0x00000000


	//----- nvinfo : EIATTR_REGCOUNT
	.align		4
.L_43:
        /*0024*/ 	.byte	0x04, 0x2f
        /*0026*/ 	.short	(.L_45 - .L_44)
	.align		4
.L_44:
        /*0028*/ 	.word	index@(_ZN2at6native51_GLOBAL__N__eebb21b7_18_MultiMarginLoss_cu_b86932df30MultiMarginLoss_forward_kernelILi2EdEEvPT0_PKS3_PKlS6_iibS3_)
        /*002c*/ 	.word	0x00000020


	//----- nvinfo : EIATTR_FRAME_SIZE
	.align		4
.L_45:
        /*0030*/ 	.byte	0x04, 0x11
        /*0032*/ 	.short	(.L_47 - .L_46)
	.align		4
.L_46:
        /*0034*/ 	.word	index@($__internal_2_$__cuda_sm20_div_rn_f64_full)
        /*0038*/ 	.word	0x00000000


	//----- nvinfo : EIATTR_FRAME_SIZE
	.align		4
.L_47:
        /*003c*/ 	.byte	0x04, 0x11
        /*003e*/ 	.short	(.L_49 - .L_48)
	.align		4
.L_48:
        /*0040*/ 	.word	index@(_ZN2at6native51_GLOBAL__N__eebb21b7_18_MultiMarginLoss_cu_b86932df30MultiMarginLoss_forward_kernelILi2EdEEvPT0_PKS3_PKlS6_iibS3_)
        /*0044*/ 	.word	0x00000000


	//----- nvinfo : EIATTR_REGCOUNT
	.align		4
.L_49:
        /*0048*/ 	.byte	0x04, 0x2f
        /*004a*/ 	.short	(.L_51 - .L_50)
	.align		4
.L_50:
        /*004c*/ 	.word	index@(_ZN2at6native51_GLOBAL__N__eebb21b7_18_MultiMarginLoss_cu_b86932df30MultiMarginLoss_forward_kernelILi1EfEEvPT0_PKS3_PKlS6_iibS3_)
        /*0050*/ 	.word	0x00000019


	//----- nvinfo : EIATTR_FRAME_SIZE
	.align		4
.L_51:
        /*0054*/ 	.byte	0x04, 0x11
        /*0056*/ 	.short	(.L_53 - .L_52)
	.align		4
.L_52:
        /*0058*/ 	.word	index@(_ZN2at6native51_GLOBAL__N__eebb21b7_18_MultiMarginLoss_cu_b86932df30MultiMarginLoss_forward_kernelILi1EfEEvPT0_PKS3_PKlS6_iibS3_)
        /*005c*/ 	.word	0x00000000


	//----- nvinfo : EIATTR_REGCOUNT
	.align		4
.L_53:
        /*0060*/ 	.byte	0x04, 0x2f
        /*0062*/ 	.short	(.L_55 - .L_54)
	.align		4
.L_54:
        /*0064*/ 	.word	index@(_ZN2at6native51_GLOBAL__N__eebb21b7_18_MultiMarginLoss_cu_b86932df30MultiMarginLoss_forward_kernelILi2EfEEvPT0_PKS3_PKlS6_iibS3_)
        /*0068*/ 	.word	0x00000019


	//----- nvinfo : EIATTR_FRAME_SIZE
	.align		4
.L_55:
        /*006c*/ 	.byte	0x04, 0x11
        /*006e*/ 	.short	(.L_57 - .L_56)
	.align		4
.L_56:
        /*0070*/ 	.word	index@(_ZN2at6native51_GLOBAL__N__eebb21b7_18_MultiMarginLoss_cu_b86932df30MultiMarginLoss_forward_kernelILi2EfEEvPT0_PKS3_PKlS6_iibS3_)
        /*0074*/ 	.word	0x00000000


	//----- nvinfo : EIATTR_REGCOUNT
	.align		4
.L_57:
        /*0078*/ 	.byte	0x04, 0x2f
        /*007a*/ 	.short	(.L_59 - .L_58)
	.align		4
.L_58:
        /*007c*/ 	.word	index@(_ZN2at6native51_GLOBAL__N__eebb21b7_18_MultiMarginLoss_cu_b86932df30MultiMarginLoss_forward_kernelILi1EN3c104HalfEEEvPT0_PKS5_PKlS8_iibS5_)
        /*0080*/ 	.word	0x0000001a


	//----- nvinfo : EIATTR_FRAME_SIZE
	.align		4
.L_59:
        /*0084*/ 	.byte	0x04, 0x11
        /*0086*/ 	.short	(.L_61 - .L_60)
	.align		4
.L_60:
        /*0088*/ 	.word	index@(_ZN2at6native51_GLOBAL__N__eebb21b7_18_MultiMarginLoss_cu_b86932df30MultiMarginLoss_forward_kernelILi1EN3c104HalfEEEvPT0_PKS5_PKlS8_iibS5_)
        /*008c*/ 	.word	0x00000000


	//----- nvinfo : EIATTR_REGCOUNT
	.align		4
.L_61:
        /*0090*/ 	.byte	0x04, 0x2f
        /*0092*/ 	.short	(.L_63 - .L_62)
	.align		4
.L_62:
        /*0094*/ 	.word	index@(_ZN2at6native51_GLOBAL__N__eebb21b7_18_MultiMarginLoss_cu_b86932df30MultiMarginLoss_forward_kernelILi2EN3c104HalfEEEvPT0_PKS5_PKlS8_iibS5_)
        /*0098*/ 	.word	0x0000001a


	//----- nvinfo : EIATTR_FRAME_SIZE
	.align		4
.L_63:
        /*009c*/ 	.byte	0x04, 0x11
        /*009e*/ 	.short	(.L_65 - .L_64)
	.align		4
.L_64:
        /*00a0*/ 	.word	index@(_ZN2at6native51_GLOBAL__N__eebb21b7_18_MultiMarginLoss_cu_b86932df30MultiMarginLoss_forward_kernelILi2EN3c104HalfEEEvPT0_PKS5_PKlS8_iibS5_)
        /*00a4*/ 	.word	0x00000000


	//----- nvinfo : EIATTR_REGCOUNT
	.align		4
.L_65:
        /*00a8*/ 	.byte	0x04, 0x2f
        /*00aa*/ 	.short	(.L_67 - .L_66)
	.align		4
.L_66:
        /*00ac*/ 	.word	index@(_ZN2at6native51_GLOBAL__N__eebb21b7_18_MultiMarginLoss_cu_b86932df30MultiMarginLoss_forward_kernelILi1EN3c108BFloat16EEEvPT0_PKS5_PKlS8_iibS5_)
        /*00b0*/ 	.word	0x0000001a


	//----- nvinfo : EIATTR_FRAME_SIZE
	.align		4
.L_67:
        /*00b4*/ 	.byte	0x04, 0x11
        /*00b6*/ 	.short	(.L_69 - .L_68)
	.align		4
.L_68:
        /*00b8*/ 	.word	index@(_ZN2at6native51_GLOBAL__N__eebb21b7_18_MultiMarginLoss_cu_b86932df30MultiMarginLoss_forward_kernelILi1EN3c108BFloat16EEEvPT0_PKS5_PKlS8_iibS5_)
        /*00bc*/ 	.word	0x00000000


	//----- nvinfo : EIATTR_REGCOUNT
	.align		4
.L_69:
        /*00c0*/ 	.byte	0x04, 0x2f
        /*00c2*/ 	.short	(.L_71 - .L_70)
	.align		4
.L_70:
        /*00c4*/ 	.word	index@(_ZN2at6native51_GLOBAL__N__eebb21b7_18_MultiMarginLoss_cu_b86932df30MultiMarginLoss_forward_kernelILi2EN3c108BFloat16EEEvPT0_PKS5_PKlS8_iibS5_)
        /*00c8*/ 	.word	0x0000001a


	//----- nvinfo : EIATTR_FRAME_SIZE
	.align		4
.L_71:
        /*00cc*/ 	.byte	0x04, 0x11
        /*00ce*/ 	.short	(.L_73 - .L_72)
	.align		4
.L_72:
        /*00d0*/ 	.word	index@(_ZN2at6native51_GLOBAL__N__eebb21b7_18_MultiMarginLoss_cu_b86932df30MultiMarginLoss_forward_kernelILi2EN3c108BFloat16EEEvPT0_PKS5_PKlS8_iibS5_)
        /*00d4*/ 	.word	0x00000000


	//----- nvinfo : EIATTR_REGCOUNT
	.align		4
.L_73:
        /*00d8*/ 	.byte	0x04, 0x2f
        /*00da*/ 	.short	(.L_75 - .L_74)
	.align		4
.L_74:
        /*00dc*/ 	.word	index@(_ZN2at6native51_GLOBAL__N__eebb21b7_18_MultiMarginLoss_cu_b86932df31MultiMarginLoss_backward_kernelILi1EdEEvPT0_PKS3_S6_PKlS6_iibS3_b)
        /*00e0*/ 	.word	0x0000001e


	//----- nvinfo : EIATTR_FRAME_SIZE
	.align		4
.L_75:
        /*00e4*/ 	.byte	0x04, 0x11
        /*00e6*/ 	.short	(.L_77 - .L_76)
	.align		4
.L_76:
        /*00e8*/ 	.word	index@($__internal_1_$__cuda_sm20_dblrcp_rn_slowpath_v3)
        /*00ec*/ 	.word	0x00000000


	//----- nvinfo : EIATTR_FRAME_SIZE
	.align		4
.L_77:
        /*00f0*/ 	.byte	0x04, 0x11
        /*00f2*/ 	.short	(.L_79 - .L_78)
	.align		4
.L_78:
        /*00f4*/ 	.word	index@(_ZN2at6native51_GLOBAL__N__eebb21b7_18_MultiMarginLoss_cu_b86932df31MultiMarginLoss_backward_kernelILi1EdEEvPT0_PKS3_S6_PKlS6_iibS3_b)
        /*00f8*/ 	.word	0x00000000


	//----- nvinfo : EIATTR_REGCOUNT
	.align		4
.L_79:
        /*00fc*/ 	.byte	0x04, 0x2f
        /*00fe*/ 	.short	(.L_81 - .L_80)
	.align		4
.L_80:
        /*0100*/ 	.word	index@(_ZN2at6native51_GLOBAL__N__eebb21b7_18_MultiMarginLoss_cu_b86932df31MultiMarginLoss_backward_kernelILi2EdEEvPT0_PKS3_S6_PKlS6_iibS3_b)
        /*0104*/ 	.word	0x0000001e


	//----- nvinfo : EIATTR_FRAME_SIZE
	.align		4
.L_81:
        /*0108*/ 	.byte	0x04, 0x11
        /*010a*/ 	.short	(.L_83 - .L_82)
	.align		4
.L_82:
        /*010c*/ 	.word	index@($__internal_0_$__cuda_sm20_dblrcp_rn_slowpath_v3)
        /*0110*/ 	.word	0x00000000


	//----- nvinfo : EIATTR_FRAME_SIZE
	.align		4
.L_83:
        /*0114*/ 	.byte	0x04, 0x11
        /*0116*/ 	.short	(.L_85 - .L_84)
	.align		4
.L_84:
        /*0118*/ 	.word	index@(_ZN2at6native51_GLOBAL__N__eebb21b7_18_MultiMarginLoss_cu_b86932df31MultiMarginLoss_backward_kernelILi2EdEEvPT0_PKS3_S6_PKlS6_iibS3_b)
        /*011c*/ 	.word	0x00000000


	//----- nvinfo : EIATTR_REGCOUNT
	.align		4
.L_85:
        /*0120*/ 	.byte	0x04, 0x2f
        /*0122*/ 	.short	(.L_87 - .L_86)
	.align		4
.L_86:
        /*0124*/ 	.word	index@(_ZN2at6native51_GLOBAL__N__eebb21b7_18_MultiMarginLoss_cu_b86932df31MultiMarginLoss_backward_kernelILi1EfEEvPT0_PKS3_S6_PKlS6_iibS3_b)
        /*0128*/ 	.word	0x0000001e


	//----- nvinfo : EIATTR_FRAME_SIZE
	.align		4
.L_87:
        /*012c*/ 	.byte	0x04, 0x11
        /*012e*/ 	.short	(.L_89 - .L_88)
	.align		4
.L_88:
        /*0130*/ 	.word	index@(_ZN2at6native51_GLOBAL__N__eebb21b7_18_MultiMarginLoss_cu_b86932df31MultiMarginLoss_backward_kernelILi1EfEEvPT0_PKS3_S6_PKlS6_iibS3_b)
        /*0134*/ 	.word	0x00000000


	//----- nvinfo : EIATTR_REGCOUNT
	.align		4
.L_89:
        /*0138*/ 	.byte	0x04, 0x2f
        /*013a*/ 	.short	(.L_91 - .L_90)
	.align		4
.L_90:
        /*013c*/ 	.word	index@(_ZN2at6native51_GLOBAL__N__eebb21b7_18_MultiMarginLoss_cu_b86932df31MultiMarginLoss_backward_kernelILi2EfEEvPT0_PKS3_S6_PKlS6_iibS3_b)
        /*0140*/ 	.word	0x0000001e


	//----- nvinfo : EIATTR_FRAME_SIZE
	.align		4
.L_91:
        /*0144*/ 	.byte	0x04, 0x11
        /*0146*/ 	.short	(.L_93 - .L_92)
	.align		4
.L_92:
        /*0148*/ 	.word	index@(_ZN2at6native51_GLOBAL__N__eebb21b7_18_MultiMarginLoss_cu_b86932df31MultiMarginLoss_backward_kernelILi2EfEEvPT0_PKS3_S6_PKlS6_iibS3_b)
        /*014c*/ 	.word	0x00000000


	//----- nvinfo : EIATTR_REGCOUNT
	.align		4
.L_93:
        /*0150*/ 	.byte	0x04, 0x2f
        /*0152*/ 	.short	(.L_95 - .L_94)
	.align		4
.L_94:
        /*0154*/ 	.word	index@(_ZN2at6native51_GLOBAL__N__eebb21b7_18_MultiMarginLoss_cu_b86932df31MultiMarginLoss_backward_kernelILi1EN3c104HalfEEEvPT0_PKS5_S8_PKlS8_iibS5_b)
        /*0158*/ 	.word	0x0000001f


	//----- nvinfo : EIATTR_FRAME_SIZE
	.align		4
.L_95:
        /*015c*/ 	.byte	0x04, 0x11
        /*015e*/ 	.short	(.L_97 - .L_96)
	.align		4
.L_96:
        /*0160*/ 	.word	index@(_ZN2at6native51_GLOBAL__N__eebb21b7_18_MultiMarginLoss_cu_b86932df31MultiMarginLoss_backward_kernelILi1EN3c104HalfEEEvPT0_PKS5_S8_PKlS8_iibS5_b)
        /*0164*/ 	.word	0x00000000


	//----- nvinfo : EIATTR_REGCOUNT
	.align		4
.L_97:
        /*0168*/ 	.byte	0x04, 0x2f
        /*016a*/ 	.short	(.L_99 - .L_98)
	.align		4
.L_98:
        /*016c*/ 	.word	index@(_ZN2at6native51_GLOBAL__N__eebb21b7_18_MultiMarginLoss_cu_b86932df31MultiMarginLoss_backward_kernelILi2EN3c104HalfEEEvPT0_PKS5_S8_PKlS8_iibS5_b)
        /*0170*/ 	.word	0x0000001f


	//----- nvinfo : EIATTR_FRAME_SIZE
	.align		4
.L_99:
        /*0174*/ 	.byte	0x04, 0x11
        /*0176*/ 	.short	(.L_101 - .L_100)
	.align		4
.L_100:
        /*0178*/ 	.word	index@(_ZN2at6native51_GLOBAL__N__eebb21b7_18_MultiMarginLoss_cu_b86932df31MultiMarginLoss_backward_kernelILi2EN3c104HalfEEEvPT0_PKS5_S8_PKlS8_iibS5_b)
        /*017c*/ 	.word	0x00000000


	//----- nvinfo : EIATTR_REGCOUNT
	.align		4
.L_101:
        /*0180*/ 	.byte	0x04, 0x2f
        /*0182*/ 	.short	(.L_103 - .L_102)
	.align		4
.L_102:
        /*0184*/ 	.word	index@(_ZN2at6native51_GLOBAL__N__eebb21b7_18_MultiMarginLoss_cu_b86932df31MultiMarginLoss_backward_kernelILi1EN3c108BFloat16EEEvPT0_PKS5_S8_PKlS8_iibS5_b)
        /*0188*/ 	.word	0x0000001f


	//----- nvinfo : EIATTR_FRAME_SIZE
	.align		4
.L_103:
        /*018c*/ 	.byte	0x04, 0x11
        /*018e*/ 	.short	(.L_105 - .L_104)
	.align		4
.L_104:
        /*0190*/ 	.word	index@(_ZN2at6native51_GLOBAL__N__eebb21b7_18_MultiMarginLoss_cu_b86932df31MultiMarginLoss_backward_kernelILi1EN3c108BFloat16EEEvPT0_PKS5_S8_PKlS8_iibS5_b)
        /*0194*/ 	.word	0x00000000


	//----- nvinfo : EIATTR_REGCOUNT
	.align		4
.L_105:
        /*0198*/ 	.byte	0x04, 0x2f
        /*019a*/ 	.short	(.L_107 - .L_106)
	.align		4
.L_106:
        /*019c*/ 	.word	index@(_ZN2at6native51_GLOBAL__N__eebb21b7_18_MultiMarginLoss_cu_b86932df31MultiMarginLoss_backward_kernelILi2EN3c108BFloat16EEEvPT0_PKS5_S8_PKlS8_iibS5_b)
        /*01a0*/ 	.word	0x0000001f


	//----- nvinfo : EIATTR_FRAME_SIZE
	.align		4
.L_107:
        /*01a4*/ 	.byte	0x04, 0x11
        /*01a6*/ 	.short	(.L_109 - .L_108)
	.align		4
.L_108:
        /*01a8*/ 	.word	index@(_ZN2at6native51_GLOBAL__N__eebb21b7_18_MultiMarginLoss_cu_b86932df31MultiMarginLoss_backward_kernelILi2EN3c108BFloat16EEEvPT0_PKS5_S8_PKlS8_iibS5_b)
        /*01ac*/ 	.word	0x00000000


	//----- nvinfo : EIATTR_MIN_STACK_SIZE
	.align		4
.L_109:
        /*01b0*/ 	.byte	0x04, 0x12
        /*01b2*/ 	.short	(.L_111 - .L_110)
	.align		4
.L_110:
        /*01b4*/ 	.word	index@(_ZN2at6native51_GLOBAL__N__eebb21b7_18_MultiMarginLoss_cu_b86932df31MultiMarginLoss_backward_kernelILi2EN3c108BFloat16EEEvPT0_PKS5_S8_PKlS8_iibS5_b)
        /*01b8*/ 	.word	0x00000000


	//----- nvinfo : EIATTR_MIN_STACK_SIZE
	.align		4
.L_111:
        /*01bc*/ 	.byte	0x04, 0x12
        /*01be*/ 	.short	(.L_113 - .L_112)
	.align		4
.L_112:
        /*01c0*/ 	.word	index@(_ZN2at6native51_GLOBAL__N__eebb21b7_18_MultiMarginLoss_cu_b86932df31MultiMarginLoss_backward_kernelILi1EN3c108BFloat16EEEvPT0_PKS5_S8_PKlS8_iibS5_b)
        /*01c4*/ 	.word	0x00000000


	//----- nvinfo : EIATTR_MIN_STACK_SIZE
	.align		4
.L_113:
        /*01c8*/ 	.byte	0x04, 0x12
        /*01ca*/ 	.short	(.L_115 - .L_114)
	.align		4
.L_114:
        /*01cc*/ 	.word	index@(_ZN2at6native51_GLOBAL__N__eebb21b7_18_MultiMarginLoss_cu_b86932df31MultiMarginLoss_backward_kernelILi2EN3c104HalfEEEvPT0_PKS5_S8_PKlS8_iibS5_b)
        /*01d0*/ 	.word	0x00000000


	//----- nvinfo : EIATTR_MIN_STACK_SIZE
	.align		4
.L_115:
        /*01d4*/ 	.byte	0x04, 0x12
        /*01d6*/ 	.short	(.L_117 - .L_116)
	.align		4
.L_116:
        /*01d8*/ 	.word	index@(_ZN2at6native51_GLOBAL__N__eebb21b7_18_MultiMarginLoss_cu_b86932df31MultiMarginLoss_backward_kernelILi1EN3c104HalfEEEvPT0_PKS5_S8_PKlS8_iibS5_b)
        /*01dc*/ 	.word	0x00000000


	//----- nvinfo : EIATTR_MIN_STACK_SIZE
	.align		4
.L_117:
        /*01e0*/ 	.byte	0x04, 0x12
        /*01e2*/ 	.short	(.L_119 - .L_118)
	.align		4
.L_118:
        /*01e4*/ 	.word	index@(_ZN2at6native51_GLOBAL__N__eebb21b7_18_MultiMarginLoss_cu_b86932df31MultiMarginLoss_backward_kernelILi2EfEEvPT0_PKS3_S6_PKlS6_iibS3_b)
        /*01e8*/ 	.word	0x00000000


	//----- nvinfo : EIATTR_MIN_STACK_SIZE
	.align		4
.L_119:
        /*01ec*/ 	.byte	0x04, 0x12
        /*01ee*/ 	.short	(.L_121 - .L_120)
	.align		4
.L_120:
        /*01f0*/ 	.word	index@(_ZN2at6native51_GLOBAL__N__eebb21b7_18_MultiMarginLoss_cu_b86932df31MultiMarginLoss_backward_kernelILi1EfEEvPT0_PKS3_S6_PKlS6_iibS3_b)
        /*01f4*/ 	.word	0x00000000


	//----- nvinfo : EIATTR_MIN_STACK_SIZE
	.align		4
.L_121:
        /*01f8*/ 	.byte	0x04, 0x12
        /*01fa*/ 	.short	(.L_123 - .L_122)
	.align		4
.L_122:
        /*01fc*/ 	.word	index@(_ZN2at6native51_GLOBAL__N__eebb21b7_18_MultiMarginLoss_cu_b86932df31MultiMarginLoss_backward_kernelILi2EdEEvPT0_PKS3_S6_PKlS6_iibS3_b)
        /*0200*/ 	.word	0x00000000


	//----- nvinfo : EIATTR_MIN_STACK_SIZE
	.align		4
.L_123:
        /*0204*/ 	.byte	0x04, 0x12
        /*0206*/ 	.short	(.L_125 - .L_124)
	.align		4
.L_124:
        /*0208*/ 	.word	index@(_ZN2at6native51_GLOBAL__N__eebb21b7_18_MultiMarginLoss_cu_b86932df31MultiMarginLoss_backward_kernelILi1EdEEvPT0_PKS3_S6_PKlS6_iibS3_b)
        /*020c*/ 	.word	0x00000000


	//----- nvinfo : EIATTR_MIN_STACK_SIZE
	.align		4
.L_125:
        /*0210*/ 	.byte	0x04, 0x12
        /*0212*/ 	.short	(.L_127 - .L_126)
	.align		4
.L_126:
        /*0214*/ 	.word	index@(_ZN2at6native51_GLOBAL__N__eebb21b7_18_MultiMarginLoss_cu_b86932df30MultiMarginLoss_forward_kernelILi2EN3c108BFloat16EEEvPT0_PKS5_PKlS8_iibS5_)
        /*0218*/ 	.word	0x00000000


	//----- nvinfo : EIATTR_MIN_STACK_SIZE
	.align		4
.L_127:
        /*021c*/ 	.byte	0x04, 0x12
        /*021e*/ 	.short	(.L_129 - .L_128)
	.align		4
.L_128:
        /*0220*/ 	.word	index@(_ZN2at6native51_GLOBAL__N__eebb21b7_18_MultiMarginLoss_cu_b86932df30MultiMarginLoss_forward_kernelILi1EN3c108BFloat16EEEvPT0_PKS5_PKlS8_iibS5_)
        /*0224*/ 	.word	0x00000000


	//----- nvinfo : EIATTR_MIN_STACK_SIZE
	.align		4
.L_129:
        /*0228*/ 	.byte	0x04, 0x12
        /*022a*/ 	.short	(.L_131 - .L_130)
	.align		4
.L_130:
        /*022c*/ 	.word	index@(_ZN2at6native51_GLOBAL__N__eebb21b7_18_MultiMarginLoss_cu_b86932df30MultiMarginLoss_forward_kernelILi2EN3c104HalfEEEvPT0_PKS5_PKlS8_iibS5_)
        /*0230*/ 	.word	0x00000000


	//----- nvinfo : EIATTR_MIN_STACK_SIZE
	.align		4
.L_131:
        /*0234*/ 	.byte	0x04, 0x12
        /*0236*/ 	.short	(.L_133 - .L_132)
	.align		4
.L_132:
        /*0238*/ 	.word	index@(_ZN2at6native51_GLOBAL__N__eebb21b7_18_MultiMarginLoss_cu_b86932df30MultiMarginLoss_forward_kernelILi1EN3c104HalfEEEvPT0_PKS5_PKlS8_iibS5_)
        /*023c*/ 	.word	0x00000000


	//----- nvinfo : EIATTR_MIN_STACK_SIZE
	.align		4
.L_133:
        /*0240*/ 	.byte	0x04, 0x12
        /*0242*/ 	.short	(.L_135 - .L_134)
	.align		4
.L_134:
        /*0244*/ 	.word	index@(_ZN2at6native51_GLOBAL__N__eebb21b7_18_MultiMarginLoss_cu_b86932df30MultiMarginLoss_forward_kernelILi2EfEEvPT0_PKS3_PKlS6_iibS3_)
        /*0248*/ 	.word	0x00000000


	//----- nvinfo : EIATTR_MIN_STACK_SIZE
	.align		4
.L_135:
        /*024c*/ 	.byte	0x04, 0x12
        /*024e*/ 	.short	(.L_137 - .L_136)
	.align		4
.L_136:
        /*0250*/ 	.word	index@(_ZN2at6native51_GLOBAL__N__eebb21b7_18_MultiMarginLoss_cu_b86932df30MultiMarginLoss_forward_kernelILi1EfEEvPT0_PKS3_PKlS6_iibS3_)
        /*0254*/ 	.word	0x00000000


	//----- nvinfo : EIATTR_MIN_STACK_SIZE
	.align		4
.L_137:
        /*0258*/ 	.byte	0x04, 0x12
        /*025a*/ 	.short	(.L_139 - .L_138)
	.align		4
.L_138:
        /*025c*/ 	.word	index@(_ZN2at6native51_GLOBAL__N__eebb21b7_18_MultiMarginLoss_cu_b86932df30MultiMarginLoss_forward_kernelILi2EdEEvPT0_PKS3_PKlS6_iibS3_)
        /*0260*/ 	.word	0x00000000


	//----- nvinfo : EIATTR_MIN_STACK_SIZE
	.align		4
.L_139:
        /*0264*/ 	.byte	0x04, 0x12
        /*0266*/ 	.short	(.L_141 - .L_140)
	.align		4
.L_140:
        /*0268*/ 	.word	index@(_ZN2at6native51_GLOBAL__N__eebb21b7_18_MultiMarginLoss_cu_b86932df30MultiMarginLoss_forward_kernelILi1EdEEvPT0_PKS3_PKlS6_iibS3_)
        /*026c*/ 	.word	0x00000000
.L_141:


//--------------------- .nv.compat                --------------------------
	.section	.nv.compat,"",@"SHT_CUDA_COMPAT_INFO"
	.align	4
        /*0000*/ 	.byte	0x02, 0x09, 0x01, 0x00, 0x02, 0x02, 0x01, 0x00, 0x02, 0x05, 0x05, 0x00, 0x03, 0x07, 0x01, 0x01
        /*0010*/ 	.byte	0x02, 0x03, 0x00, 0x00, 0x02, 0x06, 0x01, 0x00, 0x04, 0x0b, 0x08, 0x00, 0x00, 0x00, 0x00, 0x00
        /*0020*/ 	.byte	0x00, 0x00, 0x00, 0x00


//--------------------- .nv.info._ZN2at6native51_GLOBAL__N__eebb21b7_18_MultiMarginLoss_cu_b86932df31MultiMarginLoss_backward_kernelILi2EN3c108BFloat16EEEvPT0_PKS5_S8_PKlS8_iibS5_b --------------------------
	.section	.nv.info._ZN2at6native51_GLOBAL__N__eebb21b7_18_MultiMarginLoss_cu_b86932df31MultiMarginLoss_backward_kernelILi2EN3c108BFloat16EEEvPT0_PKS5_S8_PKlS8_iibS5_b,"",@"SHT_CUDA_INFO"
	.sectionflags	@""
	.align	4


	//----- nvinfo : EIATTR_CUDA_API_VERSION
	.align		4
        /*0000*/ 	.byte	0x04, 0x37
        /*0002*/ 	.short	(.L_143 - .L_142)
.L_142:
        /*0004*/ 	.word	0x00000082


	//----- nvinfo : EIATTR_KPARAM_INFO
	.align		4
.L_143:
        /*0008*/ 	.byte	0x04, 0x17
        /*000a*/ 	.short	(.L_145 - .L_144)
.L_144:
        /*000c*/ 	.word	0x00000000
        /*0010*/ 	.short	0x0009
        /*0012*/ 	.short	0x0034
        /*0014*/ 	.byte	0x00, 0xf0, 0x05, 0x00


	//----- nvinfo : EIATTR_KPARAM_INFO
	.align		4
.L_145:
        /*0018*/ 	.byte	0x04, 0x17
        /*001a*/ 	.short	(.L_147 - .L_146)
.L_146:
        /*001c*/ 	.word	0x00000000
        /*0020*/ 	.short	0x0008
        /*0022*/ 	.short	0x0032
        /*0024*/ 	.byte	0x00, 0xf0, 0x09, 0x00


	//----- nvinfo : EIATTR_KPARAM_INFO
	.align		4
.L_147:
        /*0028*/ 	.byte	0x04, 0x17
        /*002a*/ 	.short	(.L_149 - .L_148)
.L_148:
        /*002c*/ 	.word	0x00000000
        /*0030*/ 	.short	0x0007
        /*0032*/ 	.short	0x0030
        /*0034*/ 	.byte	0x00, 0xf0, 0x05, 0x00


	//----- nvinfo : EIATTR_KPARAM_INFO
	.align		4
.L_149:
        /*0038*/ 	.byte	0x04, 0x17
        /*003a*/ 	.short	(.L_151 - .L_150)
.L_150:
        /*003c*/ 	.word	0x00000000
        /*0040*/ 	.short	0x0006
        /*0042*/ 	.short	0x002c
        /*0044*/ 	.byte	0x00, 0xf0, 0x11, 0x00


	//----- nvinfo : EIATTR_KPARAM_INFO
	.align		4
.L_151:
        /*0048*/ 	.byte	0x04, 0x17
        /*004a*/ 	.short	(.L_153 - .L_152)
.L_152:
        /*004c*/ 	.word	0x00000000
        /*0050*/ 	.short	0x0005
        /*0052*/ 	.short	0x0028
        /*0054*/ 	.byte	0x00, 0xf0, 0x11, 0x00


	//----- nvinfo : EIATTR_KPARAM_INFO
	.align		4
.L_153:
        /*0058*/ 	.byte	0x04, 0x17
        /*005a*/ 	.short	(.L_155 - .L_154)
.L_154:
        /*005c*/ 	.word	0x00000000
        /*0060*/ 	.short	0x0004
        /*0062*/ 	.short	0x0020
        /*0064*/ 	.byte	0x00, 0xf0, 0x21, 0x00


	//----- nvinfo : EIATTR_KPARAM_INFO
	.align		4
.L_155:
        /*0068*/ 	.byte	0x04, 0x17
        /*006a*/ 	.short	(.L_157 - .L_156)
.L_156:
        /*006c*/ 	.word	0x00000000
        /*0070*/ 	.short	0x0003
        /*0072*/ 	.short	0x0018
        /*0074*/ 	.byte	0x00, 0xf0, 0x21, 0x00


	//----- nvinfo : EIATTR_KPARAM_INFO
	.align		4
.L_157:
        /*0078*/ 	.byte	0x04, 0x17
        /*007a*/ 	.short	(.L_159 - .L_158)
.L_158:
        /*007c*/ 	.word	0x00000000
        /*0080*/ 	.short	0x0002
        /*0082*/ 	.short	0x0010
        /*0084*/ 	.byte	0x00, 0xf0, 0x21, 0x00


	//----- nvinfo : EIATTR_KPARAM_INFO
	.align		4
.L_159:
        /*0088*/ 	.byte	0x04, 0x17
        /*008a*/ 	.short	(.L_161 - .L_160)
.L_160:
        /*008c*/ 	.word	0x00000000
        /*0090*/ 	.short	0x0001
        /*0092*/ 	.short	0x0008
        /*0094*/ 	.byte	0x00, 0xf0, 0x21, 0x00


	//----- nvinfo : EIATTR_KPARAM_INFO
	.align		4
.L_161:
        /*0098*/ 	.byte	0x04, 0x17
        /*009a*/ 	.short	(.L_163 - .L_162)
.L_162:
        /*009c*/ 	.word	0x00000000
        /*00a0*/ 	.short	0x0000
        /*00a2*/ 	.short	0x0000
        /*00a4*/ 	.byte	0x00, 0xf0, 0x21, 0x00


	//----- nvinfo : EIATTR_SPARSE_MMA_MASK
	.align		4
.L_163:
        /*00a8*/ 	.byte	0x03, 0x50
        /*00aa*/ 	.short	0x0000


	//----- nvinfo : EIATTR_MAXREG_COUNT
	.align		4
        /*00ac*/ 	.byte	0x03, 0x1b
        /*00ae*/ 	.short	0x00ff


	//----- nvinfo : EIATTR_NUM_BARRIERS
	.align		4
        /*00b0*/ 	.byte	0x02, 0x4c
        /*00b2*/ 	.byte	0x01
	.zero		1


	//----- nvinfo : EIATTR_MERCURY_ISA_VERSION
	.align		4
        /*00b4*/ 	.byte	0x03, 0x5f
        /*00b6*/ 	.short	0x0101


	//----- nvinfo : EIATTR_EXIT_INSTR_OFFSETS
	.align		4
        /*00b8*/ 	.byte	0x04, 0x1c
        /*00ba*/ 	.short	(.L_165 - .L_164)


	//   ....[0]....
.L_164:
        /*00bc*/ 	.word	0x00000e40


	//   ....[1]....
        /*00c0*/ 	.word	0x00000fc0


	//----- nvinfo : EIATTR_CRS_STACK_SIZE
	.align		4
.L_165:
        /*00c4*/ 	.byte	0x04, 0x1e
        /*00c6*/ 	.short	(.L_167 - .L_166)
.L_166:
        /*00c8*/ 	.word	0x00000000


	//----- nvinfo : EIATTR_CBANK_PARAM_SIZE
	.align		4
.L_167:
        /*00cc*/ 	.byte	0x03, 0x19
        /*00ce*/ 	.short	0x0035


	//----- nvinfo : EIATTR_PARAM_CBANK
	.align		4
        /*00d0*/ 	.byte	0x04, 0x0a
        /*00d2*/ 	.short	(.L_169 - .L_168)
	.align		4
.L_168:
        /*00d4*/ 	.word	index@(.nv.constant0._ZN2at6native51_GLOBAL__N__eebb21b7_18_MultiMarginLoss_cu_b86932df31MultiMarginLoss_backward_kernelILi2EN3c108BFloat16EEEvPT0_PKS5_S8_PKlS8_iibS5_b)
        /*00d8*/ 	.short	0x0210
        /*00da*/ 	.short	0x0035


	//----- nvinfo : EIATTR_SW_WAR
	.align		4
.L_169:
        /*00dc*/ 	.byte	0x04, 0x36
        /*00de*/ 	.short	(.L_171 - .L_170)
.L_170:
        /*00e0*/ 	.word	0x00000008
.L_171:


//--------------------- .nv.info._ZN2at6native51_GLOBAL__N__eebb21b7_18_MultiMarginLoss_cu_b86932df31MultiMarginLoss_backward_kernelILi1EN3c108BFloat16EEEvPT0_PKS5_S8_PKlS8_iibS5_b --------------------------
	.section	.nv.info._ZN2at6native51_GLOBAL__N__eebb21b7_18_MultiMarginLoss_cu_b86932df31MultiMarginLoss_backward_kernelILi1EN3c108BFloat16EEEvPT0_PKS5_S8_PKlS8_iibS5_b,"",@"SHT_CUDA_INFO"
	.sectionflags	@""
	.align	4


	//----- nvinfo : EIATTR_CUDA_API_VERSION
	.align		4
        /*0000*/ 	.byte	0x04, 0x37
        /*0002*/ 	.short	(.L_173 - .L_172)
.L_172:
        /*0004*/ 	.word	0x00000082


	//----- nvinfo : EIATTR_KPARAM_INFO
	.align		4
.L_173:
        /*0008*/ 	.byte	0x04, 0x17
        /*000a*/ 	.short	(.L_175 - .L_174)
.L_174:
        /*000c*/ 	.word	0x00000000
        /*0010*/ 	.short	0x0009
        /*0012*/ 	.short	0x0034
        /*0014*/ 	.byte	0x00, 0xf0, 0x05, 0x00


	//----- nvinfo : EIATTR_KPARAM_INFO
	.align		4
.L_175:
        /*0018*/ 	.byte	0x04, 0x17
        /*001a*/ 	.short	(.L_177 - .L_176)
.L_176:
        /*001c*/ 	.word	0x00000000
        /*0020*/ 	.short	0x0008
        /*0022*/ 	.short	0x0032
        /*0024*/ 	.byte	0x00, 0xf0, 0x09, 0x00


	//----- nvinfo : EIATTR_KPARAM_INFO
	.align		4
.L_177:
        /*0028*/ 	.byte	0x04, 0x17
        /*002a*/ 	.short	(.L_179 - .L_178)
.L_178:
        /*002c*/ 	.word	0x00000000
        /*0030*/ 	.short	0x0007
        /*0032*/ 	.short	0x0030
        /*0034*/ 	.byte	0x00, 0xf0, 0x05, 0x00


	//----- nvinfo : EIATTR_KPARAM_INFO
	.align		4
.L_179:
        /*0038*/ 	.byte	0x04, 0x17
        /*003a*/ 	.short	(.L_181 - .L_180)
.L_180:
        /*003c*/ 	.word	0x00000000
        /*0040*/ 	.short	0x0006
        /*0042*/ 	.short	0x002c
        /*0044*/ 	.byte	0x00, 0xf0, 0x11, 0x00


	//----- nvinfo : EIATTR_KPARAM_INFO
	.align		4
.L_181:
        /*0048*/ 	.byte	0x04, 0x17
        /*004a*/ 	.short	(.L_183 - .L_182)
.L_182:
        /*004c*/ 	.word	0x00000000
        /*0050*/ 	.short	0x0005
        /*0052*/ 	.short	0x0028
        /*0054*/ 	.byte	0x00, 0xf0, 0x11, 0x00


	//----- nvinfo : EIATTR_KPARAM_INFO
	.align		4
.L_183:
        /*0058*/ 	.byte	0x04, 0x17
        /*005a*/ 	.short	(.L_185 - .L_184)
.L_184:
        /*005c*/ 	.word	0x00000000
        /*0060*/ 	.short	0x0004
        /*0062*/ 	.short	0x0020
        /*0064*/ 	.byte	0x00, 0xf0, 0x21, 0x00


	//----- nvinfo : EIATTR_KPARAM_INFO
	.align		4
.L_185:
        /*0068*/ 	.byte	0x04, 0x17
        /*006a*/ 	.short	(.L_187 - .L_186)
.L_186:
        /*006c*/ 	.word	0x00000000
        /*0070*/ 	.short	0x0003
        /*0072*/ 	.short	0x0018
        /*0074*/ 	.byte	0x00, 0xf0, 0x21, 0x00


	//----- nvinfo : EIATTR_KPARAM_INFO
	.align		4
.L_187:
        /*0078*/ 	.byte	0x04, 0x17
        /*007a*/ 	.short	(.L_189 - .L_188)
.L_188:
        /*007c*/ 	.word	0x00000000
        /*0080*/ 	.short	0x0002
        /*0082*/ 	.short	0x0010
        /*0084*/ 	.byte	0x00, 0xf0, 0x21, 0x00


	//----- nvinfo : EIATTR_KPARAM_INFO
	.align		4
.L_189:
        /*0088*/ 	.byte	0x04, 0x17
        /*008a*/ 	.short	(.L_191 - .L_190)
.L_190:
        /*008c*/ 	.word	0x00000000
        /*0090*/ 	.short	0x0001
        /*0092*/ 	.short	0x0008
        /*0094*/ 	.byte	0x00, 0xf0, 0x21, 0x00


	//----- nvinfo : EIATTR_KPARAM_INFO
	.align		4
.L_191:
        /*0098*/ 	.byte	0x04, 0x17
        /*009a*/ 	.short	(.L_193 - .L_192)
.L_192:
        /*009c*/ 	.word	0x00000000
        /*00a0*/ 	.short	0x0000
        /*00a2*/ 	.short	0x0000
        /*00a4*/ 	.byte	0x00, 0xf0, 0x21, 0x00


	//----- nvinfo : EIATTR_SPARSE_MMA_MASK
	.align		4
.L_193:
        /*00a8*/ 	.byte	0x03, 0x50
        /*00aa*/ 	.short	0x0000


	//----- nvinfo : EIATTR_MAXREG_COUNT
	.align		4
        /*00ac*/ 	.byte	0x03, 0x1b
        /*00ae*/ 	.short	0x00ff


	//----- nvinfo : EIATTR_NUM_BARRIERS
	.align		4
        /*00b0*/ 	.byte	0x02, 0x4c
        /*00b2*/ 	.byte	0x01
	.zero		1


	//----- nvinfo : EIATTR_MERCURY_ISA_VERSION
	.align		4
        /*00b4*/ 	.byte	0x03, 0x5f
        /*00b6*/ 	.short	0x0101


	//----- nvinfo : EIATTR_EXIT_INSTR_OFFSETS
	.align		4
        /*00b8*/ 	.byte	0x04, 0x1c
        /*00ba*/ 	.short	(.L_195 - .L_194)


	//   ....[0]....
.L_194:
        /*00bc*/ 	.word	0x00000df0


	//   ....[1]....
        /*00c0*/ 	.word	0x00000f70


	//----- nvinfo : EIATTR_CRS_STACK_SIZE
	.align		4
.L_195:
        /*00c4*/ 	.byte	0x04, 0x1e
        /*00c6*/ 	.short	(.L_197 - .L_196)
.L_196:
        /*00c8*/ 	.word	0x00000000


	//----- nvinfo : EIATTR_CBANK_PARAM_SIZE
	.align		4
.L_197:
        /*00cc*/ 	.byte	0x03, 0x19
        /*00ce*/ 	.short	0x0035


	//----- nvinfo : EIATTR_PARAM_CBANK
	.align		4
        /*00d0*/ 	.byte	0x04, 0x0a
        /*00d2*/ 	.short	(.L_199 - .L_198)
	.align		4
.L_198:
        /*00d4*/ 	.word	index@(.nv.constant0._ZN2at6native51_GLOBAL__N__eebb21b7_18_MultiMarginLoss_cu_b86932df31MultiMarginLoss_backward_kernelILi1EN3c108BFloat16EEEvPT0_PKS5_S8_PKlS8_iibS5_b)
        /*00d8*/ 	.short	0x0210
        /*00da*/ 	.short	0x0035


	//----- nvinfo : EIATTR_SW_WAR
	.align		4
.L_199:
        /*00dc*/ 	.byte	0x04, 0x36
        /*00de*/ 	.short	(.L_201 - .L_200)
.L_200:
        /*00e0*/ 	.word	0x00000008
.L_201:


//--------------------- .nv.info._ZN2at6native51_GLOBAL__N__eebb21b7_18_MultiMarginLoss_cu_b86932df31MultiMarginLoss_backward_kernelILi2EN3c104HalfEEEvPT0_PKS5_S8_PKlS8_iibS5_b --------------------------
	.section	.nv.info._ZN2at6native51_GLOBAL__N__eebb21b7_18_MultiMarginLoss_cu_b86932df31MultiMarginLoss_backward_kernelILi2EN3c104HalfEEEvPT0_PKS5_S8_PKlS8_iibS5_b,"",@"SHT_CUDA_INFO"
	.sectionflags	@""
	.align	4


	//----- nvinfo : EIATTR_CUDA_API_VERSION
	.align		4
        /*0000*/ 	.byte	0x04, 0x37
        /*0002*/ 	.short	(.L_203 - .L_202)
.L_202:
        /*0004*/ 	.word	0x00000082


	//----- nvinfo : EIATTR_KPARAM_INFO
	.align		4
.L_203:
        /*0008*/ 	.byte	0x04, 0x17
        /*000a*/ 	.short	(.L_205 - .L_204)
.L_204:
        /*000c*/ 	.word	0x00000000
        /*0010*/ 	.short	0x0009
        /*0012*/ 	.short	0x0034
        /*0014*/ 	.byte	0x00, 0xf0, 0x05, 0x00


	//----- nvinfo : EIATTR_KPARAM_INFO
	.align		4
.L_205:
        /*0018*/ 	.byte	0x04, 0x17
        /*001a*/ 	.short	(.L_207 - .L_206)
.L_206:
        /*001c*/ 	.word	0x00000000
        /*0020*/ 	.short	0x0008
        /*0022*/ 	.short	0x0032
        /*0024*/ 	.byte	0x00, 0xf0, 0x09, 0x00


	//----- nvinfo : EIATTR_KPARAM_INFO
	.align		4
.L_207:
        /*0028*/ 	.byte	0x04, 0x17
        /*002a*/ 	.short	(.L_209 - .L_208)
.L_208:
        /*002c*/ 	.word	0x00000000
        /*0030*/ 	.short	0x0007
        /*0032*/ 	.short	0x0030
        /*0034*/ 	.byte	0x00, 0xf0, 0x05, 0x00


	//----- nvinfo : EIATTR_KPARAM_INFO
	.align		4
.L_209:
        /*0038*/ 	.byte	0x04, 0x17
        /*003a*/ 	.short	(.L_211 - .L_210)
.L_210:
        /*003c*/ 	.word	0x00000000
        /*0040*/ 	.short	0x0006
        /*0042*/ 	.short	0x002c
        /*0044*/ 	.byte	0x00, 0xf0, 0x11, 0x00


	//----- nvinfo : EIATTR_KPARAM_INFO
	.align		4
.L_211:
        /*0048*/ 	.byte	0x04, 0x17
        /*004a*/ 	.short	(.L_213 - .L_212)
.L_212:
        /*004c*/ 	.word	0x00000000
        /*0050*/ 	.short	0x0005
        /*0052*/ 	.short	0x0028
        /*0054*/ 	.byte	0x00, 0xf0, 0x11, 0x00


	//----- nvinfo : EIATTR_KPARAM_INFO
	.align		4
.L_213:
        /*0058*/ 	.byte	0x04, 0x17
        /*005a*/ 	.short	(.L_215 - .L_214)
.L_214:
        /*005c*/ 	.word	0x00000000
        /*0060*/ 	.short	0x0004
        /*0062*/ 	.short	0x0020
        /*0064*/ 	.byte	0x00, 0xf0, 0x21, 0x00


	//----- nvinfo : EIATTR_KPARAM_INFO
	.align		4
.L_215:
        /*0068*/ 	.byte	0x04, 0x17
        /*006a*/ 	.short	(.L_217 - .L_216)
.L_216:
        /*006c*/ 	.word	0x00000000
        /*0070*/ 	.short	0x0003
        /*0072*/ 	.short	0x0018
        /*0074*/ 	.byte	0x00, 0xf0, 0x21, 0x00


	//----- nvinfo : EIATTR_KPARAM_INFO
	.align		4
.L_217:
        /*0078*/ 	.byte	0x04, 0x17
        /*007a*/ 	.short	(.L_219 - .L_218)
.L_218:
        /*007c*/ 	.word	0x00000000
        /*0080*/ 	.short	0x0002
        /*0082*/ 	.short	0x0010
        /*0084*/ 	.byte	0x00, 0xf0, 0x21, 0x00


	//----- nvinfo : EIATTR_KPARAM_INFO
	.align		4
.L_219:
        /*0088*/ 	.byte	0x04, 0x17
        /*008a*/ 	.short	(.L_221 - .L_220)
.L_220:
        /*008c*/ 	.word	0x00000000
        /*0090*/ 	.short	0x0001
        /*0092*/ 	.short	0x0008
        /*0094*/ 	.byte	0x00, 0xf0, 0x21, 0x00


	//----- nvinfo : EIATTR_KPARAM_INFO
	.align		4
.L_221:
        /*0098*/ 	.byte	0x04, 0x17
        /*009a*/ 	.short	(.L_223 - .L_222)
.L_222:
        /*009c*/ 	.word	0x00000000
        /*00a0*/ 	.short	0x0000
        /*00a2*/ 	.short	0x0000
        /*00a4*/ 	.byte	0x00, 0xf0, 0x21, 0x00


	//----- nvinfo : EIATTR_SPARSE_MMA_MASK
	.align		4
.L_223:
        /*00a8*/ 	.byte	0x03, 0x50
        /*00aa*/ 	.short	0x0000


	//----- nvinfo : EIATTR_MAXREG_COUNT
	.align		4
        /*00ac*/ 	.byte	0x03, 0x1b
        /*00ae*/ 	.short	0x00ff


	//----- nvinfo : EIATTR_NUM_BARRIERS
	.align		4
        /*00b0*/ 	.byte	0x02, 0x4c
        /*00b2*/ 	.byte	0x01
	.zero		1


	//----- nvinfo : EIATTR_MERCURY_ISA_VERSION
	.align		4
        /*00b4*/ 	.byte	0x03, 0x5f
        /*00b6*/ 	.short	0x0101


	//----- nvinfo : EIATTR_EXIT_INSTR_OFFSETS
	.align		4
        /*00b8*/ 	.byte	0x04, 0x1c
        /*00ba*/ 	.short	(.L_225 - .L_224)


	//   ....[0]....
.L_224:
        /*00bc*/ 	.word	0x00000e50


	//   ....[1]....
        /*00c0*/ 	.word	0x00000fd0


	//----- nvinfo : EIATTR_CRS_STACK_SIZE
	.align		4
.L_225:
        /*00c4*/ 	.byte	0x04, 0x1e
        /*00c6*/ 	.short	(.L_227 - .L_226)
.L_226:
        /*00c8*/ 	.word	0x00000000


	//----- nvinfo : EIATTR_CBANK_PARAM_SIZE
	.align		4
.L_227:
        /*00cc*/ 	.byte	0x03, 0x19
        /*00ce*/ 	.short	0x0035


	//----- nvinfo : EIATTR_PARAM_CBANK
	.align		4
        /*00d0*/ 	.byte	0x04, 0x0a
        /*00d2*/ 	.short	(.L_229 - .L_228)
	.align		4
.L_228:
        /*00d4*/ 	.word	index@(.nv.constant0._ZN2at6native51_GLOBAL__N__eebb21b7_18_MultiMarginLoss_cu_b86932df31MultiMarginLoss_backward_kernelILi2EN3c104HalfEEEvPT0_PKS5_S8_PKlS8_iibS5_b)
        /*00d8*/ 	.short	0x0210
        /*00da*/ 	.short	0x0035


	//----- nvinfo : EIATTR_SW_WAR
	.align		4
.L_229:
        /*00dc*/ 	.byte	0x04, 0x36
        /*00de*/ 	.short	(.L_231 - .L_230)
.L_230:
        /*00e0*/ 	.word	0x00000008
.L_231:


//--------------------- .nv.info._ZN2at6native51_GLOBAL__N__eebb21b7_18_MultiMarginLoss_cu_b86932df31MultiMarginLoss_backward_kernelILi1EN3c104HalfEEEvPT0_PKS5_S8_PKlS8_iibS5_b --------------------------
	.section	.nv.info._ZN2at6native51_GLOBAL__N__eebb21b7_18_MultiMarginLoss_cu_b86932df31MultiMarginLoss_backward_kernelILi1EN3c104HalfEEEvPT0_PKS5_S8_PKlS8_iibS5_b,"",@"SHT_CUDA_INFO"
	.sectionflags	@""
	.align	4


	//----- nvinfo : EIATTR_CUDA_API_VERSION
	.align		4
        /*0000*/ 	.byte	0x04, 0x37
        /*0002*/ 	.short	(.L_233 - .L_232)
.L_232:
        /*0004*/ 	.word	0x00000082


	//----- nvinfo : EIATTR_KPARAM_INFO
	.align		4
.L_233:
        /*0008*/ 	.byte	0x04, 0x17
        /*000a*/ 	.short	(.L_235 - .L_234)
.L_234:
        /*000c*/ 	.word	0x00000000
        /*0010*/ 	.short	0x0009
        /*0012*/ 	.short	0x0034
        /*0014*/ 	.byte	0x00, 0xf0, 0x05, 0x00


	//----- nvinfo : EIATTR_KPARAM_INFO
	.align		4
.L_235:
        /*0018*/ 	.byte	0x04, 0x17
        /*001a*/ 	.short	(.L_237 - .L_236)
.L_236:
        /*001c*/ 	.word	0x00000000
        /*0020*/ 	.short	0x0008
        /*0022*/ 	.short	0x0032
        /*0024*/ 	.byte	0x00, 0xf0, 0x09, 0x00


	//----- nvinfo : EIATTR_KPARAM_INFO
	.align		4
.L_237:
        /*0028*/ 	.byte	0x04, 0x17
        /*002a*/ 	.short	(.L_239 - .L_238)
.L_238:
        /*002c*/ 	.word	0x00000000
        /*0030*/ 	.short	0x0007
        /*0032*/ 	.short	0x0030
        /*0034*/ 	.byte	0x00, 0xf0, 0x05, 0x00


	//----- nvinfo : EIATTR_KPARAM_INFO
	.align		4
.L_239:
        /*0038*/ 	.byte	0x04, 0x17
        /*003a*/ 	.short	(.L_241 - .L_240)
.L_240:
        /*003c*/ 	.word	0x00000000
        /*0040*/ 	.short	0x0006
        /*0042*/ 	.short	0x002c
        /*0044*/ 	.byte	0x00, 0xf0, 0x11, 0x00


	//----- nvinfo : EIATTR_KPARAM_INFO
	.align		4
.L_241:
        /*0048*/ 	.byte	0x04, 0x17
        /*004a*/ 	.short	(.L_243 - .L_242)
.L_242:
        /*004c*/ 	.word	0x00000000
        /*0050*/ 	.short	0x0005
        /*0052*/ 	.short	0x0028
        /*0054*/ 	.byte	0x00, 0xf0, 0x11, 0x00


	//----- nvinfo : EIATTR_KPARAM_INFO
	.align		4
.L_243:
        /*0058*/ 	.byte	0x04, 0x17
        /*005a*/ 	.short	(.L_245 - .L_244)
.L_244:
        /*005c*/ 	.word	0x00000000
        /*0060*/ 	.short	0x0004
        /*0062*/ 	.short	0x0020
        /*0064*/ 	.byte	0x00, 0xf0, 0x21, 0x00


	//----- nvinfo : EIATTR_KPARAM_INFO
	.align		4
.L_245:
        /*0068*/ 	.byte	0x04, 0x17
        /*006a*/ 	.short	(.L_247 - .L_246)
.L_246:
        /*006c*/ 	.word	0x00000000
        /*0070*/ 	.short	0x0003
        /*0072*/ 	.short	0x0018
        /*0074*/ 	.byte	0x00, 0xf0, 0x21, 0x00


	//----- nvinfo : EIATTR_KPARAM_INFO
	.align		4
.L_247:
        /*0078*/ 	.byte	0x04, 0x17
        /*007a*/ 	.short	(.L_249 - .L_248)
.L_248:
        /*007c*/ 	.word	0x00000000
        /*0080*/ 	.short	0x0002
        /*0082*/ 	.short	0x0010
        /*0084*/ 	.byte	0x00, 0xf0, 0x21, 0x00


	//----- nvinfo : EIATTR_KPARAM_INFO
	.align		4
.L_249:
        /*0088*/ 	.byte	0x04, 0x17
        /*008a*/ 	.short	(.L_251 - .L_250)
.L_250:
        /*008c*/ 	.word	0x00000000
        /*0090*/ 	.short	0x0001
        /*0092*/ 	.short	0x0008
        /*0094*/ 	.byte	0x00, 0xf0, 0x21, 0x00


	//----- nvinfo : EIATTR_KPARAM_INFO
	.align		4
.L_251:
        /*0098*/ 	.byte	0x04, 0x17
        /*009a*/ 	.short	(.L_253 - .L_252)
.L_252:
        /*009c*/ 	.word	0x00000000
        /*00a0*/ 	.short	0x0000
        /*00a2*/ 	.short	0x0000
        /*00a4*/ 	.byte	0x00, 0xf0, 0x21, 0x00


	//----- nvinfo : EIATTR_SPARSE_MMA_MASK
	.align		4
.L_253:
        /*00a8*/ 	.byte	0x03, 0x50
        /*00aa*/ 	.short	0x0000


	//----- nvinfo : EIATTR_MAXREG_COUNT
	.align		4
        /*00ac*/ 	.byte	0x03, 0x1b
        /*00ae*/ 	.short	0x00ff


	//----- nvinfo : EIATTR_NUM_BARRIERS
	.align		4
        /*00b0*/ 	.byte	0x02, 0x4c
        /*00b2*/ 	.byte	0x01
	.zero		1


	//----- nvinfo : EIATTR_MERCURY_ISA_VERSION
	.align		4
        /*00b4*/ 	.byte	0x03, 0x5f
        /*00b6*/ 	.short	0x0101


	//----- nvinfo : EIATTR_EXIT_INSTR_OFFSETS
	.align		4
        /*00b8*/ 	.byte	0x04, 0x1c
        /*00ba*/ 	.short	(.L_255 - .L_254)


	//   ....[0]....
.L_254:
        /*00bc*/ 	.word	0x00000e00


	//   ....[1]....
        /*00c0*/ 	.word	0x00000f80


	//----- nvinfo : EIATTR_CRS_STACK_SIZE
	.align		4
.L_255:
        /*00c4*/ 	.byte	0x04, 0x1e
        /*00c6*/ 	.short	(.L_257 - .L_256)
.L_256:
        /*00c8*/ 	.word	0x00000000


	//----- nvinfo : EIATTR_CBANK_PARAM_SIZE
	.align		4
.L_257:
        /*00cc*/ 	.byte	0x03, 0x19
        /*00ce*/ 	.short	0x0035


	//----- nvinfo : EIATTR_PARAM_CBANK
	.align		4
        /*00d0*/ 	.byte	0x04, 0x0a
        /*00d2*/ 	.short	(.L_259 - .L_258)
	.align		4
.L_258:
        /*00d4*/ 	.word	index@(.nv.constant0._ZN2at6native51_GLOBAL__N__eebb21b7_18_MultiMarginLoss_cu_b86932df31MultiMarginLoss_backward_kernelILi1EN3c104HalfEEEvPT0_PKS5_S8_PKlS8_iibS5_b)
        /*00d8*/ 	.short	0x0210
        /*00da*/ 	.short	0x0035


	//----- nvinfo : EIATTR_SW_WAR
	.align		4
.L_259:
        /*00dc*/ 	.byte	0x04, 0x36
        /*00de*/ 	.short	(.L_261 - .L_260)
.L_260:
        /*00e0*/ 	.word	0x00000008
.L_261:


//--------------------- .nv.info._ZN2at6native51_GLOBAL__N__eebb21b7_18_MultiMarginLoss_cu_b86932df31MultiMarginLoss_backward_kernelILi2EfEEvPT0_PKS3_S6_PKlS6_iibS3_b --------------------------
	.section	.nv.info._ZN2at6native51_GLOBAL__N__eebb21b7_18_MultiMarginLoss_cu_b86932df31MultiMarginLoss_backward_kernelILi2EfEEvPT0_PKS3_S6_PKlS6_iibS3_b,"",@"SHT_CUDA_INFO"
	.sectionflags	@""
	.align	4


	//----- nvinfo : EIATTR_CUDA_API_VERSION
	.align		4
        /*0000*/ 	.byte	0x04, 0x37
        /*0002*/ 	.short	(.L_263 - .L_262)
.L_262:
        /*0004*/ 	.word	0x00000082


	//----- nvinfo : EIATTR_KPARAM_INFO
	.align		4
.L_263:
        /*0008*/ 	.byte	0x04, 0x17
        /*000a*/ 	.short	(.L_265 - .L_264)
.L_264:
        /*000c*/ 	.word	0x00000000
        /*0010*/ 	.short	0x0009
        /*0012*/ 	.short	0x0038
        /*0014*/ 	.byte	0x00, 0xf0, 0x05, 0x00


	//----- nvinfo : EIATTR_KPARAM_INFO
	.align		4
.L_265:
        /*0018*/ 	.byte	0x04, 0x17
        /*001a*/ 	.short	(.L_267 - .L_266)
.L_266:
        /*001c*/ 	.word	0x00000000
        /*0020*/ 	.short	0x0008
        /*0022*/ 	.short	0x0034
        /*0024*/ 	.byte	0x00, 0xf0, 0x11, 0x00


	//----- nvinfo : EIATTR_KPARAM_INFO
	.align		4
.L_267:
        /*0028*/ 	.byte	0x04, 0x17
        /*002a*/ 	.short	(.L_269 - .L_268)
.L_268:
        /*002c*/ 	.word	0x00000000
        /*0030*/ 	.short	0x0007
        /*0032*/ 	.short	0x0030
        /*0034*/ 	.byte	0x00, 0xf0, 0x05, 0x00


	//----- nvinfo : EIATTR_KPARAM_INFO
	.align		4
.L_269:
        /*0038*/ 	.byte	0x04, 0x17
        /*003a*/ 	.short	(.L_271 - .L_270)
.L_270:
        /*003c*/ 	.word	0x00000000
        /*0040*/ 	.short	0x0006
        /*0042*/ 	.short	0x002c
        /*0044*/ 	.byte	0x00, 0xf0, 0x11, 0x00


	//----- nvinfo : EIATTR_KPARAM_INFO
	.align		4
.L_271:
        /*0048*/ 	.byte	0x04, 0x17
        /*004a*/ 	.short	(.L_273 - .L_272)
.L_272:
        /*004c*/ 	.word	0x00000000
        /*0050*/ 	.short	0x0005
        /*0052*/ 	.short	0x0028
        /*0054*/ 	.byte	0x00, 0xf0, 0x11, 0x00


	//----- nvinfo : EIATTR_KPARAM_INFO
	.align		4
.L_273:
        /*0058*/ 	.byte	0x04, 0x17
        /*005a*/ 	.short	(.L_275 - .L_274)
.L_274:
        /*005c*/ 	.word	0x00000000
        /*0060*/ 	.short	0x0004
        /*0062*/ 	.short	0x0020
        /*0064*/ 	.byte	0x00, 0xf0, 0x21, 0x00


	//----- nvinfo : EIATTR_KPARAM_INFO
	.align		4
.L_275:
        /*0068*/ 	.byte	0x04, 0x17
        /*006a*/ 	.short	(.L_277 - .L_276)
.L_276:
        /*006c*/ 	.word	0x00000000
        /*0070*/ 	.short	0x0003
        /*0072*/ 	.short	0x0018
        /*0074*/ 	.byte	0x00, 0xf0, 0x21, 0x00


	//----- nvinfo : EIATTR_KPARAM_INFO
	.align		4
.L_277:
        /*0078*/ 	.byte	0x04, 0x17
        /*007a*/ 	.short	(.L_279 - .L_278)
.L_278:
        /*007c*/ 	.word	0x00000000
        /*0080*/ 	.short	0x0002
        /*0082*/ 	.short	0x0010
        /*0084*/ 	.byte	0x00, 0xf0, 0x21, 0x00


	//----- nvinfo : EIATTR_KPARAM_INFO
	.align		4
.L_279:
        /*0088*/ 	.byte	0x04, 0x17
        /*008a*/ 	.short	(.L_281 - .L_280)
.L_280:
        /*008c*/ 	.word	0x00000000
        /*0090*/ 	.short	0x0001
        /*0092*/ 	.short	0x0008
        /*0094*/ 	.byte	0x00, 0xf0, 0x21, 0x00


	//----- nvinfo : EIATTR_KPARAM_INFO
	.align		4
.L_281:
        /*0098*/ 	.byte	0x04, 0x17
        /*009a*/ 	.short	(.L_283 - .L_282)
.L_282:
        /*009c*/ 	.word	0x00000000
        /*00a0*/ 	.short	0x0000
        /*00a2*/ 	.short	0x0000
        /*00a4*/ 	.byte	0x00, 0xf0, 0x21, 0x00


	//----- nvinfo : EIATTR_SPARSE_MMA_MASK
	.align		4
.L_283:
        /*00a8*/ 	.byte	0x03, 0x50
        /*00aa*/ 	.short	0x0000


	//----- nvinfo : EIATTR_MAXREG_COUNT
	.align		4
        /*00ac*/ 	.byte	0x03, 0x1b
        /*00ae*/ 	.short	0x00ff


	//----- nvinfo : EIATTR_NUM_BARRIERS
	.align		4
        /*00b0*/ 	.byte	0x02, 0x4c
        /*00b2*/ 	.byte	0x01
	.zero		1


	//----- nvinfo : EIATTR_MERCURY_ISA_VERSION
	.align		4
        /*00b4*/ 	.byte	0x03, 0x5f
        /*00b6*/ 	.short	0x0101


	//----- nvinfo : EIATTR_EXIT_INSTR_OFFSETS
	.align		4
        /*00b8*/ 	.byte	0x04, 0x1c
        /*00ba*/ 	.short	(.L_285 - .L_284)


	//   ....[0]....
.L_284:
        /*00bc*/ 	.word	0x00001a30


	//   ....[1]....
        /*00c0*/ 	.word	0x00001d00


	//   ....[2]....
        /*00c4*/ 	.word	0x00001ec0


	//----- nvinfo : EIATTR_CRS_STACK_SIZE
	.align		4
.L_285:
        /*00c8*/ 	.byte	0x04, 0x1e
        /*00ca*/ 	.short	(.L_287 - .L_286)
.L_286:
        /*00cc*/ 	.word	0x00000000


	//----- nvinfo : EIATTR_CBANK_PARAM_SIZE
	.align		4
.L_287:
        /*00d0*/ 	.byte	0x03, 0x19
        /*00d2*/ 	.short	0x0039


	//----- nvinfo : EIATTR_PARAM_CBANK
	.align		4
        /*00d4*/ 	.byte	0x04, 0x0a
        /*00d6*/ 	.short	(.L_289 - .L_288)
	.align		4
.L_288:
        /*00d8*/ 	.word	index@(.nv.constant0._ZN2at6native51_GLOBAL__N__eebb21b7_18_MultiMarginLoss_cu_b86932df31MultiMarginLoss_backward_kernelILi2EfEEvPT0_PKS3_S6_PKlS6_iibS3_b)
        /*00dc*/ 	.short	0x0210
        /*00de*/ 	.short	0x0039


	//----- nvinfo : EIATTR_SW_WAR
	.align		4
.L_289:
        /*00e0*/ 	.byte	0x04, 0x36
        /*00e2*/ 	.short	(.L_291 - .L_290)
.L_290:
        /*00e4*/ 	.word	0x00000008
.L_291:


//--------------------- .nv.info._ZN2at6native51_GLOBAL__N__eebb21b7_18_MultiMarginLoss_cu_b86932df31MultiMarginLoss_backward_kernelILi1EfEEvPT0_PKS3_S6_PKlS6_iibS3_b --------------------------
	.section	.nv.info._ZN2at6native51_GLOBAL__N__eebb21b7_18_MultiMarginLoss_cu_b86932df31MultiMarginLoss_backward_kernelILi1EfEEvPT0_PKS3_S6_PKlS6_iibS3_b,"",@"SHT_CUDA_INFO"
	.sectionflags	@""
	.align	4


	//----- nvinfo : EIATTR_CUDA_API_VERSION
	.align		4
        /*0000*/ 	.byte	0x04, 0x37
        /*0002*/ 	.short	(.L_293 - .L_292)
.L_292:
        /*0004*/ 	.word	0x00000082


	//----- nvinfo : EIATTR_KPARAM_INFO
	.align		4
.L_293:
        /*0008*/ 	.byte	0x04, 0x17
        /*000a*/ 	.short	(.L_295 - .L_294)
.L_294:
        /*000c*/ 	.word	0x00000000
        /*0010*/ 	.short	0x0009
        /*0012*/ 	.short	0x0038
        /*0014*/ 	.byte	0x00, 0xf0, 0x05, 0x00


	//----- nvinfo : EIATTR_KPARAM_INFO
	.align		4
.L_295:
        /*0018*/ 	.byte	0x04, 0x17
        /*001a*/ 	.short	(.L_297 - .L_296)
.L_296:
        /*001c*/ 	.word	0x00000000
        /*0020*/ 	.short	0x0008
        /*0022*/ 	.short	0x0034
        /*0024*/ 	.byte	0x00, 0xf0, 0x11, 0x00


	//----- nvinfo : EIATTR_KPARAM_INFO
	.align		4
.L_297:
        /*0028*/ 	.byte	0x04, 0x17
        /*002a*/ 	.short	(.L_299 - .L_298)
.L_298:
        /*002c*/ 	.word	0x00000000
        /*0030*/ 	.short	0x0007
        /*0032*/ 	.short	0x0030
        /*0034*/ 	.byte	0x00, 0xf0, 0x05, 0x00


	//----- nvinfo : EIATTR_KPARAM_INFO
	.align		4
.L_299:
        /*0038*/ 	.byte	0x04, 0x17
        /*003a*/ 	.short	(.L_301 - .L_300)
.L_300:
        /*003c*/ 	.word	0x00000000
        /*0040*/ 	.short	0x0006
        /*0042*/ 	.short	0x002c
        /*0044*/ 	.byte	0x00, 0xf0, 0x11, 0x00


	//----- nvinfo : EIATTR_KPARAM_INFO
	.align		4
.L_301:
        /*0048*/ 	.byte	0x04, 0x17
        /*004a*/ 	.short	(.L_303 - .L_302)
.L_302:
        /*004c*/ 	.word	0x00000000
        /*0050*/ 	.short	0x0005
        /*0052*/ 	.short	0x0028
        /*0054*/ 	.byte	0x00, 0xf0, 0x11, 0x00


	//----- nvinfo : EIATTR_KPARAM_INFO
	.align		4
.L_303:
        /*0058*/ 	.byte	0x04, 0x17
        /*005a*/ 	.short	(.L_305 - .L_304)
.L_304:
        /*005c*/ 	.word	0x00000000
        /*0060*/ 	.short	0x0004
        /*0062*/ 	.short	0x0020
        /*0064*/ 	.byte	0x00, 0xf0, 0x21, 0x00


	//----- nvinfo : EIATTR_KPARAM_INFO
	.align		4
.L_305:
        /*0068*/ 	.byte	0x04, 0x17
        /*006a*/ 	.short	(.L_307 - .L_306)
.L_306:
        /*006c*/ 	.word	0x00000000
        /*0070*/ 	.short	0x0003
        /*0072*/ 	.short	0x0018
        /*0074*/ 	.byte	0x00, 0xf0, 0x21, 0x00


	//----- nvinfo : EIATTR_KPARAM_INFO
	.align		4
.L_307:
        /*0078*/ 	.byte	0x04, 0x17
        /*007a*/ 	.short	(.L_309 - .L_308)
.L_308:
        /*007c*/ 	.word	0x00000000
        /*0080*/ 	.short	0x0002
        /*0082*/ 	.short	0x0010
        /*0084*/ 	.byte	0x00, 0xf0, 0x21, 0x00


	//----- nvinfo : EIATTR_KPARAM_INFO
	.align		4
.L_309:
        /*0088*/ 	.byte	0x04, 0x17
        /*008a*/ 	.short	(.L_311 - .L_310)
.L_310:
        /*008c*/ 	.word	0x00000000
        /*0090*/ 	.short	0x0001
        /*0092*/ 	.short	0x0008
        /*0094*/ 	.byte	0x00, 0xf0, 0x21, 0x00


	//----- nvinfo : EIATTR_KPARAM_INFO
	.align		4
.L_311:
        /*0098*/ 	.byte	0x04, 0x17
        /*009a*/ 	.short	(.L_313 - .L_312)
.L_312:
        /*009c*/ 	.word	0x00000000
        /*00a0*/ 	.short	0x0000
        /*00a2*/ 	.short	0x0000
        /*00a4*/ 	.byte	0x00, 0xf0, 0x21, 0x00


	//----- nvinfo : EIATTR_SPARSE_MMA_MASK
	.align		4
.L_313:
        /*00a8*/ 	.byte	0x03, 0x50
        /*00aa*/ 	.short	0x0000


	//----- nvinfo : EIATTR_MAXREG_COUNT
	.align		4
        /*00ac*/ 	.byte	0x03, 0x1b
        /*00ae*/ 	.short	0x00ff


	//----- nvinfo : EIATTR_NUM_BARRIERS
	.align		4
        /*00b0*/ 	.byte	0x02, 0x4c
        /*00b2*/ 	.byte	0x01
	.zero		1


	//----- nvinfo : EIATTR_MERCURY_ISA_VERSION
	.align		4
        /*00b4*/ 	.byte	0x03, 0x5f
        /*00b6*/ 	.short	0x0101


	//----- nvinfo : EIATTR_EXIT_INSTR_OFFSETS
	.align		4
        /*00b8*/ 	.byte	0x04, 0x1c
        /*00ba*/ 	.short	(.L_315 - .L_314)


	//   ....[0]....
.L_314:
        /*00bc*/ 	.word	0x00001980


	//   ....[1]....
        /*00c0*/ 	.word	0x00001c50


	//   ....[2]....
        /*00c4*/ 	.word	0x00001e10


	//----- nvinfo : EIATTR_CRS_STACK_SIZE
	.align		4
.L_315:
        /*00c8*/ 	.byte	0x04, 0x1e
        /*00ca*/ 	.short	(.L_317 - .L_316)
.L_316:
        /*00cc*/ 	.word	0x00000000


	//----- nvinfo : EIATTR_CBANK_PARAM_SIZE
	.align		4
.L_317:
        /*00d0*/ 	.byte	0x03, 0x19
        /*00d2*/ 	.short	0x0039


	//----- nvinfo : EIATTR_PARAM_CBANK
	.align		4
        /*00d4*/ 	.byte	0x04, 0x0a
        /*00d6*/ 	.short	(.L_319 - .L_318)
	.align		4
.L_318:
        /*00d8*/ 	.word	index@(.nv.constant0._ZN2at6native51_GLOBAL__N__eebb21b7_18_MultiMarginLoss_cu_b86932df31MultiMarginLoss_backward_kernelILi1EfEEvPT0_PKS3_S6_PKlS6_iibS3_b)
        /*00dc*/ 	.short	0x0210
        /*00de*/ 	.short	0x0039


	//----- nvinfo : EIATTR_SW_WAR
	.align		4
.L_319:
        /*00e0*/ 	.byte	0x04, 0x36
        /*00e2*/ 	.short	(.L_321 - .L_320)
.L_320:
        /*00e4*/ 	.word	0x00000008
.L_321:


//--------------------- .nv.info._ZN2at6native51_GLOBAL__N__eebb21b7_18_MultiMarginLoss_cu_b86932df31MultiMarginLoss_backward_kernelILi2EdEEvPT0_PKS3_S6_PKlS6_iibS3_b --------------------------
	.section	.nv.info._ZN2at6native51_GLOBAL__N__eebb21b7_18_MultiMarginLoss_cu_b86932df31MultiMarginLoss_backward_kernelILi2EdEEvPT0_PKS3_S6_PKlS6_iibS3_b,"",@"SHT_CUDA_INFO"
	.sectionflags	@""
	.align	4


	//----- nvinfo : EIATTR_CUDA_API_VERSION
	.align		4
        /*0000*/ 	.byte	0x04, 0x37
        /*0002*/ 	.short	(.L_323 - .L_322)
.L_322:
        /*0004*/ 	.word	0x00000082


	//----- nvinfo : EIATTR_KPARAM_INFO
	.align		4
.L_323:
        /*0008*/ 	.byte	0x04, 0x17
        /*000a*/ 	.short	(.L_325 - .L_324)
.L_324:
        /*000c*/ 	.word	0x00000000
        /*0010*/ 	.short	0x0009
        /*0012*/ 	.short	0x0040
        /*0014*/ 	.byte	0x00, 0xf0, 0x05, 0x00


	//----- nvinfo : EIATTR_KPARAM_INFO
	.align		4
.L_325:
        /*0018*/ 	.byte	0x04, 0x17
        /*001a*/ 	.short	(.L_327 - .L_326)
.L_326:
        /*001c*/ 	.word	0x00000000
        /*0020*/ 	.short	0x0008
        /*0022*/ 	.short	0x0038
        /*0024*/ 	.byte	0x00, 0xf0, 0x21, 0x00


	//----- nvinfo : EIATTR_KPARAM_INFO
	.align		4
.L_327:
        /*0028*/ 	.byte	0x04, 0x17
        /*002a*/ 	.short	(.L_329 - .L_328)
.L_328:
        /*002c*/ 	.word	0x00000000
        /*0030*/ 	.short	0x0007
        /*0032*/ 	.short	0x0030
        /*0034*/ 	.byte	0x00, 0xf0, 0x05, 0x00


	//----- nvinfo : EIATTR_KPARAM_INFO
	.align		4
.L_329:
        /*0038*/ 	.byte	0x04, 0x17
        /*003a*/ 	.short	(.L_331 - .L_330)
.L_330:
        /*003c*/ 	.word	0x00000000
        /*0040*/ 	.short	0x0006
        /*0042*/ 	.short	0x002c
        /*0044*/ 	.byte	0x00, 0xf0, 0x11, 0x00


	//----- nvinfo : EIATTR_KPARAM_INFO
	.align		4
.L_331:
        /*0048*/ 	.byte	0x04, 0x17
        /*004a*/ 	.short	(.L_333 - .L_332)
.L_332:
        /*004c*/ 	.word	0x00000000
        /*0050*/ 	.short	0x0005
        /*0052*/ 	.short	0x0028
        /*0054*/ 	.byte	0x00, 0xf0, 0x11, 0x00


	//----- nvinfo : EIATTR_KPARAM_INFO
	.align		4
.L_333:
        /*0058*/ 	.byte	0x04, 0x17
        /*005a*/ 	.short	(.L_335 - .L_334)
.L_334:
        /*005c*/ 	.word	0x00000000
        /*0060*/ 	.short	0x0004
        /*0062*/ 	.short	0x0020
        /*0064*/ 	.byte	0x00, 0xf0, 0x21, 0x00


	//----- nvinfo : EIATTR_KPARAM_INFO
	.align		4
.L_335:
        /*0068*/ 	.byte	0x04, 0x17
        /*006a*/ 	.short	(.L_337 - .L_336)
.L_336:
        /*006c*/ 	.word	0x00000000
        /*0070*/ 	.short	0x0003
        /*0072*/ 	.short	0x0018
        /*0074*/ 	.byte	0x00, 0xf0, 0x21, 0x00


	//----- nvinfo : EIATTR_KPARAM_INFO
	.align		4
.L_337:
        /*0078*/ 	.byte	0x04, 0x17
        /*007a*/ 	.short	(.L_339 - .L_338)
.L_338:
        /*007c*/ 	.word	0x00000000
        /*0080*/ 	.short	0x0002
        /*0082*/ 	.short	0x0010
        /*0084*/ 	.byte	0x00, 0xf0, 0x21, 0x00


	//----- nvinfo : EIATTR_KPARAM_INFO
	.align		4
.L_339:
        /*0088*/ 	.byte	0x04, 0x17
        /*008a*/ 	.short	(.L_341 - .L_340)
.L_340:
        /*008c*/ 	.word	0x00000000
        /*0090*/ 	.short	0x0001
        /*0092*/ 	.short	0x0008
        /*0094*/ 	.byte	0x00, 0xf0, 0x21, 0x00


	//----- nvinfo : EIATTR_KPARAM_INFO
	.align		4
.L_341:
        /*0098*/ 	.byte	0x04, 0x17
        /*009a*/ 	.short	(.L_343 - .L_342)
.L_342:
        /*009c*/ 	.word	0x00000000
        /*00a0*/ 	.short	0x0000
        /*00a2*/ 	.short	0x0000
        /*00a4*/ 	.byte	0x00, 0xf0, 0x21, 0x00


	//----- nvinfo : EIATTR_SPARSE_MMA_MASK
	.align		4
.L_343:
        /*00a8*/ 	.byte	0x03, 0x50
        /*00aa*/ 	.short	0x0000


	//----- nvinfo : EIATTR_MAXREG_COUNT
	.align		4
        /*00ac*/ 	.byte	0x03, 0x1b
        /*00ae*/ 	.short	0x00ff


	//----- nvinfo : EIATTR_NUM_BARRIERS
	.align		4
        /*00b0*/ 	.byte	0x02, 0x4c
        /*00b2*/ 	.byte	0x01
	.zero		1


	//----- nvinfo : EIATTR_MERCURY_ISA_VERSION
	.align		4
        /*00b4*/ 	.byte	0x03, 0x5f
        /*00b6*/ 	.short	0x0101


	//----- nvinfo : EIATTR_EXIT_INSTR_OFFSETS
	.align		4
        /*00b8*/ 	.byte	0x04, 0x1c
        /*00ba*/ 	.short	(.L_345 - .L_344)


	//   ....[0]....
.L_344:
        /*00bc*/ 	.word	0x00001ce0


	//   ....[1]....
        /*00c0*/ 	.word	0x00001fe0


	//   ....[2]....
        /*00c4*/ 	.word	0x00002220


	//----- nvinfo : EIATTR_CRS_STACK_SIZE
	.align		4
.L_345:
        /*00c8*/ 	.byte	0x04, 0x1e
        /*00ca*/ 	.short	(.L_347 - .L_346)
.L_346:
        /*00cc*/ 	.word	0x00000000


	//----- nvinfo : EIATTR_CBANK_PARAM_SIZE
	.align		4
.L_347:
        /*00d0*/ 	.byte	0x03, 0x19
        /*00d2*/ 	.short	0x0041


	//----- nvinfo : EIATTR_PARAM_CBANK
	.align		4
        /*00d4*/ 	.byte	0x04, 0x0a
        /*00d6*/ 	.short	(.L_349 - .L_348)
	.align		4
.L_348:
        /*00d8*/ 	.word	index@(.nv.constant0._ZN2at6native51_GLOBAL__N__eebb21b7_18_MultiMarginLoss_cu_b86932df31MultiMarginLoss_backward_kernelILi2EdEEvPT0_PKS3_S6_PKlS6_iibS3_b)
        /*00dc*/ 	.short	0x0210
        /*00de*/ 	.short	0x0041


	//----- nvinfo : EIATTR_SW_WAR
	.align		4
.L_349:
        /*00e0*/ 	.byte	0x04, 0x36
        /*00e2*/ 	.short	(.L_351 - .L_350)
.L_350:
        /*00e4*/ 	.word	0x00000008
.L_351:


//--------------------- .nv.info._ZN2at6native51_GLOBAL__N__eebb21b7_18_MultiMarginLoss_cu_b86932df31MultiMarginLoss_backward_kernelILi1EdEEvPT0_PKS3_S6_PKlS6_iibS3_b --------------------------
	.section	.nv.info._ZN2at6native51_GLOBAL__N__eebb21b7_18_MultiMarginLoss_cu_b86932df31MultiMarginLoss_backward_kernelILi1EdEEvPT0_PKS3_S6_PKlS6_iibS3_b,"",@"SHT_CUDA_INFO"
	.sectionflags	@""
	.align	4


	//----- nvinfo : EIATTR_CUDA_API_VERSION
	.align		4
        /*0000*/ 	.byte	0x04, 0x37
        /*0002*/ 	.short	(.L_353 - .L_352)
.L_352:
        /*0004*/ 	.word	0x00000082


	//----- nvinfo : EIATTR_KPARAM_INFO
	.align		4
.L_353:
        /*0008*/ 	.byte	0x04, 0x17
        /*000a*/ 	.short	(.L_355 - .L_354)
.L_354:
        /*000c*/ 	.word	0x00000000
        /*0010*/ 	.short	0x0009
        /*0012*/ 	.short	0x0040
        /*0014*/ 	.byte	0x00, 0xf0, 0x05, 0x00


	//----- nvinfo : EIATTR_KPARAM_INFO
	.align		4
.L_355:
        /*0018*/ 	.byte	0x04, 0x17
        /*001a*/ 	.short	(.L_357 - .L_356)
.L_356:
        /*001c*/ 	.word	0x00000000
        /*0020*/ 	.short	0x0008
        /*0022*/ 	.short	0x0038
        /*0024*/ 	.byte	0x00, 0xf0, 0x21, 0x00


	//----- nvinfo : EIATTR_KPARAM_INFO
	.align		4
.L_357:
        /*0028*/ 	.byte	0x04, 0x17
        /*002a*/ 	.short	(.L_359 - .L_358)
.L_358:
        /*002c*/ 	.word	0x00000000
        /*0030*/ 	.short	0x0007
        /*0032*/ 	.short	0x0030
        /*0034*/ 	.byte	0x00, 0xf0, 0x05, 0x00


	//----- nvinfo : EIATTR_KPARAM_INFO
	.align		4
.L_359:
        /*0038*/ 	.byte	0x04, 0x17
        /*003a*/ 	.short	(.L_361 - .L_360)
.L_360:
        /*003c*/ 	.word	0x00000000
        /*0040*/ 	.short	0x0006
        /*0042*/ 	.short	0x002c
        /*0044*/ 	.byte	0x00, 0xf0, 0x11, 0x00


	//----- nvinfo : EIATTR_KPARAM_INFO
	.align		4
.L_361:
        /*0048*/ 	.byte	0x04, 0x17
        /*004a*/ 	.short	(.L_363 - .L_362)
.L_362:
        /*004c*/ 	.word	0x00000000
        /*0050*/ 	.short	0x0005
        /*0052*/ 	.short	0x0028
        /*0054*/ 	.byte	0x00, 0xf0, 0x11, 0x00


	//----- nvinfo : EIATTR_KPARAM_INFO
	.align		4
.L_363:
        /*0058*/ 	.byte	0x04, 0x17
        /*005a*/ 	.short	(.L_365 - .L_364)
.L_364:
        /*005c*/ 	.word	0x00000000
        /*0060*/ 	.short	0x0004
        /*0062*/ 	.short	0x0020
        /*0064*/ 	.byte	0x00, 0xf0, 0x21, 0x00


	//----- nvinfo : EIATTR_KPARAM_INFO
	.align		4
.L_365:
        /*0068*/ 	.byte	0x04, 0x17
        /*006a*/ 	.short	(.L_367 - .L_366)
.L_366:
        /*006c*/ 	.word	0x00000000
        /*0070*/ 	.short	0x0003
        /*0072*/ 	.short	0x0018
        /*0074*/ 	.byte	0x00, 0xf0, 0x21, 0x00


	//----- nvinfo : EIATTR_KPARAM_INFO
	.align		4
.L_367:
        /*0078*/ 	.byte	0x04, 0x17
        /*007a*/ 	.short	(.L_369 - .L_368)
.L_368:
        /*007c*/ 	.word	0x00000000
        /*0080*/ 	.short	0x0002
        /*0082*/ 	.short	0x0010
        /*0084*/ 	.byte	0x00, 0xf0, 0x21, 0x00


	//----- nvinfo : EIATTR_KPARAM_INFO
	.align		4
.L_369:
        /*0088*/ 	.byte	0x04, 0x17
        /*008a*/ 	.short	(.L_371 - .L_370)
.L_370:
        /*008c*/ 	.word	0x00000000
        /*0090*/ 	.short	0x0001
        /*0092*/ 	.short	0x0008
        /*0094*/ 	.byte	0x00, 0xf0, 0x21, 0x00


	//----- nvinfo : EIATTR_KPARAM_INFO
	.align		4
.L_371:
        /*0098*/ 	.byte	0x04, 0x17
        /*009a*/ 	.short	(.L_373 - .L_372)
.L_372:
        /*009c*/ 	.word	0x00000000
        /*00a0*/ 	.short	0x0000
        /*00a2*/ 	.short	0x0000
        /*00a4*/ 	.byte	0x00, 0xf0, 0x21, 0x00


	//----- nvinfo : EIATTR_SPARSE_MMA_MASK
	.align		4
.L_373:
        /*00a8*/ 	.byte	0x03, 0x50
        /*00aa*/ 	.short	0x0000


	//----- nvinfo : EIATTR_MAXREG_COUNT
	.align		4
        /*00ac*/ 	.byte	0x03, 0x1b
        /*00ae*/ 	.short	0x00ff


	//----- nvinfo : EIATTR_NUM_BARRIERS
	.align		4
        /*00b0*/ 	.byte	0x02, 0x4c
        /*00b2*/ 	.byte	0x01
	.zero		1


	//----- nvinfo : EIATTR_MERCURY_ISA_VERSION
	.align		4
        /*00b4*/ 	.byte	0x03, 0x5f
        /*00b6*/ 	.short	0x0101


	//----- nvinfo : EIATTR_EXIT_INSTR_OFFSETS
	.align		4
        /*00b8*/ 	.byte	0x04, 0x1c
        /*00ba*/ 	.short	(.L_375 - .L_374)


	//   ....[0]....
.L_374:
        /*00bc*/ 	.word	0x00001be0


	//   ....[1]....
        /*00c0*/ 	.word	0x00001ee0


	//   ....[2]....
        /*00c4*/ 	.word	0x00002120


	//----- nvinfo : EIATTR_CRS_STACK_SIZE
	.align		4
.L_375:
        /*00c8*/ 	.byte	0x04, 0x1e
        /*00ca*/ 	.short	(.L_377 - .L_376)
.L_376:
        /*00cc*/ 	.word	0x00000000


	//----- nvinfo : EIATTR_CBANK_PARAM_SIZE
	.align		4
.L_377:
        /*00d0*/ 	.byte	0x03, 0x19
        /*00d2*/ 	.short	0x0041


	//----- nvinfo : EIATTR_PARAM_CBANK
	.align		4
        /*00d4*/ 	.byte	0x04, 0x0a
        /*00d6*/ 	.short	(.L_379 - .L_378)
	.align		4
.L_378:
        /*00d8*/ 	.word	index@(.nv.constant0._ZN2at6native51_GLOBAL__N__eebb21b7_18_MultiMarginLoss_cu_b86932df31MultiMarginLoss_backward_kernelILi1EdEEvPT0_PKS3_S6_PKlS6_iibS3_b)
        /*00dc*/ 	.short	0x0210
        /*00de*/ 	.short	0x0041


	//----- nvinfo : EIATTR_SW_WAR
	.align		4
.L_379:
        /*00e0*/ 	.byte	0x04, 0x36
        /*00e2*/ 	.short	(.L_381 - .L_380)
.L_380:
        /*00e4*/ 	.word	0x00000008
.L_381:


//--------------------- .nv.info._ZN2at6native51_GLOBAL__N__eebb21b7_18_MultiMarginLoss_cu_b86932df30MultiMarginLoss_forward_kernelILi2EN3c108BFloat16EEEvPT0_PKS5_PKlS8_iibS5_ --------------------------
	.section	.nv.info._ZN2at6native51_GLOBAL__N__eebb21b7_18_MultiMarginLoss_cu_b86932df30MultiMarginLoss_forward_kernelILi2EN3c108BFloat16EEEvPT0_PKS5_PKlS8_iibS5_,"",@"SHT_CUDA_INFO"
	.sectionflags	@""
	.align	4


	//----- nvinfo : EIATTR_CUDA_API_VERSION
	.align		4
        /*0000*/ 	.byte	0x04, 0x37
        /*0002*/ 	.short	(.L_383 - .L_382)
.L_382:
        /*0004*/ 	.word	0x00000082


	//----- nvinfo : EIATTR_KPARAM_INFO
	.align		4
.L_383:
        /*0008*/ 	.byte	0x04, 0x17
        /*000a*/ 	.short	(.L_385 - .L_384)
.L_384:
        /*000c*/ 	.word	0x00000000
        /*0010*/ 	.short	0x0007
        /*0012*/ 	.short	0x002a
        /*0014*/ 	.byte	0x00, 0xf0, 0x09, 0x00


	//----- nvinfo : EIATTR_KPARAM_INFO
	.align		4
.L_385:
        /*0018*/ 	.byte	0x04, 0x17
        /*001a*/ 	.short	(.L_387 - .L_386)
.L_386:
        /*001c*/ 	.word	0x00000000
        /*0020*/ 	.short	0x0006
        /*0022*/ 	.short	0x0028
        /*0024*/ 	.byte	0x00, 0xf0, 0x05, 0x00


	//----- nvinfo : EIATTR_KPARAM_INFO
	.align		4
.L_387:
        /*0028*/ 	.byte	0x04, 0x17
        /*002a*/ 	.short	(.L_389 - .L_388)
.L_388:
        /*002c*/ 	.word	0x00000000
        /*0030*/ 	.short	0x0005
        /*0032*/ 	.short	0x0024
        /*0034*/ 	.byte	0x00, 0xf0, 0x11, 0x00


	//----- nvinfo : EIATTR_KPARAM_INFO
	.align		4
.L_389:
        /*0038*/ 	.byte	0x04, 0x17
        /*003a*/ 	.short	(.L_391 - .L_390)
.L_390:
        /*003c*/ 	.word	0x00000000
        /*0040*/ 	.short	0x0004
        /*0042*/ 	.short	0x0020
        /*0044*/ 	.byte	0x00, 0xf0, 0x11, 0x00


	//----- nvinfo : EIATTR_KPARAM_INFO
	.align		4
.L_391:
        /*0048*/ 	.byte	0x04, 0x17
        /*004a*/ 	.short	(.L_393 - .L_392)
.L_392:
        /*004c*/ 	.word	0x00000000
        /*0050*/ 	.short	0x0003
        /*0052*/ 	.short	0x0018
        /*0054*/ 	.byte	0x00, 0xf0, 0x21, 0x00


	//----- nvinfo : EIATTR_KPARAM_INFO
	.align		4
.L_393:
        /*0058*/ 	.byte	0x04, 0x17
        /*005a*/ 	.short	(.L_395 - .L_394)
.L_394:
        /*005c*/ 	.word	0x00000000
        /*0060*/ 	.short	0x0002
        /*0062*/ 	.short	0x0010
        /*0064*/ 	.byte	0x00, 0xf0, 0x21, 0x00


	//----- nvinfo : EIATTR_KPARAM_INFO
	.align		4
.L_395:
        /*0068*/ 	.byte	0x04, 0x17
        /*006a*/ 	.short	(.L_397 - .L_396)
.L_396:
        /*006c*/ 	.word	0x00000000
        /*0070*/ 	.short	0x0001
        /*0072*/ 	.short	0x0008
        /*0074*/ 	.byte	0x00, 0xf0, 0x21, 0x00


	//----- nvinfo : EIATTR_KPARAM_INFO
	.align		4
.L_397:
        /*0078*/ 	.byte	0x04, 0x17
        /*007a*/ 	.short	(.L_399 - .L_398)
.L_398:
        /*007c*/ 	.word	0x00000000
        /*0080*/ 	.short	0x0000
        /*0082*/ 	.short	0x0000
        /*0084*/ 	.byte	0x00, 0xf0, 0x21, 0x00


	//----- nvinfo : EIATTR_SPARSE_MMA_MASK
	.align		4
.L_399:
        /*0088*/ 	.byte	0x03, 0x50
        /*008a*/ 	.short	0x0000


	//----- nvinfo : EIATTR_MAXREG_COUNT
	.align		4
        /*008c*/ 	.byte	0x03, 0x1b
        /*008e*/ 	.short	0x00ff


	//----- nvinfo : EIATTR_NUM_BARRIERS
	.align		4
        /*0090*/ 	.byte	0x02, 0x4c
        /*0092*/ 	.byte	0x01
	.zero		1


	//----- nvinfo : EIATTR_EXTERNS
	.align		4
        /*0094*/ 	.byte	0x04, 0x0f
        /*0096*/ 	.short	(.L_401 - .L_400)


	//   ....[0]....
	.align		4
.L_400:
        /*0098*/ 	.word	index@(__assertfail)


	//----- nvinfo : EIATTR_MERCURY_ISA_VERSION
	.align		4
.L_401:
        /*009c*/ 	.byte	0x03, 0x5f
        /*009e*/ 	.short	0x0101


	//----- nvinfo : EIATTR_SYSCALL_OFFSETS
	.align		4
        /*00a0*/ 	.byte	0x04, 0x46
        /*00a2*/ 	.short	(.L_403 - .L_402)


	//   ....[0]....
.L_402:
        /*00a4*/ 	.word	0x00000260


	//----- nvinfo : EIATTR_EXIT_INSTR_OFFSETS
	.align		4
.L_403:
        /*00a8*/ 	.byte	0x04, 0x1c
        /*00aa*/ 	.short	(.L_405 - .L_404)


	//   ....[0]....
.L_404:
        /*00ac*/ 	.word	0x00000890


	//   ....[1]....
        /*00b0*/ 	.word	0x00000eb0


	//----- nvinfo : EIATTR_CRS_STACK_SIZE
	.align		4
.L_405:
        /*00b4*/ 	.byte	0x04, 0x1e
        /*00b6*/ 	.short	(.L_407 - .L_406)
.L_406:
        /*00b8*/ 	.word	0x00000000


	//----- nvinfo : EIATTR_CBANK_PARAM_SIZE
	.align		4
.L_407:
        /*00bc*/ 	.byte	0x03, 0x19
        /*00be*/ 	.short	0x002c


	//----- nvinfo : EIATTR_PARAM_CBANK
	.align		4
        /*00c0*/ 	.byte	0x04, 0x0a
        /*00c2*/ 	.short	(.L_409 - .L_408)
	.align		4
.L_408:
        /*00c4*/ 	.word	index@(.nv.constant0._ZN2at6native51_GLOBAL__N__eebb21b7_18_MultiMarginLoss_cu_b86932df30MultiMarginLoss_forward_kernelILi2EN3c108BFloat16EEEvPT0_PKS5_PKlS8_iibS5_)
        /*00c8*/ 	.short	0x0210
        /*00ca*/ 	.short	0x002c


	//----- nvinfo : EIATTR_SW_WAR
	.align		4
.L_409:
        /*00cc*/ 	.byte	0x04, 0x36
        /*00ce*/ 	.short	(.L_411 - .L_410)
.L_410:
        /*00d0*/ 	.word	0x00000008
.L_411:


//--------------------- .nv.info._ZN2at6native51_GLOBAL__N__eebb21b7_18_MultiMarginLoss_cu_b86932df30MultiMarginLoss_forward_kernelILi1EN3c108BFloat16EEEvPT0_PKS5_PKlS8_iibS5_ --------------------------
	.section	.nv.info._ZN2at6native51_GLOBAL__N__eebb21b7_18_MultiMarginLoss_cu_b86932df30MultiMarginLoss_forward_kernelILi1EN3c108BFloat16EEEvPT0_PKS5_PKlS8_iibS5_,"",@"SHT_CUDA_INFO"
	.sectionflags	@""
	.align	4


	//----- nvinfo : EIATTR_CUDA_API_VERSION
	.align		4
        /*0000*/ 	.byte	0x04, 0x37
        /*0002*/ 	.short	(.L_413 - .L_412)
.L_412:
        /*0004*/ 	.word	0x00000082


	//----- nvinfo : EIATTR_KPARAM_INFO
	.align		4
.L_413:
        /*0008*/ 	.byte	0x04, 0x17
        /*000a*/ 	.short	(.L_415 - .L_414)
.L_414:
        /*000c*/ 	.word	0x00000000
        /*0010*/ 	.short	0x0007
        /*0012*/ 	.short	0x002a
        /*0014*/ 	.byte	0x00, 0xf0, 0x09, 0x00


	//----- nvinfo : EIATTR_KPARAM_INFO
	.align		4
.L_415:
        /*0018*/ 	.byte	0x04, 0x17
        /*001a*/ 	.short	(.L_417 - .L_416)
.L_416:
        /*001c*/ 	.word	0x00000000
        /*0020*/ 	.short	0x0006
        /*0022*/ 	.short	0x0028
        /*0024*/ 	.byte	0x00, 0xf0, 0x05, 0x00


	//----- nvinfo : EIATTR_KPARAM_INFO
	.align		4
.L_417:
        /*0028*/ 	.byte	0x04, 0x17
        /*002a*/ 	.short	(.L_419 - .L_418)
.L_418:
        /*002c*/ 	.word	0x00000000
        /*0030*/ 	.short	0x0005
        /*0032*/ 	.short	0x0024
        /*0034*/ 	.byte	0x00, 0xf0, 0x11, 0x00


	//----- nvinfo : EIATTR_KPARAM_INFO
	.align		4
.L_419:
        /*0038*/ 	.byte	0x04, 0x17
        /*003a*/ 	.short	(.L_421 - .L_420)
.L_420:
        /*003c*/ 	.word	0x00000000
        /*0040*/ 	.short	0x0004
        /*0042*/ 	.short	0x0020
        /*0044*/ 	.byte	0x00, 0xf0, 0x11, 0x00


	//----- nvinfo : EIATTR_KPARAM_INFO
	.align		4
.L_421:
        /*0048*/ 	.byte	0x04, 0x17
        /*004a*/ 	.short	(.L_423 - .L_422)
.L_422:
        /*004c*/ 	.word	0x00000000
        /*0050*/ 	.short	0x0003
        /*0052*/ 	.short	0x0018
        /*0054*/ 	.byte	0x00, 0xf0, 0x21, 0x00


	//----- nvinfo : EIATTR_KPARAM_INFO
	.align		4
.L_423:
        /*0058*/ 	.byte	0x04, 0x17
        /*005a*/ 	.short	(.L_425 - .L_424)
.L_424:
        /*005c*/ 	.word	0x00000000
        /*0060*/ 	.short	0x0002
        /*0062*/ 	.short	0x0010
        /*0064*/ 	.byte	0x00, 0xf0, 0x21, 0x00


	//----- nvinfo : EIATTR_KPARAM_INFO
	.align		4
.L_425:
        /*0068*/ 	.byte	0x04, 0x17
        /*006a*/ 	.short	(.L_427 - .L_426)
.L_426:
        /*006c*/ 	.word	0x00000000
        /*0070*/ 	.short	0x0001
        /*0072*/ 	.short	0x0008
        /*0074*/ 	.byte	0x00, 0xf0, 0x21, 0x00


	//----- nvinfo : EIATTR_KPARAM_INFO
	.align		4
.L_427:
        /*0078*/ 	.byte	0x04, 0x17
        /*007a*/ 	.short	(.L_429 - .L_428)
.L_428:
        /*007c*/ 	.word	0x00000000
        /*0080*/ 	.short	0x0000
        /*0082*/ 	.short	0x0000
        /*0084*/ 	.byte	0x00, 0xf0, 0x21, 0x00


	//----- nvinfo : EIATTR_SPARSE_MMA_MASK
	.align		4
.L_429:
        /*0088*/ 	.byte	0x03, 0x50
        /*008a*/ 	.short	0x0000


	//----- nvinfo : EIATTR_MAXREG_COUNT
	.align		4
        /*008c*/ 	.byte	0x03, 0x1b
        /*008e*/ 	.short	0x00ff


	//----- nvinfo : EIATTR_NUM_BARRIERS
	.align		4
        /*0090*/ 	.byte	0x02, 0x4c
        /*0092*/ 	.byte	0x01
	.zero		1


	//----- nvinfo : EIATTR_EXTERNS
	.align		4
        /*0094*/ 	.byte	0x04, 0x0f
        /*0096*/ 	.short	(.L_431 - .L_430)


	//   ....[0]....
	.align		4
.L_430:
        /*0098*/ 	.word	index@(__assertfail)


	//----- nvinfo : EIATTR_MERCURY_ISA_VERSION
	.align		4
.L_431:
        /*009c*/ 	.byte	0x03, 0x5f
        /*009e*/ 	.short	0x0101


	//----- nvinfo : EIATTR_SYSCALL_OFFSETS
	.align		4
        /*00a0*/ 	.byte	0x04, 0x46
        /*00a2*/ 	.short	(.L_433 - .L_432)


	//   ....[0]....
.L_432:
        /*00a4*/ 	.word	0x00000260


	//----- nvinfo : EIATTR_EXIT_INSTR_OFFSETS
	.align		4
.L_433:
        /*00a8*/ 	.byte	0x04, 0x1c
        /*00aa*/ 	.short	(.L_435 - .L_434)


	//   ....[0]....
.L_434:
        /*00ac*/ 	.word	0x00000830


	//   ....[1]....
        /*00b0*/ 	.word	0x00000e50


	//----- nvinfo : EIATTR_CRS_STACK_SIZE
	.align		4
.L_435:
        /*00b4*/ 	.byte	0x04, 0x1e
        /*00b6*/ 	.short	(.L_437 - .L_436)
.L_436:
        /*00b8*/ 	.word	0x00000000


	//----- nvinfo : EIATTR_CBANK_PARAM_SIZE
	.align		4
.L_437:
        /*00bc*/ 	.byte	0x03, 0x19
        /*00be*/ 	.short	0x002c


	//----- nvinfo : EIATTR_PARAM_CBANK
	.align		4
        /*00c0*/ 	.byte	0x04, 0x0a
        /*00c2*/ 	.short	(.L_439 - .L_438)
	.align		4
.L_438:
        /*00c4*/ 	.word	index@(.nv.constant0._ZN2at6native51_GLOBAL__N__eebb21b7_18_MultiMarginLoss_cu_b86932df30MultiMarginLoss_forward_kernelILi1EN3c108BFloat16EEEvPT0_PKS5_PKlS8_iibS5_)
        /*00c8*/ 	.short	0x0210
        /*00ca*/ 	.short	0x002c


	//----- nvinfo : EIATTR_SW_WAR
	.align		4
.L_439:
        /*00cc*/ 	.byte	0x04, 0x36
        /*00ce*/ 	.short	(.L_441 - .L_440)
.L_440:
        /*00d0*/ 	.word	0x00000008
.L_441:


//--------------------- .nv.info._ZN2at6native51_GLOBAL__N__eebb21b7_18_MultiMarginLoss_cu_b86932df30MultiMarginLoss_forward_kernelILi2EN3c104HalfEEEvPT0_PKS5_PKlS8_iibS5_ --------------------------
	.section	.nv.info._ZN2at6native51_GLOBAL__N__eebb21b7_18_MultiMarginLoss_cu_b86932df30MultiMarginLoss_forward_kernelILi2EN3c104HalfEEEvPT0_PKS5_PKlS8_iibS5_,"",@"SHT_CUDA_INFO"
	.sectionflags	@""
	.align	4


	//----- nvinfo : EIATTR_CUDA_API_VERSION
	.align		4
        /*0000*/ 	.byte	0x04, 0x37
        /*0002*/ 	.short	(.L_443 - .L_442)
.L_442:
        /*0004*/ 	.word	0x00000082


	//----- nvinfo : EIATTR_KPARAM_INFO
	.align		4
.L_443:
        /*0008*/ 	.byte	0x04, 0x17
        /*000a*/ 	.short	(.L_445 - .L_444)
.L_444:
        /*000c*/ 	.word	0x00000000
        /*0010*/ 	.short	0x0007
        /*0012*/ 	.short	0x002a
        /*0014*/ 	.byte	0x00, 0xf0, 0x09, 0x00


	//----- nvinfo : EIATTR_KPARAM_INFO
	.align		4
.L_445:
        /*0018*/ 	.byte	0x04, 0x17
        /*001a*/ 	.short	(.L_447 - .L_446)
.L_446:
        /*001c*/ 	.word	0x00000000
        /*0020*/ 	.short	0x0006
        /*0022*/ 	.short	0x0028
        /*0024*/ 	.byte	0x00, 0xf0, 0x05, 0x00


	//----- nvinfo : EIATTR_KPARAM_INFO
	.align		4
.L_447:
        /*0028*/ 	.byte	0x04, 0x17
        /*002a*/ 	.short	(.L_449 - .L_448)
.L_448:
        /*002c*/ 	.word	0x00000000
        /*0030*/ 	.short	0x0005
        /*0032*/ 	.short	0x0024
        /*0034*/ 	.byte	0x00, 0xf0, 0x11, 0x00


	//----- nvinfo : EIATTR_KPARAM_INFO
	.align		4
.L_449:
        /*0038*/ 	.byte	0x04, 0x17
        /*003a*/ 	.short	(.L_451 - .L_450)
.L_450:
        /*003c*/ 	.word	0x00000000
        /*0040*/ 	.short	0x0004
        /*0042*/ 	.short	0x0020
        /*0044*/ 	.byte	0x00, 0xf0, 0x11, 0x00


	//----- nvinfo : EIATTR_KPARAM_INFO
	.align		4
.L_451:
        /*0048*/ 	.byte	0x04, 0x17
        /*004a*/ 	.short	(.L_453 - .L_452)
.L_452:
        /*004c*/ 	.word	0x00000000
        /*0050*/ 	.short	0x0003
        /*0052*/ 	.short	0x0018
        /*0054*/ 	.byte	0x00, 0xf0, 0x21, 0x00


	//----- nvinfo : EIATTR_KPARAM_INFO
	.align		4
.L_453:
        /*0058*/ 	.byte	0x04, 0x17
        /*005a*/ 	.short	(.L_455 - .L_454)
.L_454:
        /*005c*/ 	.word	0x00000000
        /*0060*/ 	.short	0x0002
        /*0062*/ 	.short	0x0010
        /*0064*/ 	.byte	0x00, 0xf0, 0x21, 0x00


	//----- nvinfo : EIATTR_KPARAM_INFO
	.align		4
.L_455:
        /*0068*/ 	.byte	0x04, 0x17
        /*006a*/ 	.short	(.L_457 - .L_456)
.L_456:
        /*006c*/ 	.word	0x00000000
        /*0070*/ 	.short	0x0001
        /*0072*/ 	.short	0x0008
        /*0074*/ 	.byte	0x00, 0xf0, 0x21, 0x00


	//----- nvinfo : EIATTR_KPARAM_INFO
	.align		4
.L_457:
        /*0078*/ 	.byte	0x04, 0x17
        /*007a*/ 	.short	(.L_459 - .L_458)
.L_458:
        /*007c*/ 	.word	0x00000000
        /*0080*/ 	.short	0x0000
        /*0082*/ 	.short	0x0000
        /*0084*/ 	.byte	0x00, 0xf0, 0x21, 0x00


	//----- nvinfo : EIATTR_SPARSE_MMA_MASK
	.align		4
.L_459:
        /*0088*/ 	.byte	0x03, 0x50
        /*008a*/ 	.short	0x0000


	//----- nvinfo : EIATTR_MAXREG_COUNT
	.align		4
        /*008c*/ 	.byte	0x03, 0x1b
        /*008e*/ 	.short	0x00ff


	//----- nvinfo : EIATTR_NUM_BARRIERS
	.align		4
        /*0090*/ 	.byte	0x02, 0x4c
        /*0092*/ 	.byte	0x01
	.zero		1


	//----- nvinfo : EIATTR_EXTERNS
	.align		4
        /*0094*/ 	.byte	0x04, 0x0f
        /*0096*/ 	.short	(.L_461 - .L_460)


	//   ....[0]....
	.align		4
.L_460:
        /*0098*/ 	.word	index@(__assertfail)


	//----- nvinfo : EIATTR_MERCURY_ISA_VERSION
	.align		4
.L_461:
        /*009c*/ 	.byte	0x03, 0x5f
        /*009e*/ 	.short	0x0101


	//----- nvinfo : EIATTR_SYSCALL_OFFSETS
	.align		4
        /*00a0*/ 	.byte	0x04, 0x46
        /*00a2*/ 	.short	(.L_463 - .L_462)


	//   ....[0]....
.L_462:
        /*00a4*/ 	.word	0x00000260


	//----- nvinfo : EIATTR_EXIT_INSTR_OFFSETS
	.align		4
.L_463:
        /*00a8*/ 	.byte	0x04, 0x1c
        /*00aa*/ 	.short	(.L_465 - .L_464)


	//   ....[0]....
.L_464:
        /*00ac*/ 	.word	0x000008a0


	//   ....[1]....
        /*00b0*/ 	.word	0x00000ec0


	//----- nvinfo : EIATTR_CRS_STACK_SIZE
	.align		4
.L_465:
        /*00b4*/ 	.byte	0x04, 0x1e
        /*00b6*/ 	.short	(.L_467 - .L_466)
.L_466:
        /*00b8*/ 	.word	0x00000000


	//----- nvinfo : EIATTR_CBANK_PARAM_SIZE
	.align		4
.L_467:
        /*00bc*/ 	.byte	0x03, 0x19
        /*00be*/ 	.short	0x002c


	//----- nvinfo : EIATTR_PARAM_CBANK
	.align		4
        /*00c0*/ 	.byte	0x04, 0x0a
        /*00c2*/ 	.short	(.L_469 - .L_468)
	.align		4
.L_468:
        /*00c4*/ 	.word	index@(.nv.constant0._ZN2at6native51_GLOBAL__N__eebb21b7_18_MultiMarginLoss_cu_b86932df30MultiMarginLoss_forward_kernelILi2EN3c104HalfEEEvPT0_PKS5_PKlS8_iibS5_)
        /*00c8*/ 	.short	0x0210
        /*00ca*/ 	.short	0x002c


	//----- nvinfo : EIATTR_SW_WAR
	.align		4
.L_469:
        /*00cc*/ 	.byte	0x04, 0x36
        /*00ce*/ 	.short	(.L_471 - .L_470)
.L_470:
        /*00d0*/ 	.word	0x00000008
.L_471:


//--------------------- .nv.info._ZN2at6native51_GLOBAL__N__eebb21b7_18_MultiMarginLoss_cu_b86932df30MultiMarginLoss_forward_kernelILi1EN3c104HalfEEEvPT0_PKS5_PKlS8_iibS5_ --------------------------
	.section	.nv.info._ZN2at6native51_GLOBAL__N__eebb21b7_18_MultiMarginLoss_cu_b86932df30MultiMarginLoss_forward_kernelILi1EN3c104HalfEEEvPT0_PKS5_PKlS8_iibS5_,"",@"SHT_CUDA_INFO"
	.sectionflags	@""
	.align	4


	//----- nvinfo : EIATTR_CUDA_API_VERSION
	.align		4
        /*0000*/ 	.byte	0x04, 0x37
        /*0002*/ 	.short	(.L_473 - .L_472)
.L_472:
        /*0004*/ 	.word	0x00000082


	//----- nvinfo : EIATTR_KPARAM_INFO
	.align		4
.L_473:
        /*0008*/ 	.byte	0x04, 0x17
        /*000a*/ 	.short	(.L_475 - .L_474)
.L_474:
        /*000c*/ 	.word	0x00000000
        /*0010*/ 	.short	0x0007
        /*0012*/ 	.short	0x002a
        /*0014*/ 	.byte	0x00, 0xf0, 0x09, 0x00


	//----- nvinfo : EIATTR_KPARAM_INFO
	.align		4
.L_475:
        /*0018*/ 	.byte	0x04, 0x17
        /*001a*/ 	.short	(.L_477 - .L_476)
.L_476:
        /*001c*/ 	.word	0x00000000
        /*0020*/ 	.short	0x0006
        /*0022*/ 	.short	0x0028
        /*0024*/ 	.byte	0x00, 0xf0, 0x05, 0x00


	//----- nvinfo : EIATTR_KPARAM_INFO
	.align		4
.L_477:
        /*0028*/ 	.byte	0x04, 0x17
        /*002a*/ 	.short	(.L_479 - .L_478)
.L_478:
        /*002c*/ 	.word	0x00000000
        /*0030*/ 	.short	0x0005
        /*0032*/ 	.short	0x0024
        /*0034*/ 	.byte	0x00, 0xf0, 0x11, 0x00


	//----- nvinfo : EIATTR_KPARAM_INFO
	.align		4
.L_479:
        /*0038*/ 	.byte	0x04, 0x17
        /*003a*/ 	.short	(.L_481 - .L_480)
.L_480:
        /*003c*/ 	.word	0x00000000
        /*0040*/ 	.short	0x0004
        /*0042*/ 	.short	0x0020
        /*0044*/ 	.byte	0x00, 0xf0, 0x11, 0x00


	//----- nvinfo : EIATTR_KPARAM_INFO
	.align		4
.L_481:
        /*0048*/ 	.byte	0x04, 0x17
        /*004a*/ 	.short	(.L_483 - .L_482)
.L_482:
        /*004c*/ 	.word	0x00000000
        /*0050*/ 	.short	0x0003
        /*0052*/ 	.short	0x0018
        /*0054*/ 	.byte	0x00, 0xf0, 0x21, 0x00


	//----- nvinfo : EIATTR_KPARAM_INFO
	.align		4
.L_483:
        /*0058*/ 	.byte	0x04, 0x17
        /*005a*/ 	.short	(.L_485 - .L_484)
.L_484:
        /*005c*/ 	.word	0x00000000
        /*0060*/ 	.short	0x0002
        /*0062*/ 	.short	0x0010
        /*0064*/ 	.byte	0x00, 0xf0, 0x21, 0x00


	//----- nvinfo : EIATTR_KPARAM_INFO
	.align		4
.L_485:
        /*0068*/ 	.byte	0x04, 0x17
        /*006a*/ 	.short	(.L_487 - .L_486)
.L_486:
        /*006c*/ 	.word	0x00000000
        /*0070*/ 	.short	0x0001
        /*0072*/ 	.short	0x0008
        /*0074*/ 	.byte	0x00, 0xf0, 0x21, 0x00


	//----- nvinfo : EIATTR_KPARAM_INFO
	.align		4
.L_487:
        /*0078*/ 	.byte	0x04, 0x17
        /*007a*/ 	.short	(.L_489 - .L_488)
.L_488:
        /*007c*/ 	.word	0x00000000
        /*0080*/ 	.short	0x0000
        /*0082*/ 	.short	0x0000
        /*0084*/ 	.byte	0x00, 0xf0, 0x21, 0x00


	//----- nvinfo : EIATTR_SPARSE_MMA_MASK
	.align		4
.L_489:
        /*0088*/ 	.byte	0x03, 0x50
        /*008a*/ 	.short	0x0000


	//----- nvinfo : EIATTR_MAXREG_COUNT
	.align		4
        /*008c*/ 	.byte	0x03, 0x1b
        /*008e*/ 	.short	0x00ff


	//----- nvinfo : EIATTR_NUM_BARRIERS
	.align		4
        /*0090*/ 	.byte	0x02, 0x4c
        /*0092*/ 	.byte	0x01
	.zero		1


	//----- nvinfo : EIATTR_EXTERNS
	.align		4
        /*0094*/ 	.byte	0x04, 0x0f
        /*0096*/ 	.short	(.L_491 - .L_490)


	//   ....[0]....
	.align		4
.L_490:
        /*0098*/ 	.word	index@(__assertfail)


	//----- nvinfo : EIATTR_MERCURY_ISA_VERSION
	.align		4
.L_491:
        /*009c*/ 	.byte	0x03, 0x5f
        /*009e*/ 	.short	0x0101


	//----- nvinfo : EIATTR_SYSCALL_OFFSETS
	.align		4
        /*00a0*/ 	.byte	0x04, 0x46
        /*00a2*/ 	.short	(.L_493 - .L_492)


	//   ....[0]....
.L_492:
        /*00a4*/ 	.word	0x00000260


	//----- nvinfo : EIATTR_EXIT_INSTR_OFFSETS
	.align		4
.L_493:
        /*00a8*/ 	.byte	0x04, 0x1c
        /*00aa*/ 	.short	(.L_495 - .L_494)


	//   ....[0]....
.L_494:
        /*00ac*/ 	.word	0x00000840


	//   ....[1]....
        /*00b0*/ 	.word	0x00000e60


	//----- nvinfo : EIATTR_CRS_STACK_SIZE
	.align		4
.L_495:
        /*00b4*/ 	.byte	0x04, 0x1e
        /*00b6*/ 	.short	(.L_497 - .L_496)
.L_496:
        /*00b8*/ 	.word	0x00000000


	//----- nvinfo : EIATTR_CBANK_PARAM_SIZE
	.align		4
.L_497:
        /*00bc*/ 	.byte	0x03, 0x19
        /*00be*/ 	.short	0x002c


	//----- nvinfo : EIATTR_PARAM_CBANK
	.align		4
        /*00c0*/ 	.byte	0x04, 0x0a
        /*00c2*/ 	.short	(.L_499 - .L_498)
	.align		4
.L_498:
        /*00c4*/ 	.word	index@(.nv.constant0._ZN2at6native51_GLOBAL__N__eebb21b7_18_MultiMarginLoss_cu_b86932df30MultiMarginLoss_forward_kernelILi1EN3c104HalfEEEvPT0_PKS5_PKlS8_iibS5_)
        /*00c8*/ 	.short	0x0210
        /*00ca*/ 	.short	0x002c


	//----- nvinfo : EIATTR_SW_WAR
	.align		4
.L_499:
        /*00cc*/ 	.byte	0x04, 0x36
        /*00ce*/ 	.short	(.L_501 - .L_500)
.L_500:
        /*00d0*/ 	.word	0x00000008
.L_501:


//--------------------- .nv.info._ZN2at6native51_GLOBAL__N__eebb21b7_18_MultiMarginLoss_cu_b86932df30MultiMarginLoss_forward_kernelILi2EfEEvPT0_PKS3_PKlS6_iibS3_ --------------------------
	.section	.nv.info._ZN2at6native51_GLOBAL__N__eebb21b7_18_MultiMarginLoss_cu_b86932df30MultiMarginLoss_forward_kernelILi2EfEEvPT0_PKS3_PKlS6_iibS3_,"",@"SHT_CUDA_INFO"
	.sectionflags	@""
	.align	4


	//----- nvinfo : EIATTR_CUDA_API_VERSION
	.align		4
        /*0000*/ 	.byte	0x04, 0x37
        /*0002*/ 	.short	(.L_503 - .L_502)
.L_502:
        /*0004*/ 	.word	0x00000082


	//----- nvinfo : EIATTR_KPARAM_INFO
	.align		4
.L_503:
        /*0008*/ 	.byte	0x04, 0x17
        /*000a*/ 	.short	(.L_505 - .L_504)
.L_504:
        /*000c*/ 	.word	0x00000000
        /*0010*/ 	.short	0x0007
        /*0012*/ 	.short	0x002c
        /*0014*/ 	.byte	0x00, 0xf0, 0x11, 0x00


	//----- nvinfo : EIATTR_KPARAM_INFO
	.align		4
.L_505:
        /*0018*/ 	.byte	0x04, 0x17
        /*001a*/ 	.short	(.L_507 - .L_506)
.L_506:
        /*001c*/ 	.word	0x00000000
        /*0020*/ 	.short	0x0006
        /*0022*/ 	.short	0x0028
        /*0024*/ 	.byte	0x00, 0xf0, 0x05, 0x00


	//----- nvinfo : EIATTR_KPARAM_INFO
	.align		4
.L_507:
        /*0028*/ 	.byte	0x04, 0x17
        /*002a*/ 	.short	(.L_509 - .L_508)
.L_508:
        /*002c*/ 	.word	0x00000000
        /*0030*/ 	.short	0x0005
        /*0032*/ 	.short	0x0024
        /*0034*/ 	.byte	0x00, 0xf0, 0x11, 0x00


	//----- nvinfo : EIATTR_KPARAM_INFO
	.align		4
.L_509:
        /*0038*/ 	.byte	0x04, 0x17
        /*003a*/ 	.short	(.L_511 - .L_510)
.L_510:
        /*003c*/ 	.word	0x00000000
        /*0040*/ 	.short	0x0004
        /*0042*/ 	.short	0x0020
        /*0044*/ 	.byte	0x00, 0xf0, 0x11, 0x00


	//----- nvinfo : EIATTR_KPARAM_INFO
	.align		4
.L_511:
        /*0048*/ 	.byte	0x04, 0x17
        /*004a*/ 	.short	(.L_513 - .L_512)
.L_512:
        /*004c*/ 	.word	0x00000000
        /*0050*/ 	.short	0x0003
        /*0052*/ 	.short	0x0018
        /*0054*/ 	.byte	0x00, 0xf0, 0x21, 0x00


	//----- nvinfo : EIATTR_KPARAM_INFO
	.align		4
.L_513:
        /*0058*/ 	.byte	0x04, 0x17
        /*005a*/ 	.short	(.L_515 - .L_514)
.L_514:
        /*005c*/ 	.word	0x00000000
        /*0060*/ 	.short	0x0002
        /*0062*/ 	.short	0x0010
        /*0064*/ 	.byte	0x00, 0xf0, 0x21, 0x00


	//----- nvinfo : EIATTR_KPARAM_INFO
	.align		4
.L_515:
        /*0068*/ 	.byte	0x04, 0x17
        /*006a*/ 	.short	(.L_517 - .L_516)
.L_516:
        /*006c*/ 	.word	0x00000000
        /*0070*/ 	.short	0x0001
        /*0072*/ 	.short	0x0008
        /*0074*/ 	.byte	0x00, 0xf0, 0x21, 0x00


	//----- nvinfo : EIATTR_KPARAM_INFO
	.align		4
.L_517:
        /*0078*/ 	.byte	0x04, 0x17
        /*007a*/ 	.short	(.L_519 - .L_518)
.L_518:
        /*007c*/ 	.word	0x00000000
        /*0080*/ 	.short	0x0000
        /*0082*/ 	.short	0x0000
        /*0084*/ 	.byte	0x00, 0xf0, 0x21, 0x00


	//----- nvinfo : EIATTR_SPARSE_MMA_MASK
	.align		4
.L_519:
        /*0088*/ 	.byte	0x03, 0x50
        /*008a*/ 	.short	0x0000


	//----- nvinfo : EIATTR_MAXREG_COUNT
	.align		4
        /*008c*/ 	.byte	0x03, 0x1b
        /*008e*/ 	.short	0x00ff


	//----- nvinfo : EIATTR_NUM_BARRIERS
	.align		4
        /*0090*/ 	.byte	0x02, 0x4c
        /*0092*/ 	.byte	0x01
	.zero		1


	//----- nvinfo : EIATTR_EXTERNS
	.align		4
        /*0094*/ 	.byte	0x04, 0x0f
        /*0096*/ 	.short	(.L_521 - .L_520)


	//   ....[0]....
	.align		4
.L_520:
        /*0098*/ 	.word	index@(__assertfail)


	//----- nvinfo : EIATTR_MERCURY_ISA_VERSION
	.align		4
.L_521:
        /*009c*/ 	.byte	0x03, 0x5f
        /*009e*/ 	.short	0x0101


	//----- nvinfo : EIATTR_SYSCALL_OFFSETS
	.align		4
        /*00a0*/ 	.byte	0x04, 0x46
        /*00a2*/ 	.short	(.L_523 - .L_522)


	//   ....[0]....
.L_522:
        /*00a4*/ 	.word	0x00000260


	//----- nvinfo : EIATTR_EXIT_INSTR_OFFSETS
	.align		4
.L_523:
        /*00a8*/ 	.byte	0x04, 0x1c
        /*00aa*/ 	.short	(.L_525 - .L_524)


	//   ....[0]....
.L_524:
        /*00ac*/ 	.word	0x00000ee0


	//   ....[1]....
        /*00b0*/ 	.word	0x000014f0


	//----- nvinfo : EIATTR_CRS_STACK_SIZE
	.align		4
.L_525:
        /*00b4*/ 	.byte	0x04, 0x1e
        /*00b6*/ 	.short	(.L_527 - .L_526)
.L_526:
        /*00b8*/ 	.word	0x00000000


	//----- nvinfo : EIATTR_CBANK_PARAM_SIZE
	.align		4
.L_527:
        /*00bc*/ 	.byte	0x03, 0x19
        /*00be*/ 	.short	0x0030


	//----- nvinfo : EIATTR_PARAM_CBANK
	.align		4
        /*00c0*/ 	.byte	0x04, 0x0a
        /*00c2*/ 	.short	(.L_529 - .L_528)
	.align		4
.L_528:
        /*00c4*/ 	.word	index@(.nv.constant0._ZN2at6native51_GLOBAL__N__eebb21b7_18_MultiMarginLoss_cu_b86932df30MultiMarginLoss_forward_kernelILi2EfEEvPT0_PKS3_PKlS6_iibS3_)
        /*00c8*/ 	.short	0x0210
        /*00ca*/ 	.short	0x0030


	//----- nvinfo : EIATTR_SW_WAR
	.align		4
.L_529:
        /*00cc*/ 	.byte	0x04, 0x36
        /*00ce*/ 	.short	(.L_531 - .L_530)
.L_530:
        /*00d0*/ 	.word	0x00000008
.L_531:


//--------------------- .nv.info._ZN2at6native51_GLOBAL__N__eebb21b7_18_MultiMarginLoss_cu_b86932df30MultiMarginLoss_forward_kernelILi1EfEEvPT0_PKS3_PKlS6_iibS3_ --------------------------
	.section	.nv.info._ZN2at6native51_GLOBAL__N__eebb21b7_18_MultiMarginLoss_cu_b86932df30MultiMarginLoss_forward_kernelILi1EfEEvPT0_PKS3_PKlS6_iibS3_,"",@"SHT_CUDA_INFO"
	.sectionflags	@""
	.align	4


	//----- nvinfo : EIATTR_CUDA_API_VERSION
	.align		4
        /*0000*/ 	.byte	0x04, 0x37
        /*0002*/ 	.short	(.L_533 - .L_532)
.L_532:
        /*0004*/ 	.word	0x00000082


	//----- nvinfo : EIATTR_KPARAM_INFO
	.align		4
.L_533:
        /*0008*/ 	.byte	0x04, 0x17
        /*000a*/ 	.short	(.L_535 - .L_534)
.L_534:
        /*000c*/ 	.word	0x00000000
        /*0010*/ 	.short	0x0007
        /*0012*/ 	.short	0x002c
        /*0014*/ 	.byte	0x00, 0xf0, 0x11, 0x00


	//----- nvinfo : EIATTR_KPARAM_INFO
	.align		4
.L_535:
        /*0018*/ 	.byte	0x04, 0x17
        /*001a*/ 	.short	(.L_537 - .L_536)
.L_536:
        /*001c*/ 	.word	0x00000000
        /*0020*/ 	.short	0x0006
        /*0022*/ 	.short	0x0028
        /*0024*/ 	.byte	0x00, 0xf0, 0x05, 0x00


	//----- nvinfo : EIATTR_KPARAM_INFO
	.align		4
.L_537:
        /*0028*/ 	.byte	0x04, 0x17
        /*002a*/ 	.short	(.L_539 - .L_538)
.L_538:
        /*002c*/ 	.word	0x00000000
        /*0030*/ 	.short	0x0005
        /*0032*/ 	.short	0x0024
        /*0034*/ 	.byte	0x00, 0xf0, 0x11, 0x00


	//----- nvinfo : EIATTR_KPARAM_INFO
	.align		4
.L_539:
        /*0038*/ 	.byte	0x04, 0x17
        /*003a*/ 	.short	(.L_541 - .L_540)
.L_540:
        /*003c*/ 	.word	0x00000000
        /*0040*/ 	.short	0x0004
        /*0042*/ 	.short	0x0020
        /*0044*/ 	.byte	0x00, 0xf0, 0x11, 0x00


	//----- nvinfo : EIATTR_KPARAM_INFO
	.align		4
.L_541:
        /*0048*/ 	.byte	0x04, 0x17
        /*004a*/ 	.short	(.L_543 - .L_542)
.L_542:
        /*004c*/ 	.word	0x00000000
        /*0050*/ 	.short	0x0003
        /*0052*/ 	.short	0x0018
        /*0054*/ 	.byte	0x00, 0xf0, 0x21, 0x00


	//----- nvinfo : EIATTR_KPARAM_INFO
	.align		4
.L_543:
        /*0058*/ 	.byte	0x04, 0x17
        /*005a*/ 	.short	(.L_545 - .L_544)
.L_544:
        /*005c*/ 	.word	0x00000000
        /*0060*/ 	.short	0x0002
        /*0062*/ 	.short	0x0010
        /*0064*/ 	.byte	0x00, 0xf0, 0x21, 0x00


	//----- nvinfo : EIATTR_KPARAM_INFO
	.align		4
.L_545:
        /*0068*/ 	.byte	0x04, 0x17
        /*006a*/ 	.short	(.L_547 - .L_546)
.L_546:
        /*006c*/ 	.word	0x00000000
        /*0070*/ 	.short	0x0001
        /*0072*/ 	.short	0x0008
        /*0074*/ 	.byte	0x00, 0xf0, 0x21, 0x00


	//----- nvinfo : EIATTR_KPARAM_INFO
	.align		4
.L_547:
        /*0078*/ 	.byte	0x04, 0x17
        /*007a*/ 	.short	(.L_549 - .L_548)
.L_548:
        /*007c*/ 	.word	0x00000000
        /*0080*/ 	.short	0x0000
        /*0082*/ 	.short	0x0000
        /*0084*/ 	.byte	0x00, 0xf0, 0x21, 0x00


	//----- nvinfo : EIATTR_SPARSE_MMA_MASK
	.align		4
.L_549:
        /*0088*/ 	.byte	0x03, 0x50
        /*008a*/ 	.short	0x0000


	//----- nvinfo : EIATTR_MAXREG_COUNT
	.align		4
        /*008c*/ 	.byte	0x03, 0x1b
        /*008e*/ 	.short	0x00ff


	//----- nvinfo : EIATTR_NUM_BARRIERS
	.align		4
        /*0090*/ 	.byte	0x02, 0x4c
        /*0092*/ 	.byte	0x01
	.zero		1


	//----- nvinfo : EIATTR_EXTERNS
	.align		4
        /*0094*/ 	.byte	0x04, 0x0f
        /*0096*/ 	.short	(.L_551 - .L_550)


	//   ....[0]....
	.align		4
.L_550:
        /*0098*/ 	.word	index@(__assertfail)


	//----- nvinfo : EIATTR_MERCURY_ISA_VERSION
	.align		4
.L_551:
        /*009c*/ 	.byte	0x03, 0x5f
        /*009e*/ 	.short	0x0101


	//----- nvinfo : EIATTR_SYSCALL_OFFSETS
	.align		4
        /*00a0*/ 	.byte	0x04, 0x46
        /*00a2*/ 	.short	(.L_553 - .L_552)


	//   ....[0]....
.L_552:
        /*00a4*/ 	.word	0x00000260


	//----- nvinfo : EIATTR_EXIT_INSTR_OFFSETS
	.align		4
.L_553:
        /*00a8*/ 	.byte	0x04, 0x1c
        /*00aa*/ 	.short	(.L_555 - .L_554)


	//   ....[0]....
.L_554:
        /*00ac*/ 	.word	0x00000e90


	//   ....[1]....
        /*00b0*/ 	.word	0x000014a0


	//----- nvinfo : EIATTR_CRS_STACK_SIZE
	.align		4
.L_555:
        /*00b4*/ 	.byte	0x04, 0x1e
        /*00b6*/ 	.short	(.L_557 - .L_556)
.L_556:
        /*00b8*/ 	.word	0x00000000


	//----- nvinfo : EIATTR_CBANK_PARAM_SIZE
	.align		4
.L_557:
        /*00bc*/ 	.byte	0x03, 0x19
        /*00be*/ 	.short	0x0030


	//----- nvinfo : EIATTR_PARAM_CBANK
	.align		4
        /*00c0*/ 	.byte	0x04, 0x0a
        /*00c2*/ 	.short	(.L_559 - .L_558)
	.align		4
.L_558:
        /*00c4*/ 	.word	index@(.nv.constant0._ZN2at6native51_GLOBAL__N__eebb21b7_18_MultiMarginLoss_cu_b86932df30MultiMarginLoss_forward_kernelILi1EfEEvPT0_PKS3_PKlS6_iibS3_)
        /*00c8*/ 	.short	0x0210
        /*00ca*/ 	.short	0x0030


	//----- nvinfo : EIATTR_SW_WAR
	.align		4
.L_559:
        /*00cc*/ 	.byte	0x04, 0x36
        /*00ce*/ 	.short	(.L_561 - .L_560)
.L_560:
        /*00d0*/ 	.word	0x00000008
.L_561:


//--------------------- .nv.info._ZN2at6native51_GLOBAL__N__eebb21b7_18_MultiMarginLoss_cu_b86932df30MultiMarginLoss_forward_kernelILi2EdEEvPT0_PKS3_PKlS6_iibS3_ --------------------------
	.section	.nv.info._ZN2at6native51_GLOBAL__N__eebb21b7_18_MultiMarginLoss_cu_b86932df30MultiMarginLoss_forward_kernelILi2EdEEvPT0_PKS3_PKlS6_iibS3_,"",@"SHT_CUDA_INFO"
	.sectionflags	@""
	.align	4


	//----- nvinfo : EIATTR_CUDA_API_VERSION
	.align		4
        /*0000*/ 	.byte	0x04, 0x37
        /*0002*/ 	.short	(.L_563 - .L_562)
.L_562:
        /*0004*/ 	.word	0x00000082


	//----- nvinfo : EIATTR_KPARAM_INFO
	.align		4
.L_563:
        /*0008*/ 	.byte	0x04, 0x17
        /*000a*/ 	.short	(.L_565 - .L_564)
.L_564:
        /*000c*/ 	.word	0x00000000
        /*0010*/ 	.short	0x0007
        /*0012*/ 	.short	0x0030
        /*0014*/ 	.byte	0x00, 0xf0, 0x21, 0x00


	//----- nvinfo : EIATTR_KPARAM_INFO
	.align		4
.L_565:
        /*0018*/ 	.byte	0x04, 0x17
        /*001a*/ 	.short	(.L_567 - .L_566)
.L_566:
        /*001c*/ 	.word	0x00000000
        /*0020*/ 	.short	0x0006
        /*0022*/ 	.short	0x0028
        /*0024*/ 	.byte	0x00, 0xf0, 0x05, 0x00


	//----- nvinfo : EIATTR_KPARAM_INFO
	.align		4
.L_567:
        /*0028*/ 	.byte	0x04, 0x17
        /*002a*/ 	.short	(.L_569 - .L_568)
.L_568:
        /*002c*/ 	.word	0x00000000
        /*0030*/ 	.short	0x0005
        /*0032*/ 	.short	0x0024
        /*0034*/ 	.byte	0x00, 0xf0, 0x11, 0x00


	//----- nvinfo : EIATTR_KPARAM_INFO
	.align		4
.L_569:
        /*0038*/ 	.byte	0x04, 0x17
        /*003a*/ 	.short	(.L_571 - .L_570)
.L_570:
        /*003c*/ 	.word	0x00000000
        /*0040*/ 	.short	0x0004
        /*0042*/ 	.short	0x0020
        /*0044*/ 	.byte	0x00, 0xf0, 0x11, 0x00


	//----- nvinfo : EIATTR_KPARAM_INFO
	.align		4
.L_571:
        /*0048*/ 	.byte	0x04, 0x17
        /*004a*/ 	.short	(.L_573 - .L_572)
.L_572:
        /*004c*/ 	.word	0x00000000
        /*0050*/ 	.short	0x0003
        /*0052*/ 	.short	0x0018
        /*0054*/ 	.byte	0x00, 0xf0, 0x21, 0x00


	//----- nvinfo : EIATTR_KPARAM_INFO
	.align		4
.L_573:
        /*0058*/ 	.byte	0x04, 0x17
        /*005a*/ 	.short	(.L_575 - .L_574)
.L_574:
        /*005c*/ 	.word	0x00000000
        /*0060*/ 	.short	0x0002
        /*0062*/ 	.short	0x0010
        /*0064*/ 	.byte	0x00, 0xf0, 0x21, 0x00


	//----- nvinfo : EIATTR_KPARAM_INFO
	.align		4
.L_575:
        /*0068*/ 	.byte	0x04, 0x17
        /*006a*/ 	.short	(.L_577 - .L_576)
.L_576:
        /*006c*/ 	.word	0x00000000
        /*0070*/ 	.short	0x0001
        /*0072*/ 	.short	0x0008
        /*0074*/ 	.byte	0x00, 0xf0, 0x21, 0x00


	//----- nvinfo : EIATTR_KPARAM_INFO
	.align		4
.L_577:
        /*0078*/ 	.byte	0x04, 0x17
        /*007a*/ 	.short	(.L_579 - .L_578)
.L_578:
        /*007c*/ 	.word	0x00000000
        /*0080*/ 	.short	0x0000
        /*0082*/ 	.short	0x0000
        /*0084*/ 	.byte	0x00, 0xf0, 0x21, 0x00


	//----- nvinfo : EIATTR_SPARSE_MMA_MASK
	.align		4
.L_579:
        /*0088*/ 	.byte	0x03, 0x50
        /*008a*/ 	.short	0x0000


	//----- nvinfo : EIATTR_MAXREG_COUNT
	.align		4
        /*008c*/ 	.byte	0x03, 0x1b
        /*008e*/ 	.short	0x00ff


	//----- nvinfo : EIATTR_NUM_BARRIERS
	.align		4
        /*0090*/ 	.byte	0x02, 0x4c
        /*0092*/ 	.byte	0x01
	.zero		1


	//----- nvinfo : EIATTR_EXTERNS
	.align		4
        /*0094*/ 	.byte	0x04, 0x0f
        /*0096*/ 	.short	(.L_581 - .L_580)


	//   ....[0]....
	.align		4
.L_580:
        /*0098*/ 	.word	index@(__assertfail)


	//----- nvinfo : EIATTR_MERCURY_ISA_VERSION
	.align		4
.L_581:
        /*009c*/ 	.byte	0x03, 0x5f
        /*009e*/ 	.short	0x0101


	//----- nvinfo : EIATTR_SYSCALL_OFFSETS
	.align		4
        /*00a0*/ 	.byte	0x04, 0x46
        /*00a2*/ 	.short	(.L_583 - .L_582)


	//   ....[0]....
.L_582:
        /*00a4*/ 	.word	0x00000260


	//----- nvinfo : EIATTR_EXIT_INSTR_OFFSETS
	.align		4
.L_583:
        /*00a8*/ 	.byte	0x04, 0x1c
        /*00aa*/ 	.short	(.L_585 - .L_584)


	//   ....[0]....
.L_584:
        /*00ac*/ 	.word	0x00000ee0


	//   ....[1]....
        /*00b0*/ 	.word	0x00001660


	//----- nvinfo : EIATTR_CRS_STACK_SIZE
	.align		4
.L_585:
        /*00b4*/ 	.byte	0x04, 0x1e
        /*00b6*/ 	.short	(.L_587 - .L_586)
.L_586:
        /*00b8*/ 	.word	0x00000000


	//----- nvinfo : EIATTR_CBANK_PARAM_SIZE
	.align		4
.L_587:
        /*00bc*/ 	.byte	0x03, 0x19
        /*00be*/ 	.short	0x0038


	//----- nvinfo : EIATTR_PARAM_CBANK
	.align		4
        /*00c0*/ 	.byte	0x04, 0x0a
        /*00c2*/ 	.short	(.L_589 - .L_588)
	.align		4
.L_588:
        /*00c4*/ 	.word	index@(.nv.constant0._ZN2at6native51_GLOBAL__N__eebb21b7_18_MultiMarginLoss_cu_b86932df30MultiMarginLoss_forward_kernelILi2EdEEvPT0_PKS3_PKlS6_iibS3_)
        /*00c8*/ 	.short	0x0210
        /*00ca*/ 	.short	0x0038


	//----- nvinfo : EIATTR_SW_WAR
	.align		4
.L_589:
        /*00cc*/ 	.byte	0x04, 0x36
        /*00ce*/ 	.short	(.L_591 - .L_590)
.L_590:
        /*00d0*/ 	.word	0x00000008
.L_591:


//--------------------- .nv.info._ZN2at6native51_GLOBAL__N__eebb21b7_18_MultiMarginLoss_cu_b86932df30MultiMarginLoss_forward_kernelILi1EdEEvPT0_PKS3_PKlS6_iibS3_ --------------------------
	.section	.nv.info._ZN2at6native51_GLOBAL__N__eebb21b7_18_MultiMarginLoss_cu_b86932df30MultiMarginLoss_forward_kernelILi1EdEEvPT0_PKS3_PKlS6_iibS3_,"",@"SHT_CUDA_INFO"
	.sectionflags	@""
	.align	4


	//----- nvinfo : EIATTR_CUDA_API_VERSION
	.align		4
        /*0000*/ 	.byte	0x04, 0x37
        /*0002*/ 	.short	(.L_593 - .L_592)
.L_592:
        /*0004*/ 	.word	0x00000082


	//----- nvinfo : EIATTR_KPARAM_INFO
	.align		4
.L_593:
        /*0008*/ 	.byte	0x04, 0x17
        /*000a*/ 	.short	(.L_595 - .L_594)
.L_594:
        /*000c*/ 	.word	0x00000000
        /*0010*/ 	.short	0x0007
        /*0012*/ 	.short	0x0030
        /*0014*/ 	.byte	0x00, 0xf0, 0x21, 0x00


	//----- nvinfo : EIATTR_KPARAM_INFO
	.align		4
.L_595:
        /*0018*/ 	.byte	0x04, 0x17
        /*001a*/ 	.short	(.L_597 - .L_596)
.L_596:
        /*001c*/ 	.word	0x00000000
        /*0020*/ 	.short	0x0006
        /*0022*/ 	.short	0x0028
        /*0024*/ 	.byte	0x00, 0xf0, 0x05, 0x00


	//----- nvinfo : EIATTR_KPARAM_INFO
	.align		4
.L_597:
        /*0028*/ 	.byte	0x04, 0x17
        /*002a*/ 	.short	(.L_599 - .L_598)
.L_598:
        /*002c*/ 	.word	0x00000000
        /*0030*/ 	.short	0x0005
        /*0032*/ 	.short	0x0024
        /*0034*/ 	.byte	0x00, 0xf0, 0x11, 0x00


	//----- nvinfo : EIATTR_KPARAM_INFO
	.align		4
.L_599:
        /*0038*/ 	.byte	0x04, 0x17
        /*003a*/ 	.short	(.L_601 - .L_600)
.L_600:
        /*003c*/ 	.word	0x00000000
        /*0040*/ 	.short	0x0004
        /*0042*/ 	.short	0x0020
        /*0044*/ 	.byte	0x00, 0xf0, 0x11, 0x00


	//----- nvinfo : EIATTR_KPARAM_INFO
	.align		4
.L_601:
        /*0048*/ 	.byte	0x04, 0x17
        /*004a*/ 	.short	(.L_603 - .L_602)
.L_602:
        /*004c*/ 	.word	0x00000000
        /*0050*/ 	.short	0x0003
        /*0052*/ 	.short	0x0018
        /*0054*/ 	.byte	0x00, 0xf0, 0x21, 0x00


	//----- nvinfo : EIATTR_KPARAM_INFO
	.align		4
.L_603:
        /*0058*/ 	.byte	0x04, 0x17
        /*005a*/ 	.short	(.L_605 - .L_604)
.L_604:
        /*005c*/ 	.word	0x00000000
        /*0060*/ 	.short	0x0002
        /*0062*/ 	.short	0x0010
        /*0064*/ 	.byte	0x00, 0xf0, 0x21, 0x00


	//----- nvinfo : EIATTR_KPARAM_INFO
	.align		4
.L_605:
        /*0068*/ 	.byte	0x04, 0x17
        /*006a*/ 	.short	(.L_607 - .L_606)
.L_606:
        /*006c*/ 	.word	0x00000000
        /*0070*/ 	.short	0x0001
        /*0072*/ 	.short	0x0008
        /*0074*/ 	.byte	0x00, 0xf0, 0x21, 0x00


	//----- nvinfo : EIATTR_KPARAM_INFO
	.align		4
.L_607:
        /*0078*/ 	.byte	0x04, 0x17
        /*007a*/ 	.short	(.L_609 - .L_608)
.L_608:
        /*007c*/ 	.word	0x00000000
        /*0080*/ 	.short	0x0000
        /*0082*/ 	.short	0x0000
        /*0084*/ 	.byte	0x00, 0xf0, 0x21, 0x00


	//----- nvinfo : EIATTR_SPARSE_MMA_MASK
	.align		4
.L_609:
        /*0088*/ 	.byte	0x03, 0x50
        /*008a*/ 	.short	0x0000


	//----- nvinfo : EIATTR_MAXREG_COUNT
	.align		4
        /*008c*/ 	.byte	0x03, 0x1b
        /*008e*/ 	.short	0x00ff


	//----- nvinfo : EIATTR_NUM_BARRIERS
	.align		4
        /*0090*/ 	.byte	0x02, 0x4c
        /*0092*/ 	.byte	0x01
	.zero		1


	//----- nvinfo : EIATTR_EXTERNS
	.align		4
        /*0094*/ 	.byte	0x04, 0x0f
        /*0096*/ 	.short	(.L_611 - .L_610)


	//   ....[0]....
	.align		4
.L_610:
        /*0098*/ 	.word	index@(__assertfail)


	//----- nvinfo : EIATTR_MERCURY_ISA_VERSION
	.align		4
.L_611:
        /*009c*/ 	.byte	0x03, 0x5f
        /*009e*/ 	.short	0x0101


	//----- nvinfo : EIATTR_SYSCALL_OFFSETS
	.align		4
        /*00a0*/ 	.byte	0x04, 0x46
        /*00a2*/ 	.short	(.L_613 - .L_612)


	//   ....[0]....
.L_612:
        /*00a4*/ 	.word	0x00000260


	//----- nvinfo : EIATTR_EXIT_INSTR_OFFSETS
	.align		4
.L_613:
        /*00a8*/ 	.byte	0x04, 0x1c
        /*00aa*/ 	.short	(.L_615 - .L_614)


	//   ....[0]....
.L_614:
        /*00ac*/ 	.word	0x00000e90


	//   ....[1]....
        /*00b0*/ 	.word	0x00001610


	//----- nvinfo : EIATTR_CRS_STACK_SIZE
	.align		4
.L_615:
        /*00b4*/ 	.byte	0x04, 0x1e
        /*00b6*/ 	.short	(.L_617 - .L_616)
.L_616:
        /*00b8*/ 	.word	0x00000000


	//----- nvinfo : EIATTR_CBANK_PARAM_SIZE
	.align		4
.L_617:
        /*00bc*/ 	.byte	0x03, 0x19
        /*00be*/ 	.short	0x0038


	//----- nvinfo : EIATTR_PARAM_CBANK
	.align		4
        /*00c0*/ 	.byte	0x04, 0x0a
        /*00c2*/ 	.short	(.L_619 - .L_618)
	.align		4
.L_618:
        /*00c4*/ 	.word	index@(.nv.constant0._ZN2at6native51_GLOBAL__N__eebb21b7_18_MultiMarginLoss_cu_b86932df30MultiMarginLoss_forward_kernelILi1EdEEvPT0_PKS3_PKlS6_iibS3_)
        /*00c8*/ 	.short	0x0210
        /*00ca*/ 	.short	0x0038


	//----- nvinfo : EIATTR_SW_WAR
	.align		4
.L_619:
        /*00cc*/ 	.byte	0x04, 0x36
        /*00ce*/ 	.short	(.L_621 - .L_620)
.L_620:
        /*00d0*/ 	.word	0x00000008
.L_621:


//--------------------- .nv.callgraph             --------------------------
	.section	.nv.callgraph,"",@"SHT_CUDA_CALLGRAPH"
	.align	4
	.sectionentsize	8
	.align		4
        /*0000*/ 	.word	0x00000000
	.align		4
        /*0004*/ 	.word	0xffffffff
	.align		4
        /*0008*/ 	.word	index@(_ZN2at6native51_GLOBAL__N__eebb21b7_18_MultiMarginLoss_cu_b86932df30MultiMarginLoss_forward_kernelILi2EN3c108BFloat16EEEvPT0_PKS5_PKlS8_iibS5_)
	.align		4
        /*000c*/ 	.word	index@(__assertfail)
	.align		4
        /*0010*/ 	.word	index@(_ZN2at6native51_GLOBAL__N__eebb21b7_18_MultiMarginLoss_cu_b86932df30MultiMarginLoss_forward_kernelILi1EN3c108BFloat16EEEvPT0_PKS5_PKlS8_iibS5_)
	.align		4
        /*0014*/ 	.word	index@(__assertfail)
	.align		4
        /*0018*/ 	.word	index@(_ZN2at6native51_GLOBAL__N__eebb21b7_18_MultiMarginLoss_cu_b86932df30MultiMarginLoss_forward_kernelILi2EN3c104HalfEEEvPT0_PKS5_PKlS8_iibS5_)
	.align		4
        /*001c*/ 	.word	index@(__assertfail)
	.align		4
        /*0020*/ 	.word	index@(_ZN2at6native51_GLOBAL__N__eebb21b7_18_MultiMarginLoss_cu_b86932df30MultiMarginLoss_forward_kernelILi1EN3c104HalfEEEvPT0_PKS5_PKlS8_iibS5_)
	.align		4
        /*0024*/ 	.word	index@(__assertfail)
	.align		4
        /*0028*/ 	.word	index@(_ZN2at6native51_GLOBAL__N__eebb21b7_18_MultiMarginLoss_cu_b86932df30MultiMarginLoss_forward_kernelILi2EfEEvPT0_PKS3_PKlS6_iibS3_)
	.align		4
        /*002c*/ 	.word	index@(__assertfail)
	.align		4
        /*0030*/ 	.word	index@(_ZN2at6native51_GLOBAL__N__eebb21b7_18_MultiMarginLoss_cu_b86932df30MultiMarginLoss_forward_kernelILi1EfEEvPT0_PKS3_PKlS6_iibS3_)
	.align		4
        /*0034*/ 	.word	index@(__assertfail)
	.align		4
        /*0038*/ 	.word	index@(_ZN2at6native51_GLOBAL__N__eebb21b7_18_MultiMarginLoss_cu_b86932df30MultiMarginLoss_forward_kernelILi2EdEEvPT0_PKS3_PKlS6_iibS3_)
	.align		4
        /*003c*/ 	.word	index@(__assertfail)
	.align		4
        /*0040*/ 	.word	index@(_ZN2at6native51_GLOBAL__N__eebb21b7_18_MultiMarginLoss_cu_b86932df30MultiMarginLoss_forward_kernelILi1EdEEvPT0_PKS3_PKlS6_iibS3_)
	.align		4
        /*0044*/ 	.word	index@(__assertfail)
	.align		4
        /*0048*/ 	.word	0x00000000
	.align		4
        /*004c*/ 	.word	0xfffffffe
	.align		4
        /*0050*/ 	.word	0x00000000
	.align		4
        /*0054*/ 	.word	0xfffffffd
	.align		4
        /*0058*/ 	.word	0x00000000
	.align		4
        /*005c*/ 	.word	0xfffffffc


//--------------------- .nv.constant4             --------------------------
	.section	.nv.constant4,"a",@progbits
	.align	8
	.align		8
.nv.constant4:
        /*0000*/ 	.dword	__unnamed_1
	.align		8
        /*0008*/ 	.dword	__unnamed_2
	.align		8
        /*0010*/ 	.dword	__unnamed_3
	.align		8
        /*0018*/ 	.dword	__unnamed_4
	.align		8
        /*0020*/ 	.dword	__unnamed_5
	.align		8
        /*0028*/ 	.dword	__unnamed_6
	.align		8
        /*0030*/ 	.dword	__unnamed_7
	.align		8
        /*0038*/ 	.dword	__unnamed_8
	.align		8
        /*0040*/ 	.dword	_ZN49_INTERNAL_eebb21b7_18_MultiMarginLoss_cu_b86932df4cuda3std3__45__cpo5beginE
	.align		8
        /*0048*/ 	.dword	_ZN49_INTERNAL_eebb21b7_18_MultiMarginLoss_cu_b86932df4cuda3std3__45__cpo3endE
	.align		8
        /*0050*/ 	.dword	_ZN49_INTERNAL_eebb21b7_18_MultiMarginLoss_cu_b86932df4cuda3std3__45__cpo6cbeginE
	.align		8
        /*0058*/ 	.dword	_ZN49_INTERNAL_eebb21b7_18_MultiMarginLoss_cu_b86932df4cuda3std3__45__cpo4cendE
	.align		8
        /*0060*/ 	.dword	_ZN49_INTERNAL_eebb21b7_18_MultiMarginLoss_cu_b86932df4cuda3std3__45__cpo6rbeginE
	.align		8
        /*0068*/ 	.dword	_ZN49_INTERNAL_eebb21b7_18_MultiMarginLoss_cu_b86932df4cuda3std3__45__cpo4rendE
	.align		8
        /*0070*/ 	.dword	_ZN49_INTERNAL_eebb21b7_18_MultiMarginLoss_cu_b86932df4cuda3std3__45__cpo7crbeginE
	.align		8
        /*0078*/ 	.dword	_ZN49_INTERNAL_eebb21b7_18_MultiMarginLoss_cu_b86932df4cuda3std3__45__cpo5crendE
	.align		8
        /*0080*/ 	.dword	_ZN49_INTERNAL_eebb21b7_18_MultiMarginLoss_cu_b86932df4cuda3std3__451_GLOBAL__N__eebb21b7_18_MultiMarginLoss_cu_b86932df6ignoreE
	.align		8
        /*0088*/ 	.dword	_ZN49_INTERNAL_eebb21b7_18_MultiMarginLoss_cu_b86932df4cuda3std3__419piecewise_constructE
	.align		8
        /*0090*/ 	.dword	_ZN49_INTERNAL_eebb21b7_18_MultiMarginLoss_cu_b86932df4cuda3std3__48in_placeE
	.align		8
        /*0098*/ 	.dword	_ZN49_INTERNAL_eebb21b7_18_MultiMarginLoss_cu_b86932df4cuda3std3__420unreachable_sentinelE
	.align		8
        /*00a0*/ 	.dword	_ZN49_INTERNAL_eebb21b7_18_MultiMarginLoss_cu_b86932df4cuda3std6ranges3__45__cpo4swapE
	.align		8
        /*00a8*/ 	.dword	_ZN49_INTERNAL_eebb21b7_18_MultiMarginLoss_cu_b86932df4cuda3std6ranges3__45__cpo9iter_moveE
	.align		8
        /*00b0*/ 	.dword	_ZN49_INTERNAL_eebb21b7_18_MultiMarginLoss_cu_b86932df4cuda3std6ranges3__45__cpo5beginE
	.align		8
        /*00b8*/ 	.dword	_ZN49_INTERNAL_eebb21b7_18_MultiMarginLoss_cu_b86932df4cuda3std6ranges3__45__cpo3endE
	.align		8
        /*00c0*/ 	.dword	_ZN49_INTERNAL_eebb21b7_18_MultiMarginLoss_cu_b86932df4cuda3std6ranges3__45__cpo6cbeginE
	.align		8
        /*00c8*/ 	.dword	_ZN49_INTERNAL_eebb21b7_18_MultiMarginLoss_cu_b86932df4cuda3std6ranges3__45__cpo4cendE
	.align		8
        /*00d0*/ 	.dword	_ZN49_INTERNAL_eebb21b7_18_MultiMarginLoss_cu_b86932df4cuda3std6ranges3__45__cpo7advanceE
	.align		8
        /*00d8*/ 	.dword	_ZN49_INTERNAL_eebb21b7_18_MultiMarginLoss_cu_b86932df4cuda3std6ranges3__45__cpo9iter_swapE
	.align		8
        /*00e0*/ 	.dword	_ZN49_INTERNAL_eebb21b7_18_MultiMarginLoss_cu_b86932df4cuda3std6ranges3__45__cpo4nextE
	.align		8
        /*00e8*/ 	.dword	_ZN49_INTERNAL_eebb21b7_18_MultiMarginLoss_cu_b86932df4cuda3std6ranges3__45__cpo4prevE
	.align		8
        /*00f0*/ 	.dword	_ZN49_INTERNAL_eebb21b7_18_MultiMarginLoss_cu_b86932df4cuda3std6ranges3__45__cpo4dataE
	.align		8
        /*00f8*/ 	.dword	_ZN49_INTERNAL_eebb21b7_18_MultiMarginLoss_cu_b86932df4cuda3std6ranges3__45__cpo5cdataE
	.align		8
        /*0100*/ 	.dword	_ZN49_INTERNAL_eebb21b7_18_MultiMarginLoss_cu_b86932df4cuda3std6ranges3__45__cpo4sizeE
	.align		8
        /*0108*/ 	.dword	_ZN49_INTERNAL_eebb21b7_18_MultiMarginLoss_cu_b86932df4cuda3std6ranges3__45__cpo5ssizeE
	.align		8
        /*0110*/ 	.dword	_ZN49_INTERNAL_eebb21b7_18_MultiMarginLoss_cu_b86932df4cuda3std6ranges3__45__cpo8distanceE
	.align		8
        /*0118*/ 	.dword	_ZN49_INTERNAL_eebb21b7_18_MultiMarginLoss_cu_b86932df6thrust23THRUST_300001_SM_900_NS6system6detail10sequential3seqE
	.align		8
        /*0120*/ 	.dword	$str
	.align		8
        /*0128*/ 	.dword	$str$1
	.align		8
        /*0130*/ 	.dword	__assertfail


//--------------------- .text._ZN2at6native51_GLOBAL__N__eebb21b7_18_MultiMarginLoss_cu_b86932df31MultiMarginLoss_backward_kernelILi2EN3c108BFloat16EEEvPT0_PKS5_S8_PKlS8_iibS5_b --------------------------
	.section	.text._ZN2at6native51_GLOBAL__N__eebb21b7_18_MultiMarginLoss_cu_b86932df31MultiMarginLoss_backward_kernelILi2EN3c108BFloat16EEEvPT0_PKS5_S8_PKlS8_iibS5_b,"ax",@progbits
	.align	128
.text._ZN2at6native51_GLOBAL__N__eebb21b7_18_MultiMarginLoss_cu_b86932df31MultiMarginLoss_backward_kernelILi2EN3c108BFloat16EEEvPT0_PKS5_S8_PKlS8_iibS5_b:
        .type           _ZN2at6native51_GLOBAL__N__eebb21b7_18_MultiMarginLoss_cu_b86932df31MultiMarginLoss_backward_kernelILi2EN3c108BFloat16EEEvPT0_PKS5_S8_PKlS8_iibS5_b,@function
        .size           _ZN2at6native51_GLOBAL__N__eebb21b7_18_MultiMarginLoss_cu_b86932df31MultiMarginLoss_backward_kernelILi2EN3c108BFloat16EEEvPT0_PKS5_S8_PKlS8_iibS5_b,(.L_x_432 - _ZN2at6native51_GLOBAL__N__eebb21b7_18_MultiMarginLoss_cu_b86932df31MultiMarginLoss_backward_kernelILi2EN3c108BFloat16EEEvPT0_PKS5_S8_PKlS8_iibS5_b)
        .other          _ZN2at6native51_GLOBAL__N__eebb21b7_18_MultiMarginLoss_cu_b86932df31MultiMarginLoss_backward_kernelILi2EN3c108BFloat16EEEvPT0_PKS5_S8_PKlS8_iibS5_b,@"STO_CUDA_ENTRY STV_DEFAULT"
_ZN2at6native51_GLOBAL__N__eebb21b7_18_MultiMarginLoss_cu_b86932df31MultiMarginLoss_backward_kernelILi2EN3c108BFloat16EEEvPT0_PKS5_S8_PKlS8_iibS5_b:
[----:B------:R-:W-:Y:S01]  /*0000*/  LDC R1, c[0x0][0x28] ;  /* 0x00000a00ff017b82 */ /* 0x000fe20000000800 */
[----:B------:R-:W0:Y:S07]  /*0010*/  S2R R23, SR_CTAID.X ;  /* 0x0000000000177919 */ /* 0x000e2e0000002500 */
[----:B------:R-:W0:Y:S01]  /*0020*/  LDC.64 R4, c[0x0][0x228] ;  /* 0x00008a00ff047b82 */ /* 0x000e220000000a00 */
[----:B------:R-:W-:Y:S01]  /*0030*/  ULDC.64 UR8, c[0x0][0x208] ;  /* 0x0000820000087ab9 */ /* 0x000fe20000000a00 */
[----:B------:R-:W-:Y:S01]  /*0040*/  ULDC UR4, c[0x0][0x23c] ;  /* 0x00008f0000047ab9 */ /* 0x000fe20000000800 */
[----:B------:R-:W1:Y:S01]  /*0050*/  S2R R25, SR_TID.X ;  /* 0x0000000000197919 */ /* 0x000e620000002100 */
[----:B------:R-:W-:Y:S01]  /*0060*/  ULDC.64 UR6, c[0x0][0x220] ;  /* 0x0000880000067ab9 */ /* 0x000fe20000000a00 */
[----:B------:R-:W-:Y:S01]  /*0070*/  ULDC UR19, c[0x0][0x23c] ;  /* 0x00008f0000137ab9 */ /* 0x000fe20000000800 */
[----:B------:R-:W-:Y:S01]  /*0080*/  ULDC UR18, c[0x0][0x23c] ;  /* 0x00008f0000127ab9 */ /* 0x000fe20000000800 */
[----:B------:R-:W-:Y:S01]  /*0090*/  ULDC.64 UR10, c[0x0][0x210] ;  /* 0x00008400000a7ab9 */ /* 0x000fe20000000a00 */
[----:B------:R-:W2:Y:S01]  /*00a0*/  S2UR UR5, SR_CgaCtaId ;  /* 0x00000000000579c3 */ /* 0x000ea20000008800 */
[----:B------:R-:W-:Y:S01]  /*00b0*/  ULDC.64 UR16, c[0x0][0x210] ;  /* 0x0000840000107ab9 */ /* 0x000fe20000000a00 */
[----:B------:R-:W-:Y:S01]  /*00c0*/  ULDC.64 UR14, c[0x0][0x220] ;  /* 0x00008800000e7ab9 */ /* 0x000fe20000000a00 */
[----:B------:R-:W-:Y:S01]  /*00d0*/  ULDC.64 UR12, c[0x0][0x220] ;  /* 0x00008800000c7ab9 */ /* 0x000fe20000000a00 */
[----:B0-----:R-:W-:-:S05]  /*00e0*/  IMAD.WIDE R4, R23, 0x8, R4 ;  /* 0x0000000817047825 */ /* 0x001fca00078e0204 */
[----:B------:R-:W3:Y:S01]  /*00f0*/  LDG.E R11, desc[UR8][R4.64] ;  /* 0x00000008040b7981 */ /* 0x000ee2000c1e1900 */
[----:B------:R-:W-:Y:S01]  /*0100*/  IMAD.U32 R0, RZ, RZ, UR4 ;  /* 0x00000004ff007e24 */ /* 0x000fe2000f8e00ff */
[----:B------:R-:W-:Y:S01]  /*0110*/  UMOV UR4, 0x400 ;  /* 0x0000040000047882 */ /* 0x000fe20000000000 */
[----:B------:R-:W0:Y:S01]  /*0120*/  LDC R21, c[0x0][RZ] ;  /* 0x00000000ff157b82 */ /* 0x000e220000000800 */
[----:B--2---:R-:W-:Y:S01]  /*0130*/  ULEA UR5, UR5, UR4, 0x18 ;  /* 0x0000000405057291 */ /* 0x004fe2000f8ec03f */
[-C--:B------:R-:W-:Y:S01]  /*0140*/  IMAD R28, R23, R0.reuse, RZ ;  /* 0x00000000171c7224 */ /* 0x080fe200078e02ff */
[C---:B-1----:R-:W-:Y:S01]  /*0150*/  ISETP.GE.AND P1, PT, R25.reuse, R0, PT ;  /* 0x000000001900720c */ /* 0x042fe20003f26270 */
[----:B------:R-:W-:Y:S01]  /*0160*/  BSSY B0, `(.L_x_0) ;  /* 0x0000071000007945 */ /* 0x000fe20003800000 */
[----:B------:R-:W-:Y:S02]  /*0170*/  SHF.R.S32.HI R22, RZ, 0x1f, R23 ;  /* 0x0000001fff167819 */ /* 0x000fe40000011417 */
[----:B------:R-:W-:-:S02]  /*0180*/  LEA R10, R25, UR5, 0x2 ;  /* 0x00000005190a7c11 */ /* 0x000fc4000f8e10ff */
[----:B------:R-:W-:-:S03]  /*0190*/  SHF.R.S32.HI R2, RZ, 0x1f, R28 ;  /* 0x0000001fff027819 */ /* 0x000fc6000001141c */
[----:B------:R1:W-:Y:S01]  /*01a0*/  STS [R10], RZ ;  /* 0x000000ff0a007388 */ /* 0x0003e20000000800 */
[----:B---3--:R-:W-:Y:S02]  /*01b0*/  SHF.R.S32.HI R6, RZ, 0x1f, R11 ;  /* 0x0000001fff067819 */ /* 0x008fe4000001140b */
[----:B------:R-:W-:-:S05]  /*01c0*/  IADD3 R20, P0, R28, R11, RZ ;  /* 0x0000000b1c147210 */ /* 0x000fca0007f1e0ff */
[----:B------:R-:W-:Y:S02]  /*01d0*/  IMAD.X R5, R2, 0x1, R6, P0 ;  /* 0x0000000102057824 */ /* 0x000fe400000e0606 */
[----:B------:R-:W-:-:S03]  /*01e0*/  IMAD.SHL.U32 R3, R20, 0x2, RZ ;  /* 0x0000000214037824 */ /* 0x000fc600078e00ff */
[----:B------:R-:W-:Y:S02]  /*01f0*/  SHF.L.U64.HI R20, R20, 0x1, R5 ;  /* 0x0000000114147819 */ /* 0x000fe40000010205 */
[----:B------:R-:W-:-:S04]  /*0200*/  IADD3 R4, P0, R3, UR6, RZ ;  /* 0x0000000603047c10 */ /* 0x000fc8000ff1e0ff */
[----:B------:R-:W-:Y:S01]  /*0210*/  IADD3.X R5, R20, UR7, RZ, P0, !PT ;  /* 0x0000000714057c10 */ /* 0x000fe200087fe4ff */
[----:B01----:R-:W-:Y:S08]  /*0220*/  @P1 BRA `(.L_x_1) ;  /* 0x0000000400901947 */ /* 0x003ff00003800000 */
[----:B------:R0:W5:Y:S01]  /*0230*/  LDG.E.U16 R4, desc[UR8][R4.64] ;  /* 0x0000000804047981 */ /* 0x000162000c1e1500 */
[----:B------:R-:W-:Y:S02]  /*0240*/  ULDC.U8 UR4, c[0x0][0x244] ;  /* 0x0000910000047ab9 */ /* 0x000fe40000000000 */
[----:B------:R-:W-:-:S03]  /*0250*/  UPRMT UR7, UR4, 0x8880, URZ ;  /* 0x0000888004077896 */ /* 0x000fc6000800003f */
[----:B------:R-:W-:Y:S02]  /*0260*/  ULDC.U8 UR4, c[0x0][0x240] ;  /* 0x0000900000047ab9 */ /* 0x000fe40000000000 */
[----:B------:R-:W-:-:S03]  /*0270*/  UPRMT UR6, UR4, 0x8880, URZ ;  /* 0x0000888004067896 */ /* 0x000fc6000800003f */
[----:B------:R-:W-:Y:S02]  /*0280*/  UMOV UR4, UR7 ;  /* 0x0000000700047c82 */ /* 0x000fe40008000000 */
[----:B------:R-:W-:-:S03]  /*0290*/  UISETP.NE.AND UP0, UPT, UR4, URZ, UPT ;  /* 0x0000003f0400728c */ /* 0x000fc6000bf05270 */
[----:B------:R-:W-:Y:S01]  /*02a0*/  UMOV UR4, UR6 ;  /* 0x0000000600047c82 */ /* 0x000fe20008000000 */
[----:B------:R-:W-:Y:S01]  /*02b0*/  ULDC.64 UR6, c[0x0][0x230] ;  /* 0x00008c0000067ab9 */ /* 0x000fe20000000a00 */
[----:B------:R-:W-:Y:S01]  /*02c0*/  UISETP.NE.AND UP0, UPT, UR4, URZ, UP0 ;  /* 0x0000003f0400728c */ /* 0x000fe20008705270 */
[----:B------:R-:W-:Y:S02]  /*02d0*/  ISETP.NE.U32.AND P0, PT, RZ, UR6, PT ;  /* 0x00000006ff007c0c */ /* 0x000fe4000bf05070 */
[----:B------:R-:W-:Y:S02]  /*02e0*/  ULDC UR4, c[0x0][0x238] ;  /* 0x00008e0000047ab9 */ /* 0x000fe40000000800 */
[----:B------:R-:W-:Y:S01]  /*02f0*/  USEL UR4, UR4, 0x1, UP0 ;  /* 0x0000000104047887 */ /* 0x000fe20008000000 */
[----:B------:R-:W-:-:S05]  /*0300*/  ISETP.NE.AND.EX P0, PT, RZ, UR7, PT, P0 ;  /* 0x00000007ff007c0c */ /* 0x000fca000bf05300 */
[----:B------:R-:W-:Y:S01]  /*0310*/  IMAD R0, R0, UR4, RZ ;  /* 0x0000000400007c24 */ /* 0x000fe2000f8e02ff */
[----:B------:R-:W-:-:S04]  /*0320*/  ULDC.U16 UR4, c[0x0][0x242] ;  /* 0x0000908000047ab9 */ /* 0x000fc80000000400 */
[----:B------:R-:W-:-:S06]  /*0330*/  I2FP.F32.S32 R0, R0 ;  /* 0x0000000000007245 */ /* 0x000fcc0000201400 */
[----:B------:R-:W1:Y:S02]  /*0340*/  MUFU.RCP R0, R0 ;  /* 0x0000000000007308 */ /* 0x000e640000001000 */
[----:B-1----:R-:W-:Y:S01]  /*0350*/  FADD.FTZ R12, R0, R0 ;  /* 0x00000000000c7221 */ /* 0x002fe20000010000 */
[----:B0-----:R-:W-:Y:S06]  /*0360*/  @!P0 BRA `(.L_x_2) ;  /* 0x0000000000b08947 */ /* 0x001fec0003800000 */
[----:B------:R-:W-:Y:S01]  /*0370*/  USHF.L.U32 UR4, UR4, 0x10, URZ ;  /* 0x0000001004047899 */ /* 0x000fe2000800063f */
[----:B-----5:R-:W-:Y:S01]  /*0380*/  IMAD.U32 R4, R4, 0x10000, RZ ;  /* 0x0001000004047824 */ /* 0x020fe200078e00ff */
[----:B------:R-:W-:Y:S01]  /*0390*/  HFMA2.MMA R13, -RZ, RZ, 0, 0 ;  /* 0x00000000ff0d7435 */ /* 0x000fe200000001ff */
[----:B------:R-:W-:Y:S01]  /*03a0*/  BSSY B1, `(.L_x_3) ;  /* 0x0000027000017945 */ /* 0x000fe20003800000 */
[----:B------:R-:W-:Y:S02]  /*03b0*/  IMAD.MOV.U32 R15, RZ, RZ, R25 ;  /* 0x000000ffff0f7224 */ /* 0x000fe400078e0019 */
[----:B------:R-:W-:Y:S01]  /*03c0*/  FADD.FTZ R0, -R4, UR4 ;  /* 0x0000000404007e21 */ /* 0x000fe20008010100 */
[----:B------:R-:W-:-:S04]  /*03d0*/  LEA R4, P0, R11, UR6, 0x1 ;  /* 0x000000060b047c11 */ /* 0x000fc8000f8008ff */
[----:B------:R-:W-:Y:S01]  /*03e0*/  LEA.HI.X R5, R11, UR7, R6, 0x1, P0 ;  /* 0x000000070b057c11 */ /* 0x000fe200080f0c06 */
[----:B------:R-:W0:Y:S02]  /*03f0*/  F2F.BF16.F32 R0, R0 ;  /* 0x0000000000007304 */ /* 0x000e240000202000 */
[----:B0-----:R-:W-:-:S07]  /*0400*/  IMAD.U32 R14, R0, 0x10000, RZ ;  /* 0x00010000000e7824 */ /* 0x001fce00078e00ff */
.L_x_6:
[C---:B------:R-:W-:Y:S01]  /*0410*/  ISETP.NE.AND P2, PT, R15.reuse, R11, PT ;  /* 0x0000000b0f00720c */ /* 0x040fe20003f45270 */
[----:B------:R-:W-:Y:S01]  /*0420*/  BSSY B2, `(.L_x_4) ;  /* 0x000001d000027945 */ /* 0x000fe20003800000 */
[----:B------:R-:W-:Y:S02]  /*0430*/  IADD3 R6, P0, R28, R15, RZ ;  /* 0x0000000f1c067210 */ /* 0x000fe40007f1e0ff */
[----:B------:R-:W-:Y:S02]  /*0440*/  MOV R0, UR18 ;  /* 0x0000001200007c02 */ /* 0x000fe40008000f00 */
[----:B------:R-:W-:Y:S01]  /*0450*/  LEA.HI.X.SX32 R7, R15, R2, 0x1, P0 ;  /* 0x000000020f077211 */ /* 0x000fe200000f0eff */
[C---:B0-----:R-:W-:Y:S02]  /*0460*/  IMAD.SHL.U32 R8, R6.reuse, 0x2, RZ ;  /* 0x0000000206087824 */ /* 0x041fe400078e00ff */
[----:B------:R-:W-:Y:S01]  /*0470*/  IMAD.IADD R15, R21, 0x1, R15 ;  /* 0x00000001150f7824 */ /* 0x000fe200078e020f */
[----:B------:R-:W-:-:S02]  /*0480*/  SHF.L.U64.HI R18, R6, 0x1, R7 ;  /* 0x0000000106127819 */ /* 0x000fc40000010207 */
[----:B------:R-:W-:Y:S02]  /*0490*/  IADD3 R6, P3, R8, UR12, RZ ;  /* 0x0000000c08067c10 */ /* 0x000fe4000ff7e0ff */
[----:B------:R-:W-:Y:S02]  /*04a0*/  ISETP.GE.AND P0, PT, R15, R0, PT ;  /* 0x000000000f00720c */ /* 0x000fe40003f06270 */
[----:B------:R-:W-:Y:S01]  /*04b0*/  IADD3.X R7, R18, UR13, RZ, P3, !PT ;  /* 0x0000000d12077c10 */ /* 0x000fe20009ffe4ff */
[----:B------:R-:W-:Y:S10]  /*04c0*/  @!P2 BRA `(.L_x_5) ;  /* 0x000000000048a947 */ /* 0x000ff40003800000 */
[----:B------:R-:W2:Y:S01]  /*04d0*/  LDG.E.U16 R6, desc[UR8][R6.64] ;  /* 0x0000000806067981 */ /* 0x000ea2000c1e1500 */
[----:B------:R-:W-:Y:S01]  /*04e0*/  IADD3 R8, P3, R8, UR10, RZ ;  /* 0x0000000a08087c10 */ /* 0x000fe2000ff7e0ff */
[----:B--2---:R-:W-:-:S04]  /*04f0*/  IMAD.U32 R9, R6, 0x10000, RZ ;  /* 0x0001000006097824 */ /* 0x004fc800078e00ff */
[----:B------:R-:W-:Y:S01]  /*0500*/  FADD.FTZ R16, R14, R9 ;  /* 0x000000090e107221 */ /* 0x000fe20000010000 */
[----:B------:R-:W-:-:S05]  /*0510*/  IADD3.X R9, R18, UR11, RZ, P3, !PT ;  /* 0x0000000b12097c10 */ /* 0x000fca0009ffe4ff */
[----:B------:R-:W0:Y:S02]  /*0520*/  F2F.BF16.F32 R16, R16 ;  /* 0x0000001000107304 */ /* 0x000e240000202000 */
[----:B0-----:R-:W-:-:S05]  /*0530*/  IMAD.U32 R17, R16, 0x10000, RZ ;  /* 0x0001000010117824 */ /* 0x001fca00078e00ff */
[----:B------:R-:W-:-:S13]  /*0540*/  FSETP.GT.FTZ.AND P2, PT, R17, RZ, PT ;  /* 0x000000ff1100720b */ /* 0x000fda0003f54000 */
[----:B------:R0:W-:Y:S04]  /*0550*/  @!P2 STG.E.U16 desc[UR8][R8.64], RZ ;  /* 0x000000ff0800a986 */ /* 0x0001e8000c101508 */
[----:B------:R-:W2:Y:S01]  /*0560*/  @P2 LDG.E.U16 R18, desc[UR8][R4.64] ;  /* 0x0000000804122981 */ /* 0x000ea2000c1e1500 */
[----:B------:R-:W-:Y:S01]  /*0570*/  @P2 FMUL.FTZ R17, R12, R17 ;  /* 0x000000110c112220 */ /* 0x000fe20000410000 */
[----:B--2---:R-:W-:-:S05]  /*0580*/  @P2 SHF.L.U32 R18, R18, 0x10, RZ ;  /* 0x0000001012122819 */ /* 0x004fca00000006ff */
[----:B------:R-:W-:-:S06]  /*0590*/  @P2 FMUL.FTZ R17, R17, R18 ;  /* 0x0000001211112220 */ /* 0x000fcc0000410000 */
[----:B------:R-:W1:Y:S02]  /*05a0*/  @P2 F2F.BF16.F32 R17, R17 ;  /* 0x0000001100112304 */ /* 0x000e640000202000 */
[----:B-1----:R-:W-:Y:S01]  /*05b0*/  @P2 IMAD.U32 R6, R17, 0x10000, RZ ;  /* 0x0001000011062824 */ /* 0x002fe200078e00ff */
[----:B------:R0:W-:Y:S03]  /*05c0*/  @P2 STG.E.U16 desc[UR8][R8.64], R17 ;  /* 0x0000001108002986 */ /* 0x0001e6000c101508 */
[----:B------:R-:W-:-:S05]  /*05d0*/  @P2 FADD.FTZ R13, R13, -R6 ;  /* 0x800000060d0d2221 */ /* 0x000fca0000010000 */
[----:B------:R0:W-:Y:S02]  /*05e0*/  @P2 STS [R10], R13 ;  /* 0x0000000d0a002388 */ /* 0x0001e40000000800 */
.L_x_5:
[----:B------:R-:W-:Y:S05]  /*05f0*/  BSYNC B2 ;  /* 0x0000000000027941 */ /* 0x000fea0003800000 */
.L_x_4:
[----:B------:R-:W-:Y:S05]  /*0600*/  @!P0 BRA `(.L_x_6) ;  /* 0xfffffffc00808947 */ /* 0x000fea000383ffff */
[----:B------:R-:W-:Y:S05]  /*0610*/  BSYNC B1 ;  /* 0x0000000000017941 */ /* 0x000fea0003800000 */
.L_x_3:
[----:B------:R-:W-:Y:S05]  /*0620*/  BRA `(.L_x_1) ;  /* 0x0000000000907947 */ /* 0x000fea0003800000 */
.L_x_2:
[----:B------:R-:W-:Y:S01]  /*0630*/  USHF.L.U32 UR4, UR4, 0x10, URZ ;  /* 0x0000001004047899 */ /* 0x000fe2000800063f */
[----:B-----5:R-:W-:Y:S01]  /*0640*/  IMAD.U32 R4, R4, 0x10000, RZ ;  /* 0x0001000004047824 */ /* 0x020fe200078e00ff */
[----:B------:R-:W-:Y:S01]  /*0650*/  MOV R9, R25 ;  /* 0x0000001900097202 */ /* 0x000fe20000000f00 */
[----:B------:R-:W-:-:S03]  /*0660*/  IMAD.MOV.U32 R13, RZ, RZ, RZ ;  /* 0x000000ffff0d7224 */ /* 0x000fc600078e00ff */
[----:B------:R-:W-:-:S06]  /*0670*/  FADD.FTZ R4, -R4, UR4 ;  /* 0x0000000404047e21 */ /* 0x000fcc0008010100 */
[----:B------:R-:W0:Y:S02]  /*0680*/  F2F.BF16.F32 R4, R4 ;  /* 0x0000000400047304 */ /* 0x000e240000202000 */
[----:B0-----:R-:W-:-:S07]  /*0690*/  IMAD.U32 R8, R4, 0x10000, RZ ;  /* 0x0001000004087824 */ /* 0x001fce00078e00ff */
.L_x_9:
[C---:B------:R-:W-:Y:S01]  /*06a0*/  ISETP.NE.AND P2, PT, R9.reuse, R11, PT ;  /* 0x0000000b0900720c */ /* 0x040fe20003f45270 */
[----:B------:R-:W-:Y:S01]  /*06b0*/  IMAD.U32 R0, RZ, RZ, UR19 ;  /* 0x00000013ff007e24 */ /* 0x000fe2000f8e00ff */
[-C--:B------:R-:W-:Y:S01]  /*06c0*/  IADD3 R4, P0, R28, R9.reuse, RZ ;  /* 0x000000091c047210 */ /* 0x080fe20007f1e0ff */
[----:B------:R-:W-:Y:S03]  /*06d0*/  BSSY B1, `(.L_x_7) ;  /* 0x0000018000017945 */ /* 0x000fe60003800000 */
[----:B------:R-:W-:Y:S01]  /*06e0*/  LEA.HI.X.SX32 R5, R9, R2, 0x1, P0 ;  /* 0x0000000209057211 */ /* 0x000fe200000f0eff */
[C---:B-1----:R-:W-:Y:S01]  /*06f0*/  IMAD.SHL.U32 R6, R4.reuse, 0x2, RZ ;  /* 0x0000000204067824 */ /* 0x042fe200078e00ff */
[----:B------:R-:W-:Y:S02]  /*0700*/  IADD3 R9, R21, R9, RZ ;  /* 0x0000000915097210 */ /* 0x000fe40007ffe0ff */
        /* <DEDUP_REMOVED lines=8> */
[----:B------:R-:W-:-:S04]  /*0790*/  FADD.FTZ R14, R8, R7 ;  /* 0x00000007080e7221 */ /* 0x000fc80000010000 */
[----:B------:R-:W0:Y:S02]  /*07a0*/  F2F.BF16.F32 R7, R14 ;  /* 0x0000000e00077304 */ /* 0x000e240000202000 */
[----:B0-----:R-:W-:-:S05]  /*07b0*/  IMAD.U32 R7, R7, 0x10000, RZ ;  /* 0x0001000007077824 */ /* 0x001fca00078e00ff */
[----:B------:R-:W-:-:S13]  /*07c0*/  FSETP.GT.FTZ.AND P2, PT, R7, RZ, PT ;  /* 0x000000ff0700720b */ /* 0x000fda0003f54000 */
[----:B------:R-:W-:Y:S01]  /*07d0*/  @P2 FMUL.FTZ R15, R12, R7 ;  /* 0x000000070c0f2220 */ /* 0x000fe20000410000 */
[----:B------:R-:W-:-:S05]  /*07e0*/  IADD3.X R7, R17, UR17, RZ, P3, !PT ;  /* 0x0000001111077c10 */ /* 0x000fca0009ffe4ff */
[----:B------:R-:W0:Y:S01]  /*07f0*/  @P2 F2F.BF16.F32 R15, R15 ;  /* 0x0000000f000f2304 */ /* 0x000e220000202000 */
[----:B------:R1:W-:Y:S01]  /*0800*/  @!P2 STG.E.U16 desc[UR8][R6.64], RZ ;  /* 0x000000ff0600a986 */ /* 0x0003e2000c101508 */
[----:B0-----:R-:W-:-:S03]  /*0810*/  @P2 IMAD.U32 R16, R15, 0x10000, RZ ;  /* 0x000100000f102824 */ /* 0x001fc600078e00ff */
[----:B------:R1:W-:Y:S01]  /*0820*/  @P2 STG.E.U16 desc[UR8][R6.64], R15 ;  /* 0x0000000f06002986 */ /* 0x0003e2000c101508 */
[----:B------:R-:W-:-:S05]  /*0830*/  @P2 FADD.FTZ R13, R13, -R16 ;  /* 0x800000100d0d2221 */ /* 0x000fca0000010000 */
[----:B------:R1:W-:Y:S02]  /*0840*/  @P2 STS [R10], R13 ;  /* 0x0000000d0a002388 */ /* 0x0003e40000000800 */
.L_x_8:
[----:B------:R-:W-:Y:S05]  /*0850*/  BSYNC B1 ;  /* 0x0000000000017941 */ /* 0x000fea0003800000 */
.L_x_7:
[----:B------:R-:W-:Y:S05]  /*0860*/  @!P0 BRA `(.L_x_9) ;  /* 0xfffffffc008c8947 */ /* 0x000fea000383ffff */
.L_x_1:
[----:B------:R-:W-:Y:S05]  /*0870*/  BSYNC B0 ;  /* 0x0000000000007941 */ /* 0x000fea0003800000 */
.L_x_0:
[----:B------:R-:W-:Y:S01]  /*0880*/  BAR.SYNC.DEFER_BLOCKING 0x0 ;  /* 0x0000000000007b1d */ /* 0x000fe20000010000 */
[----:B------:R-:W-:-:S05]  /*0890*/  ISETP.NE.AND P0, PT, R25, RZ, PT ;  /* 0x000000ff1900720c */ /* 0x000fca0003f05270 */
[----:B------:R-:W-:Y:S08]  /*08a0*/  BSSY B0, `(.L_x_10) ;  /* 0x0000058000007945 */ /* 0x000ff00003800000 */
[----:B------:R-:W-:Y:S05]  /*08b0*/  @P0 BRA `(.L_x_11) ;  /* 0x0000000400580947 */ /* 0x000fea0003800000 */
[----:B------:R-:W-:Y:S01]  /*08c0*/  ISETP.NE.AND P0, PT, R21, RZ, PT ;  /* 0x000000ff1500720c */ /* 0x000fe20003f05270 */
[----:B------:R-:W-:-:S12]  /*08d0*/  HFMA2.MMA R19, -RZ, RZ, 0, 0 ;  /* 0x00000000ff137435 */ /* 0x000fd800000001ff */
[----:B------:R-:W-:Y:S05]  /*08e0*/  @!P0 BRA `(.L_x_12) ;  /* 0x0000000400388947 */ /* 0x000fea0003800000 */
[C---:B------:R-:W-:Y:S01]  /*08f0*/  VIADD R4, R21.reuse, 0xffffffff ;  /* 0xffffffff15047836 */ /* 0x040fe20000000000 */
[----:B------:R-:W-:Y:S01]  /*0900*/  UMOV UR4, URZ ;  /* 0x0000003f00047c82 */ /* 0x000fe20008000000 */
[----:B------:R-:W-:Y:S01]  /*0910*/  LOP3.LUT R26, R21, 0x3, RZ, 0xc0, !PT ;  /* 0x00000003151a7812 */ /* 0x000fe200078ec0ff */
[----:B------:R-:W-:Y:S02]  /*0920*/  IMAD.MOV.U32 R19, RZ, RZ, RZ ;  /* 0x000000ffff137224 */ /* 0x000fe400078e00ff */
[----:B------:R-:W-:-:S13]  /*0930*/  ISETP.GE.U32.AND P0, PT, R4, 0x3, PT ;  /* 0x000000030400780c */ /* 0x000fda0003f06070 */
[----:B------:R-:W-:Y:S05]  /*0940*/  @!P0 BRA `(.L_x_13) ;  /* 0x0000000000fc8947 */ /* 0x000fea0003800000 */
[----:B------:R-:W-:Y:S01]  /*0950*/  IMAD.IADD R24, R21, 0x1, -R26 ;  /* 0x0000000115187824 */ /* 0x000fe200078e0a1a */
[----:B------:R-:W-:Y:S01]  /*0960*/  UMOV UR4, URZ ;  /* 0x0000003f00047c82 */ /* 0x000fe20008000000 */
[----:B------:R-:W-:Y:S01]  /*0970*/  UMOV UR6, UR5 ;  /* 0x0000000500067c82 */ /* 0x000fe20008000000 */
[----:B------:R-:W-:Y:S02]  /*0980*/  MOV R19, RZ ;  /* 0x000000ff00137202 */ /* 0x000fe40000000f00 */
[----:B------:R-:W-:-:S13]  /*0990*/  ISETP.GT.AND P0, PT, R24, RZ, PT ;  /* 0x000000ff1800720c */ /* 0x000fda0003f04270 */
[----:B------:R-:W-:Y:S05]  /*09a0*/  @!P0 BRA `(.L_x_14) ;  /* 0x0000000000bc8947 */ /* 0x000fea0003800000 */
[----:B------:R-:W-:Y:S02]  /*09b0*/  ISETP.GT.AND P2, PT, R24, 0xc, PT ;  /* 0x0000000c1800780c */ /* 0x000fe40003f44270 */
[----:B------:R-:W-:-:S11]  /*09c0*/  PLOP3.LUT P0, PT, PT, PT, PT, 0x80, 0x0 ;  /* 0x000000000000781c */ /* 0x000fd60003f0f070 */
[----:B------:R-:W-:Y:S05]  /*09d0*/  @!P2 BRA `(.L_x_15) ;  /* 0x000000000068a947 */ /* 0x000fea0003800000 */
[----:B------:R-:W-:-:S13]  /*09e0*/  PLOP3.LUT P0, PT, PT, PT, PT, 0x8, 0x0 ;  /* 0x000000000000781c */ /* 0x000fda0003f0e170 */
.L_x_16:
[----:B-1----:R-:W1:Y:S01]  /*09f0*/  LDS.128 R4, [UR6] ;  /* 0x00000006ff047984 */ /* 0x002e620008000c00 */
[----:B------:R-:W-:Y:S01]  /*0a00*/  VIADD R24, R24, 0xfffffff0 ;  /* 0xfffffff018187836 */ /* 0x000fe20000000000 */
[----:B------:R-:W-:Y:S02]  /*0a10*/  UIADD3 UR4, UR4, 0x10, URZ ;  /* 0x0000001004047890 */ /* 0x000fe4000fffe03f */
[----:B0-----:R-:W0:Y:S02]  /*0a20*/  LDS.128 R8, [UR6+0x10] ;  /* 0x00001006ff087984 */ /* 0x001e240008000c00 */
[----:B------:R-:W-:Y:S02]  /*0a30*/  ISETP.GT.AND P2, PT, R24, 0xc, PT ;  /* 0x0000000c1800780c */ /* 0x000fe40003f44270 */
[----:B------:R-:W2:Y:S01]  /*0a40*/  LDS.128 R12, [UR6+0x20] ;  /* 0x00002006ff0c7984 */ /* 0x000ea20008000c00 */
[----:B-1----:R-:W-:-:S03]  /*0a50*/  FADD.FTZ R4, R4, R19 ;  /* 0x0000001304047221 */ /* 0x002fc60000010000 */
[----:B------:R-:W1:Y:S01]  /*0a60*/  LDS.128 R16, [UR6+0x30] ;  /* 0x00003006ff107984 */ /* 0x000e620008000c00 */
[----:B------:R-:W-:Y:S01]  /*0a70*/  UIADD3 UR6, UR6, 0x40, URZ ;  /* 0x0000004006067890 */ /* 0x000fe2000fffe03f */
[----:B------:R-:W-:-:S04]  /*0a80*/  FADD.FTZ R5, R4, R5 ;  /* 0x0000000504057221 */ /* 0x000fc80000010000 */
[----:B------:R-:W-:-:S04]  /*0a90*/  FADD.FTZ R6, R5, R6 ;  /* 0x0000000605067221 */ /* 0x000fc80000010000 */
[----:B------:R-:W-:-:S04]  /*0aa0*/  FADD.FTZ R7, R6, R7 ;  /* 0x0000000706077221 */ /* 0x000fc80000010000 */
[----:B0-----:R-:W-:-:S04]  /*0ab0*/  FADD.FTZ R8, R7, R8 ;  /* 0x0000000807087221 */ /* 0x001fc80000010000 */
[----:B------:R-:W-:-:S04]  /*0ac0*/  FADD.FTZ R9, R8, R9 ;  /* 0x0000000908097221 */ /* 0x000fc80000010000 */
[----:B------:R-:W-:-:S04]  /*0ad0*/  FADD.FTZ R10, R9, R10 ;  /* 0x0000000a090a7221 */ /* 0x000fc80000010000 */
[----:B------:R-:W-:-:S04]  /*0ae0*/  FADD.FTZ R11, R10, R11 ;  /* 0x0000000b0a0b7221 */ /* 0x000fc80000010000 */
[----:B--2---:R-:W-:-:S04]  /*0af0*/  FADD.FTZ R12, R11, R12 ;  /* 0x0000000c0b0c7221 */ /* 0x004fc80000010000 */
[----:B------:R-:W-:-:S04]  /*0b00*/  FADD.FTZ R13, R12, R13 ;  /* 0x0000000d0c0d7221 */ /* 0x000fc80000010000 */
[----:B------:R-:W-:-:S04]  /*0b10*/  FADD.FTZ R14, R13, R14 ;  /* 0x0000000e0d0e7221 */ /* 0x000fc80000010000 */
[----:B------:R-:W-:-:S04]  /*0b20*/  FADD.FTZ R15, R14, R15 ;  /* 0x0000000f0e0f7221 */ /* 0x000fc80000010000 */
[----:B-1----:R-:W-:-:S04]  /*0b30*/  FADD.FTZ R16, R15, R16 ;  /* 0x000000100f107221 */ /* 0x002fc80000010000 */
[----:B------:R-:W-:-:S04]  /*0b40*/  FADD.FTZ R17, R16, R17 ;  /* 0x0000001110117221 */ /* 0x000fc80000010000 */
[----:B------:R-:W-:-:S04]  /*0b50*/  FADD.FTZ R18, R17, R18 ;  /* 0x0000001211127221 */ /* 0x000fc80000010000 */
[----:B------:R-:W-:Y:S01]  /*0b60*/  FADD.FTZ R19, R18, R19 ;  /* 0x0000001312137221 */ /* 0x000fe20000010000 */
[----:B------:R-:W-:Y:S06]  /*0b70*/  @P2 BRA `(.L_x_16) ;  /* 0xfffffffc009c2947 */ /* 0x000fec000383ffff */
.L_x_15:
[----:B------:R-:W-:-:S13]  /*0b80*/  ISETP.GT.AND P2, PT, R24, 0x4, PT ;  /* 0x000000041800780c */ /* 0x000fda0003f44270 */
[----:B------:R-:W-:Y:S05]  /*0b90*/  @!P2 BRA `(.L_x_17) ;  /* 0x000000000038a947 */ /* 0x000fea0003800000 */
[----:B-1----:R-:W1:Y:S01]  /*0ba0*/  LDS.128 R4, [UR6] ;  /* 0x00000006ff047984 */ /* 0x002e620008000c00 */
[----:B------:R-:W-:Y:S01]  /*0bb0*/  PLOP3.LUT P0, PT, PT, PT, PT, 0x8, 0x0 ;  /* 0x000000000000781c */ /* 0x000fe20003f0e170 */
[----:B------:R-:W-:Y:S01]  /*0bc0*/  VIADD R24, R24, 0xfffffff8 ;  /* 0xfffffff818187836 */ /* 0x000fe20000000000 */
[----:B------:R-:W-:Y:S01]  /*0bd0*/  UIADD3 UR4, UR4, 0x8, URZ ;  /* 0x0000000804047890 */ /* 0x000fe2000fffe03f */
[----:B0-----:R-:W0:Y:S01]  /*0be0*/  LDS.128 R8, [UR6+0x10] ;  /* 0x00001006ff087984 */ /* 0x001e220008000c00 */
[----:B------:R-:W-:Y:S01]  /*0bf0*/  UIADD3 UR6, UR6, 0x20, URZ ;  /* 0x0000002006067890 */ /* 0x000fe2000fffe03f */
[----:B-1----:R-:W-:-:S04]  /*0c00*/  FADD.FTZ R4, R19, R4 ;  /* 0x0000000413047221 */ /* 0x002fc80000010000 */
[----:B------:R-:W-:-:S04]  /*0c10*/  FADD.FTZ R5, R4, R5 ;  /* 0x0000000504057221 */ /* 0x000fc80000010000 */
[----:B------:R-:W-:-:S04]  /*0c20*/  FADD.FTZ R6, R5, R6 ;  /* 0x0000000605067221 */ /* 0x000fc80000010000 */
[----:B------:R-:W-:-:S04]  /*0c30*/  FADD.FTZ R7, R6, R7 ;  /* 0x0000000706077221 */ /* 0x000fc80000010000 */
[----:B0-----:R-:W-:-:S04]  /*0c40*/  FADD.FTZ R8, R7, R8 ;  /* 0x0000000807087221 */ /* 0x001fc80000010000 */
[----:B------:R-:W-:-:S04]  /*0c50*/  FADD.FTZ R9, R8, R9 ;  /* 0x0000000908097221 */ /* 0x000fc80000010000 */
[----:B------:R-:W-:-:S04]  /*0c60*/  FADD.FTZ R10, R9, R10 ;  /* 0x0000000a090a7221 */ /* 0x000fc80000010000 */
[----:B------:R-:W-:-:S07]  /*0c70*/  FADD.FTZ R19, R10, R11 ;  /* 0x0000000b0a137221 */ /* 0x000fce0000010000 */
.L_x_17:
[----:B------:R-:W-:-:S13]  /*0c80*/  ISETP.NE.OR P0, PT, R24, RZ, P0 ;  /* 0x000000ff1800720c */ /* 0x000fda0000705670 */
[----:B------:R-:W-:Y:S05]  /*0c90*/  @!P0 BRA `(.L_x_13) ;  /* 0x0000000000288947 */ /* 0x000fea0003800000 */
.L_x_14:
[----:B-1----:R-:W1:Y:S01]  /*0ca0*/  LDS.128 R4, [UR6] ;  /* 0x00000006ff047984 */ /* 0x002e620008000c00 */
[----:B------:R-:W-:Y:S01]  /*0cb0*/  IADD3 R24, R24, -0x4, RZ ;  /* 0xfffffffc18187810 */ /* 0x000fe20007ffe0ff */
[----:B------:R-:W-:Y:S02]  /*0cc0*/  UIADD3 UR4, UR4, 0x4, URZ ;  /* 0x0000000404047890 */ /* 0x000fe4000fffe03f */
[----:B------:R-:W-:Y:S01]  /*0cd0*/  UIADD3 UR6, UR6, 0x10, URZ ;  /* 0x0000001006067890 */ /* 0x000fe2000fffe03f */
[----:B------:R-:W-:Y:S01]  /*0ce0*/  ISETP.NE.AND P0, PT, R24, RZ, PT ;  /* 0x000000ff1800720c */ /* 0x000fe20003f05270 */
[----:B-1----:R-:W-:-:S04]  /*0cf0*/  FADD.FTZ R4, R4, R19 ;  /* 0x0000001304047221 */ /* 0x002fc80000010000 */
[----:B------:R-:W-:-:S04]  /*0d00*/  FADD.FTZ R5, R4, R5 ;  /* 0x0000000504057221 */ /* 0x000fc80000010000 */
[----:B------:R-:W-:-:S04]  /*0d10*/  FADD.FTZ R6, R5, R6 ;  /* 0x0000000605067221 */ /* 0x000fc80000010000 */
[----:B------:R-:W-:Y:S01]  /*0d20*/  FADD.FTZ R19, R6, R7 ;  /* 0x0000000706137221 */ /* 0x000fe20000010000 */
[----:B------:R-:W-:Y:S06]  /*0d30*/  @P0 BRA `(.L_x_14) ;  /* 0xfffffffc00d80947 */ /* 0x000fec000383ffff */
.L_x_13:
[----:B------:R-:W-:-:S13]  /*0d40*/  ISETP.NE.AND P0, PT, R26, RZ, PT ;  /* 0x000000ff1a00720c */ /* 0x000fda0003f05270 */
[----:B------:R-:W-:Y:S05]  /*0d50*/  @!P0 BRA `(.L_x_12) ;  /* 0x00000000001c8947 */ /* 0x000fea0003800000 */
[----:B------:R-:W-:-:S12]  /*0d60*/  ULEA UR4, UR4, UR5, 0x2 ;  /* 0x0000000504047291 */ /* 0x000fd8000f8e103f */
.L_x_18:
[----:B------:R-:W2:Y:S01]  /*0d70*/  LDS R4, [UR4] ;  /* 0x00000004ff047984 */ /* 0x000ea20008000800 */
[----:B------:R-:W-:Y:S01]  /*0d80*/  VIADD R26, R26, 0xffffffff ;  /* 0xffffffff1a1a7836 */ /* 0x000fe20000000000 */
[----:B------:R-:W-:-:S04]  /*0d90*/  UIADD3 UR4, UR4, 0x4, URZ ;  /* 0x0000000404047890 */ /* 0x000fc8000fffe03f */
[----:B------:R-:W-:Y:S01]  /*0da0*/  ISETP.NE.AND P0, PT, R26, RZ, PT ;  /* 0x000000ff1a00720c */ /* 0x000fe20003f05270 */
[----:B--2---:R-:W-:-:S12]  /*0db0*/  FADD.FTZ R19, R4, R19 ;  /* 0x0000001304137221 */ /* 0x004fd80000010000 */
[----:B------:R-:W-:Y:S05]  /*0dc0*/  @P0 BRA `(.L_x_18) ;  /* 0xfffffffc00e80947 */ /* 0x000fea000383ffff */
.L_x_12:
[----:B------:R-:W-:Y:S01]  /*0dd0*/  ULDC.64 UR6, c[0x0][0x210] ;  /* 0x0000840000067ab9 */ /* 0x000fe20000000a00 */
[----:B------:R-:W-:Y:S02]  /*0de0*/  F2FP.BF16.F32.PACK_AB R19, RZ, R19 ;  /* 0x00000013ff13723e */ /* 0x000fe400000010ff */
[----:B------:R-:W-:-:S04]  /*0df0*/  IADD3 R4, P0, R3, UR6, RZ ;  /* 0x0000000603047c10 */ /* 0x000fc8000ff1e0ff */
[----:B------:R-:W-:-:S05]  /*0e00*/  IADD3.X R5, R20, UR7, RZ, P0, !PT ;  /* 0x0000000714057c10 */ /* 0x000fca00087fe4ff */
[----:B------:R2:W-:Y:S04]  /*0e10*/  STG.E.U16 desc[UR8][R4.64], R19 ;  /* 0x0000001304007986 */ /* 0x0005e8000c101508 */
.L_x_11:
[----:B------:R-:W-:Y:S05]  /*0e20*/  BSYNC B0 ;  /* 0x0000000000007941 */ /* 0x000fea0003800000 */
.L_x_10:
[----:B------:R-:W-:Y:S06]  /*0e30*/  BAR.SYNC.DEFER_BLOCKING 0x0 ;  /* 0x0000000000007b1d */ /* 0x000fec0000010000 */
[----:B------:R-:W-:Y:S05]  /*0e40*/  @P1 EXIT ;  /* 0x000000000000194d */ /* 0x000fea0003800000 */
[----:B------:R-:W3:Y:S01]  /*0e50*/  LDC.U8 R3, c[0x0][0x244] ;  /* 0x00009100ff037b82 */ /* 0x000ee20000000000 */
[----:B------:R-:W-:-:S07]  /*0e60*/  ULDC.64 UR4, c[0x0][0x210] ;  /* 0x0000840000047ab9 */ /* 0x000fce0000000a00 */
[----:B-1----:R-:W2:Y:S01]  /*0e70*/  LDC.64 R6, c[0x0][0x218] ;  /* 0x00008600ff067b82 */ /* 0x002ea20000000a00 */
[----:B---3--:R-:W-:-:S04]  /*0e80*/  PRMT R3, R3, 0x8880, RZ ;  /* 0x0000888003037816 */ /* 0x008fc800000000ff */
[----:B------:R-:W-:Y:S02]  /*0e90*/  ISETP.NE.AND P0, PT, R3, RZ, PT ;  /* 0x000000ff0300720c */ /* 0x000fe40003f05270 */
[----:B--2---:R-:W-:-:S04]  /*0ea0*/  LEA R5, P1, R23, R6, 0x1 ;  /* 0x0000000617057211 */ /* 0x004fc800078208ff */
[-C--:B------:R-:W-:Y:S02]  /*0eb0*/  LEA.HI.X R22, R23, R7.reuse, R22, 0x1, P1 ;  /* 0x0000000717167211 */ /* 0x080fe400008f0c16 */
[----:B------:R-:W-:Y:S02]  /*0ec0*/  SEL R4, R5, R6, !P0 ;  /* 0x0000000605047207 */ /* 0x000fe40004000000 */
[----:B------:R-:W-:-:S07]  /*0ed0*/  SEL R5, R22, R7, !P0 ;  /* 0x0000000716057207 */ /* 0x000fce0004000000 */
.L_x_19:
[----:B-1----:R-:W-:-:S04]  /*0ee0*/  IADD3 R3, P0, R28, R25, RZ ;  /* 0x000000191c037210 */ /* 0x002fc80007f1e0ff */
[----:B0-----:R-:W-:Y:S02]  /*0ef0*/  LEA.HI.X.SX32 R8, R25, R2, 0x1, P0 ;  /* 0x0000000219087211 */ /* 0x001fe400000f0eff */
[----:B------:R-:W-:-:S04]  /*0f00*/  LEA R6, P0, R3, UR4, 0x1 ;  /* 0x0000000403067c11 */ /* 0x000fc8000f8008ff */
[----:B------:R-:W-:Y:S02]  /*0f10*/  LEA.HI.X R7, R3, UR5, R8, 0x1, P0 ;  /* 0x0000000503077c11 */ /* 0x000fe400080f0c08 */
[----:B------:R-:W2:Y:S04]  /*0f20*/  LDG.E.U16 R8, desc[UR8][R4.64] ;  /* 0x0000000804087981 */ /* 0x000ea8000c1e1500 */
[----:B------:R-:W3:Y:S01]  /*0f30*/  LDG.E.U16 R3, desc[UR8][R6.64] ;  /* 0x0000000806037981 */ /* 0x000ee2000c1e1500 */
[----:B------:R-:W-:-:S05]  /*0f40*/  IMAD.IADD R25, R21, 0x1, R25 ;  /* 0x0000000115197824 */ /* 0x000fca00078e0219 */
[----:B------:R-:W-:Y:S01]  /*0f50*/  ISETP.GE.AND P0, PT, R25, R0, PT ;  /* 0x000000001900720c */ /* 0x000fe20003f06270 */
[----:B--2---:R-:W-:Y:S01]  /*0f60*/  IMAD.U32 R8, R8, 0x10000, RZ ;  /* 0x0001000008087824 */ /* 0x004fe200078e00ff */
[----:B---3--:R-:W-:-:S05]  /*0f70*/  SHF.L.U32 R3, R3, 0x10, RZ ;  /* 0x0000001003037819 */ /* 0x008fca00000006ff */
[----:B------:R-:W-:-:S05]  /*0f80*/  FMUL.FTZ R3, R3, R8 ;  /* 0x0000000803037220 */ /* 0x000fca0000410000 */
[----:B------:R-:W-:-:S05]  /*0f90*/  F2FP.BF16.F32.PACK_AB R3, RZ, R3 ;  /* 0x00000003ff03723e */ /* 0x000fca00000010ff */
[----:B------:R1:W-:Y:S01]  /*0fa0*/  STG.E.U16 desc[UR8][R6.64], R3 ;  /* 0x0000000306007986 */ /* 0x0003e2000c101508 */
[----:B------:R-:W-:Y:S05]  /*0fb0*/  @!P0 BRA `(.L_x_19) ;  /* 0xfffffffc00c88947 */ /* 0x000fea000383ffff */
[----:B------:R-:W-:Y:S05]  /*0fc0*/  EXIT ;  /* 0x000000000000794d */ /* 0x000fea0003800000 */
.L_x_20:
[----:B------:R-:W-:-:S00]  /*0fd0*/  BRA `(.L_x_20) ;  /* 0xfffffffc00fc7947 */ /* 0x000fc0000383ffff */
[----:B------:R-:W-:-:S00]  /*0fe0*/  NOP ;  /* 0x0000000000007918 */ /* 0x000fc00000000000 */
        /* <DEDUP_REMOVED lines=9> */
.L_x_432:


//--------------------- .text._ZN2at6native51_GLOBAL__N__eebb21b7_18_MultiMarginLoss_cu_b86932df31MultiMarginLoss_backward_kernelILi1EN3c108BFloat16EEEvPT0_PKS5_S8_PKlS8_iibS5_b --------------------------
	.section	.text._ZN2at6native51_GLOBAL__N__eebb21b7_18_MultiMarginLoss_cu_b86932df31MultiMarginLoss_backward_kernelILi1EN3c108BFloat16EEEvPT0_PKS5_S8_PKlS8_iibS5_b,"ax",@progbits
	.align	128
.text._ZN2at6native51_GLOBAL__N__eebb21b7_18_MultiMarginLoss_cu_b86932df31MultiMarginLoss_backward_kernelILi1EN3c108BFloat16EEEvPT0_PKS5_S8_PKlS8_iibS5_b:
        .type           _ZN2at6native51_GLOBAL__N__eebb21b7_18_MultiMarginLoss_cu_b86932df31MultiMarginLoss_backward_kernelILi1EN3c108BFloat16EEEvPT0_PKS5_S8_PKlS8_iibS5_b,@function
        .size           _ZN2at6native51_GLOBAL__N__eebb21b7_18_MultiMarginLoss_cu_b86932df31MultiMarginLoss_backward_kernelILi1EN3c108BFloat16EEEvPT0_PKS5_S8_PKlS8_iibS5_b,(.L_x_433 - _ZN2at6native51_GLOBAL__N__eebb21b7_18_MultiMarginLoss_cu_b86932df31MultiMarginLoss_backward_kernelILi1EN3c108BFloat16EEEvPT0_PKS5_S8_PKlS8_iibS5_b)
        .other          _ZN2at6native51_GLOBAL__N__eebb21b7_18_MultiMarginLoss_cu_b86932df31MultiMarginLoss_backward_kernelILi1EN3c108BFloat16EEEvPT0_PKS5_S8_PKlS8_iibS5_b,@"STO_CUDA_ENTRY STV_DEFAULT"
_ZN2at6native51_GLOBAL__N__eebb21b7_18_MultiMarginLoss_cu_b86932df31MultiMarginLoss_backward_kernelILi1EN3c108BFloat16EEEvPT0_PKS5_S8_PKlS8_iibS5_b:
[----:B------:R-:W-:Y:S01]  /*0000*/  LDC R1, c[0x0][0x28] ;  /* 0x00000a00ff017b82 */ /* 0x000fe20000000800 */
[----:B------:R-:W0:Y:S07]  /*0010*/  S2R R23, SR_CTAID.X ;  /* 0x0000000000177919 */ /* 0x000e2e0000002500 */
[----:B------:R-:W0:Y:S01]  /*0020*/  LDC.64 R2, c[0x0][0x228] ;  /* 0x00008a00ff027b82 */ /* 0x000e220000000a00 */
[----:B------:R-:W-:Y:S01]  /*0030*/  ULDC.64 UR10, c[0x0][0x208] ;  /* 0x00008200000a7ab9 */ /* 0x000fe20000000a00 */
[----:B------:R-:W1:Y:S06]  /*0040*/  S2R R25, SR_TID.X ;  /* 0x0000000000197919 */ /* 0x000e6c0000002100 */
[----:B------:R-:W2:Y:S01]  /*0050*/  S2UR UR5, SR_CgaCtaId ;  /* 0x00000000000579c3 */ /* 0x000ea20000008800 */
[----:B------:R-:W-:Y:S01]  /*0060*/  UMOV UR4, 0x400 ;  /* 0x0000040000047882 */ /* 0x000fe20000000000 */
[----:B------:R-:W-:Y:S01]  /*0070*/  ULDC.64 UR8, c[0x0][0x238] ;  /* 0x00008e0000087ab9 */ /* 0x000fe20000000a00 */
[----:B------:R-:W-:Y:S01]  /*0080*/  ULDC.U8 UR6, c[0x0][0x244] ;  /* 0x0000910000067ab9 */ /* 0x000fe20000000000 */
[----:B------:R-:W-:Y:S01]  /*0090*/  ULDC.U8 UR7, c[0x0][0x240] ;  /* 0x0000900000077ab9 */ /* 0x000fe20000000000 */
[----:B------:R-:W-:Y:S01]  /*00a0*/  ULDC.64 UR12, c[0x0][0x220] ;  /* 0x00008800000c7ab9 */ /* 0x000fe20000000a00 */
[----:B------:R-:W-:Y:S01]  /*00b0*/  ULDC UR18, c[0x0][0x23c] ;  /* 0x00008f0000127ab9 */ /* 0x000fe20000000800 */
[----:B------:R-:W-:Y:S01]  /*00c0*/  ULDC UR19, c[0x0][0x23c] ;  /* 0x00008f0000137ab9 */ /* 0x000fe20000000800 */
[----:B------:R-:W3:Y:S01]  /*00d0*/  LDC R21, c[0x0][RZ] ;  /* 0x00000000ff157b82 */ /* 0x000ee20000000800 */
[----:B------:R-:W-:Y:S01]  /*00e0*/  ULDC.64 UR16, c[0x0][0x210] ;  /* 0x0000840000107ab9 */ /* 0x000fe20000000a00 */
[----:B------:R-:W-:Y:S01]  /*00f0*/  ULDC.64 UR14, c[0x0][0x220] ;  /* 0x00008800000e7ab9 */ /* 0x000fe20000000a00 */
[----:B0-----:R-:W-:-:S05]  /*0100*/  IMAD.WIDE R2, R23, 0x8, R2 ;  /* 0x0000000817027825 */ /* 0x001fca00078e0202 */
[----:B------:R0:W4:Y:S01]  /*0110*/  LDG.E R11, desc[UR10][R2.64] ;  /* 0x0000000a020b7981 */ /* 0x000122000c1e1900 */
[----:B--2---:R-:W-:Y:S01]  /*0120*/  ULEA UR5, UR5, UR4, 0x18 ;  /* 0x0000000405057291 */ /* 0x004fe2000f8ec03f */
[----:B------:R-:W-:Y:S01]  /*0130*/  IMAD.U32 R0, RZ, RZ, UR9 ;  /* 0x00000009ff007e24 */ /* 0x000fe2000f8e00ff */
[----:B------:R-:W-:Y:S01]  /*0140*/  UPRMT UR4, UR6, 0x8880, URZ ;  /* 0x0000888006047896 */ /* 0x000fe2000800003f */
[----:B------:R-:W-:Y:S01]  /*0150*/  BSSY B0, `(.L_x_21) ;  /* 0x000006d000007945 */ /* 0x000fe20003800000 */
[----:B------:R-:W-:Y:S01]  /*0160*/  UPRMT UR7, UR7, 0x8880, URZ ;  /* 0x0000888007077896 */ /* 0x000fe2000800003f */
[-C--:B------:R-:W-:Y:S01]  /*0170*/  IMAD R28, R23, R0.reuse, RZ ;  /* 0x00000000171c7224 */ /* 0x080fe200078e02ff */
[C---:B-1----:R-:W-:Y:S01]  /*0180*/  LEA R10, R25.reuse, UR5, 0x2 ;  /* 0x00000005190a7c11 */ /* 0x042fe2000f8e10ff */
[----:B------:R-:W-:Y:S01]  /*0190*/  UISETP.NE.AND UP0, UPT, UR4, URZ, UPT ;  /* 0x0000003f0400728c */ /* 0x000fe2000bf05270 */
[----:B------:R-:W-:Y:S02]  /*01a0*/  ISETP.GE.AND P1, PT, R25, R0, PT ;  /* 0x000000001900720c */ /* 0x000fe40003f26270 */
[----:B0-----:R-:W-:Y:S01]  /*01b0*/  SHF.R.S32.HI R2, RZ, 0x1f, R28 ;  /* 0x0000001fff027819 */ /* 0x001fe2000001141c */
[----:B------:R0:W-:Y:S01]  /*01c0*/  STS [R10], RZ ;  /* 0x000000ff0a007388 */ /* 0x0001e20000000800 */
[----:B------:R-:W-:Y:S01]  /*01d0*/  UMOV UR4, UR7 ;  /* 0x0000000700047c82 */ /* 0x000fe20008000000 */
[----:B------:R-:W-:Y:S01]  /*01e0*/  SHF.R.S32.HI R22, RZ, 0x1f, R23 ;  /* 0x0000001fff167819 */ /* 0x000fe20000011417 */
[----:B------:R-:W-:-:S04]  /*01f0*/  UISETP.NE.AND UP0, UPT, UR4, URZ, UP0 ;  /* 0x0000003f0400728c */ /* 0x000fc80008705270 */
[----:B------:R-:W-:-:S03]  /*0200*/  USEL UR4, UR8, 0x1, UP0 ;  /* 0x0000000108047887 */ /* 0x000fc60008000000 */
[----:B------:R-:W-:-:S03]  /*0210*/  ULDC.64 UR8, c[0x0][0x210] ;  /* 0x0000840000087ab9 */ /* 0x000fc60000000a00 */
[----:B------:R-:W-:Y:S01]  /*0220*/  IMAD R6, R0, UR4, RZ ;  /* 0x0000000400067c24 */ /* 0x000fe2000f8e02ff */
[----:B----4-:R-:W-:Y:S02]  /*0230*/  SHF.R.S32.HI R7, RZ, 0x1f, R11 ;  /* 0x0000001fff077819 */ /* 0x010fe4000001140b */
[----:B------:R-:W-:-:S05]  /*0240*/  IADD3 R20, P0, R28, R11, RZ ;  /* 0x0000000b1c147210 */ /* 0x000fca0007f1e0ff */
[----:B------:R-:W-:Y:S02]  /*0250*/  IMAD.X R5, R2, 0x1, R7, P0 ;  /* 0x0000000102057824 */ /* 0x000fe400000e0607 */
[----:B------:R-:W-:-:S03]  /*0260*/  IMAD.SHL.U32 R3, R20, 0x2, RZ ;  /* 0x0000000214037824 */ /* 0x000fc600078e00ff */
[----:B------:R-:W-:Y:S02]  /*0270*/  SHF.L.U64.HI R20, R20, 0x1, R5 ;  /* 0x0000000114147819 */ /* 0x000fe40000010205 */
[----:B------:R-:W-:-:S04]  /*0280*/  IADD3 R4, P0, R3, UR12, RZ ;  /* 0x0000000c03047c10 */ /* 0x000fc8000ff1e0ff */
[----:B------:R-:W-:Y:S01]  /*0290*/  IADD3.X R5, R20, UR13, RZ, P0, !PT ;  /* 0x0000000d14057c10 */ /* 0x000fe200087fe4ff */
[----:B------:R-:W-:Y:S01]  /*02a0*/  ULDC.64 UR12, c[0x0][0x220] ;  /* 0x00008800000c7ab9 */ /* 0x000fe20000000a00 */
[----:B0--3--:R-:W-:Y:S07]  /*02b0*/  @P1 BRA `(.L_x_22) ;  /* 0x0000000400581947 */ /* 0x009fee0003800000 */
[----:B------:R0:W5:Y:S01]  /*02c0*/  LDG.E.U16 R4, desc[UR10][R4.64] ;  /* 0x0000000a04047981 */ /* 0x000162000c1e1500 */
[----:B------:R-:W-:Y:S01]  /*02d0*/  ULDC.64 UR6, c[0x0][0x230] ;  /* 0x00008c0000067ab9 */ /* 0x000fe20000000a00 */
[----:B------:R-:W-:Y:S01]  /*02e0*/  I2FP.F32.S32 R6, R6 ;  /* 0x0000000600067245 */ /* 0x000fe20000201400 */
[----:B------:R-:W-:Y:S01]  /*02f0*/  ULDC.U16 UR4, c[0x0][0x242] ;  /* 0x0000908000047ab9 */ /* 0x000fe20000000400 */
[----:B------:R-:W-:Y:S02]  /*0300*/  ISETP.NE.U32.AND P0, PT, RZ, UR6, PT ;  /* 0x00000006ff007c0c */ /* 0x000fe4000bf05070 */
[----:B------:R0:W1:Y:S02]  /*0310*/  MUFU.RCP R12, R6 ;  /* 0x00000006000c7308 */ /* 0x0000640000001000 */
[----:B------:R-:W-:-:S13]  /*0320*/  ISETP.NE.AND.EX P0, PT, RZ, UR7, PT, P0 ;  /* 0x00000007ff007c0c */ /* 0x000fda000bf05300 */
[----:B0-----:R-:W-:Y:S05]  /*0330*/  @!P0 BRA `(.L_x_23) ;  /* 0x0000000000ac8947 */ /* 0x001fea0003800000 */
[----:B------:R-:W-:Y:S01]  /*0340*/  USHF.L.U32 UR4, UR4, 0x10, URZ ;  /* 0x0000001004047899 */ /* 0x000fe2000800063f */
[----:B-----5:R-:W-:Y:S01]  /*0350*/  IMAD.U32 R4, R4, 0x10000, RZ ;  /* 0x0001000004047824 */ /* 0x020fe200078e00ff */
[----:B------:R-:W-:Y:S01]  /*0360*/  BSSY B1, `(.L_x_24) ;  /* 0x0000027000017945 */ /* 0x000fe20003800000 */
[----:B------:R-:W-:Y:S01]  /*0370*/  IMAD.MOV.U32 R13, RZ, RZ, RZ ;  /* 0x000000ffff0d7224 */ /* 0x000fe200078e00ff */
[----:B------:R-:W-:Y:S02]  /*0380*/  MOV R15, R25 ;  /* 0x00000019000f7202 */ /* 0x000fe40000000f00 */
[----:B------:R-:W-:Y:S01]  /*0390*/  FADD.FTZ R0, -R4, UR4 ;  /* 0x0000000404007e21 */ /* 0x000fe20008010100 */
[----:B------:R-:W-:-:S04]  /*03a0*/  LEA R4, P0, R11, UR6, 0x1 ;  /* 0x000000060b047c11 */ /* 0x000fc8000f8008ff */
[----:B------:R-:W-:Y:S01]  /*03b0*/  LEA.HI.X R5, R11, UR7, R7, 0x1, P0 ;  /* 0x000000070b057c11 */ /* 0x000fe200080f0c07 */
[----:B------:R-:W0:Y:S02]  /*03c0*/  F2F.BF16.F32 R0, R0 ;  /* 0x0000000000007304 */ /* 0x000e240000202000 */
[----:B0-----:R-:W-:-:S07]  /*03d0*/  IMAD.U32 R14, R0, 0x10000, RZ ;  /* 0x00010000000e7824 */ /* 0x001fce00078e00ff */
.L_x_27:
[C---:B------:R-:W-:Y:S01]  /*03e0*/  ISETP.NE.AND P2, PT, R15.reuse, R11, PT ;  /* 0x0000000b0f00720c */ /* 0x040fe20003f45270 */
[----:B------:R-:W-:Y:S01]  /*03f0*/  IMAD.U32 R0, RZ, RZ, UR18 ;  /* 0x00000012ff007e24 */ /* 0x000fe2000f8e00ff */
[----:B------:R-:W-:Y:S01]  /*0400*/  IADD3 R6, P0, R28, R15, RZ ;  /* 0x0000000f1c067210 */ /* 0x000fe20007f1e0ff */
[----:B------:R-:W-:Y:S03]  /*0410*/  BSSY B2, `(.L_x_25) ;  /* 0x000001a000027945 */ /* 0x000fe60003800000 */
[----:B------:R-:W-:Y:S01]  /*0420*/  LEA.HI.X.SX32 R7, R15, R2, 0x1, P0 ;  /* 0x000000020f077211 */ /* 0x000fe200000f0eff */
[C---:B------:R-:W-:Y:S02]  /*0430*/  IMAD.SHL.U32 R18, R6.reuse, 0x2, RZ ;  /* 0x0000000206127824 */ /* 0x040fe400078e00ff */
[----:B------:R-:W-:Y:S01]  /*0440*/  IMAD.IADD R15, R21, 0x1, R15 ;  /* 0x00000001150f7824 */ /* 0x000fe200078e020f */
[----:B0-----:R-:W-:-:S02]  /*0450*/  SHF.L.U64.HI R17, R6, 0x1, R7 ;  /* 0x0000000106117819 */ /* 0x001fc40000010207 */
[----:B------:R-:W-:Y:S02]  /*0460*/  IADD3 R6, P3, R18, UR12, RZ ;  /* 0x0000000c12067c10 */ /* 0x000fe4000ff7e0ff */
[----:B------:R-:W-:Y:S02]  /*0470*/  ISETP.GE.AND P0, PT, R15, R0, PT ;  /* 0x000000000f00720c */ /* 0x000fe40003f06270 */
[----:B------:R-:W-:Y:S01]  /*0480*/  IADD3.X R7, R17, UR13, RZ, P3, !PT ;  /* 0x0000000d11077c10 */ /* 0x000fe20009ffe4ff */
[----:B------:R-:W-:Y:S10]  /*0490*/  @!P2 BRA `(.L_x_26) ;  /* 0x000000000044a947 */ /* 0x000ff40003800000 */
[----:B------:R-:W2:Y:S02]  /*04a0*/  LDG.E.U16 R6, desc[UR10][R6.64] ;  /* 0x0000000a06067981 */ /* 0x000ea4000c1e1500 */
[----:B--2---:R-:W-:-:S05]  /*04b0*/  SHF.L.U32 R9, R6, 0x10, RZ ;  /* 0x0000001006097819 */ /* 0x004fca00000006ff */
[----:B------:R-:W-:-:S04]  /*04c0*/  FADD.FTZ R16, R14, R9 ;  /* 0x000000090e107221 */ /* 0x000fc80000010000 */
[----:B------:R-:W0:Y:S02]  /*04d0*/  F2F.BF16.F32 R8, R16 ;  /* 0x0000001000087304 */ /* 0x000e240000202000 */
[----:B0-----:R-:W-:-:S05]  /*04e0*/  IMAD.U32 R8, R8, 0x10000, RZ ;  /* 0x0001000008087824 */ /* 0x001fca00078e00ff */
[----:B------:R-:W-:Y:S02]  /*04f0*/  FSETP.GT.FTZ.AND P2, PT, R8, RZ, PT ;  /* 0x000000ff0800720b */ /* 0x000fe40003f54000 */
[----:B------:R-:W-:-:S04]  /*0500*/  IADD3 R8, P3, R18, UR8, RZ ;  /* 0x0000000812087c10 */ /* 0x000fc8000ff7e0ff */
[----:B------:R-:W-:-:S07]  /*0510*/  IADD3.X R9, R17, UR9, RZ, P3, !PT ;  /* 0x0000000911097c10 */ /* 0x000fce0009ffe4ff */
[----:B------:R0:W-:Y:S04]  /*0520*/  @!P2 STG.E.U16 desc[UR10][R8.64], RZ ;  /* 0x000000ff0800a986 */ /* 0x0001e8000c10150a */
[----:B------:R-:W2:Y:S02]  /*0530*/  @P2 LDG.E.U16 R17, desc[UR10][R4.64] ;  /* 0x0000000a04112981 */ /* 0x000ea4000c1e1500 */
[----:B--2---:R-:W-:-:S04]  /*0540*/  @P2 IMAD.U32 R17, R17, 0x10000, RZ ;  /* 0x0001000011112824 */ /* 0x004fc800078e00ff */
[----:B-1----:R-:W-:-:S06]  /*0550*/  @P2 FMUL.FTZ R17, R12, R17 ;  /* 0x000000110c112220 */ /* 0x002fcc0000410000 */
[----:B------:R-:W1:Y:S02]  /*0560*/  @P2 F2F.BF16.F32 R17, R17 ;  /* 0x0000001100112304 */ /* 0x000e640000202000 */
[----:B-1----:R-:W-:Y:S01]  /*0570*/  @P2 IMAD.U32 R6, R17, 0x10000, RZ ;  /* 0x0001000011062824 */ /* 0x002fe200078e00ff */
[----:B------:R0:W-:Y:S03]  /*0580*/  @P2 STG.E.U16 desc[UR10][R8.64], R17 ;  /* 0x0000001108002986 */ /* 0x0001e6000c10150a */
[----:B------:R-:W-:-:S05]  /*0590*/  @P2 FADD.FTZ R13, R13, -R6 ;  /* 0x800000060d0d2221 */ /* 0x000fca0000010000 */
[----:B------:R0:W-:Y:S02]  /*05a0*/  @P2 STS [R10], R13 ;  /* 0x0000000d0a002388 */ /* 0x0001e40000000800 */
.L_x_26:
[----:B------:R-:W-:Y:S05]  /*05b0*/  BSYNC B2 ;  /* 0x0000000000027941 */ /* 0x000fea0003800000 */
.L_x_25:
[----:B------:R-:W-:Y:S05]  /*05c0*/  @!P0 BRA `(.L_x_27) ;  /* 0xfffffffc00848947 */ /* 0x000fea000383ffff */
[----:B------:R-:W-:Y:S05]  /*05d0*/  BSYNC B1 ;  /* 0x0000000000017941 */ /* 0x000fea0003800000 */
.L_x_24:
[----:B------:R-:W-:Y:S05]  /*05e0*/  BRA `(.L_x_22) ;  /* 0x00000000008c7947 */ /* 0x000fea0003800000 */
.L_x_23:
[----:B------:R-:W-:Y:S01]  /*05f0*/  USHF.L.U32 UR4, UR4, 0x10, URZ ;  /* 0x0000001004047899 */ /* 0x000fe2000800063f */
[----:B-----5:R-:W-:Y:S01]  /*0600*/  IMAD.U32 R4, R4, 0x10000, RZ ;  /* 0x0001000004047824 */ /* 0x020fe200078e00ff */
[----:B-1----:R-:W0:Y:S01]  /*0610*/  F2F.BF16.F32 R9, R12 ;  /* 0x0000000c00097304 */ /* 0x002e220000202000 */
[----:B------:R-:W-:Y:S01]  /*0620*/  HFMA2.MMA R15, -RZ, RZ, 0, 0 ;  /* 0x00000000ff0f7435 */ /* 0x000fe200000001ff */
[----:B------:R-:W-:Y:S02]  /*0630*/  IMAD.MOV.U32 R13, RZ, RZ, R25 ;  /* 0x000000ffff0d7224 */ /* 0x000fe400078e0019 */
[----:B------:R-:W-:-:S06]  /*0640*/  FADD.FTZ R4, -R4, UR4 ;  /* 0x0000000404047e21 */ /* 0x000fcc0008010100 */
[----:B------:R-:W1:Y:S01]  /*0650*/  F2F.BF16.F32 R4, R4 ;  /* 0x0000000400047304 */ /* 0x000e620000202000 */
[----:B0-----:R-:W-:Y:S02]  /*0660*/  IMAD.U32 R8, R9, 0x10000, RZ ;  /* 0x0001000009087824 */ /* 0x001fe400078e00ff */
[----:B-1----:R-:W-:-:S07]  /*0670*/  IMAD.U32 R17, R4, 0x10000, RZ ;  /* 0x0001000004117824 */ /* 0x002fce00078e00ff */
.L_x_30:
[C---:B------:R-:W-:Y:S01]  /*0680*/  ISETP.NE.AND P2, PT, R13.reuse, R11, PT ;  /* 0x0000000b0d00720c */ /* 0x040fe20003f45270 */
[----:B------:R-:W-:Y:S01]  /*0690*/  BSSY B1, `(.L_x_28) ;  /* 0x0000017000017945 */ /* 0x000fe20003800000 */
[----:B------:R-:W-:Y:S02]  /*06a0*/  IADD3 R4, P0, R28, R13, RZ ;  /* 0x0000000d1c047210 */ /* 0x000fe40007f1e0ff */
[----:B------:R-:W-:Y:S02]  /*06b0*/  MOV R0, UR19 ;  /* 0x0000001300007c02 */ /* 0x000fe40008000f00 */
        /* <DEDUP_REMOVED lines=9> */
[----:B--2---:R-:W-:-:S04]  /*0750*/  IMAD.U32 R6, R4, 0x10000, RZ ;  /* 0x0001000004067824 */ /* 0x004fc800078e00ff */
[----:B------:R-:W-:-:S04]  /*0760*/  FADD.FTZ R12, R17, R6 ;  /* 0x00000006110c7221 */ /* 0x000fc80000010000 */
[----:B------:R-:W0:Y:S02]  /*0770*/  F2F.BF16.F32 R6, R12 ;  /* 0x0000000c00067304 */ /* 0x000e240000202000 */
[----:B0-----:R-:W-:-:S05]  /*0780*/  IMAD.U32 R6, R6, 0x10000, RZ ;  /* 0x0001000006067824 */ /* 0x001fca00078e00ff */
[----:B------:R-:W-:Y:S02]  /*0790*/  FSETP.GT.FTZ.AND P2, PT, R6, RZ, PT ;  /* 0x000000ff0600720b */ /* 0x000fe40003f54000 */
[----:B------:R-:W-:-:S04]  /*07a0*/  IADD3 R6, P3, R14, UR16, RZ ;  /* 0x000000100e067c10 */ /* 0x000fc8000ff7e0ff */
[----:B------:R-:W-:-:S07]  /*07b0*/  IADD3.X R7, R7, UR17, RZ, P3, !PT ;  /* 0x0000001107077c10 */ /* 0x000fce0009ffe4ff */
[----:B------:R-:W-:Y:S01]  /*07c0*/  @P2 FADD.FTZ R15, -R8, R15 ;  /* 0x0000000f080f2221 */ /* 0x000fe20000010100 */
[----:B------:R0:W-:Y:S04]  /*07d0*/  @!P2 STG.E.U16 desc[UR10][R6.64], RZ ;  /* 0x000000ff0600a986 */ /* 0x0001e8000c10150a */
[----:B------:R0:W-:Y:S04]  /*07e0*/  @P2 STG.E.U16 desc[UR10][R6.64], R9 ;  /* 0x0000000906002986 */ /* 0x0001e8000c10150a */
[----:B------:R0:W-:Y:S02]  /*07f0*/  @P2 STS [R10], R15 ;  /* 0x0000000f0a002388 */ /* 0x0001e40000000800 */
.L_x_29:
[----:B------:R-:W-:Y:S05]  /*0800*/  BSYNC B1 ;  /* 0x0000000000017941 */ /* 0x000fea0003800000 */
.L_x_28:
[----:B------:R-:W-:Y:S05]  /*0810*/  @!P0 BRA `(.L_x_30) ;  /* 0xfffffffc00988947 */ /* 0x000fea000383ffff */
.L_x_22:
[----:B------:R-:W-:Y:S05]  /*0820*/  BSYNC B0 ;  /* 0x0000000000007941 */ /* 0x000fea0003800000 */
.L_x_21:
[----:B------:R-:W-:Y:S01]  /*0830*/  BAR.SYNC.DEFER_BLOCKING 0x0 ;  /* 0x0000000000007b1d */ /* 0x000fe20000010000 */
[----:B------:R-:W-:-:S05]  /*0840*/  ISETP.NE.AND P0, PT, R25, RZ, PT ;  /* 0x000000ff1900720c */ /* 0x000fca0003f05270 */
[----:B------:R-:W-:Y:S08]  /*0850*/  BSSY B0, `(.L_x_31) ;  /* 0x0000058000007945 */ /* 0x000ff00003800000 */
[----:B------:R-:W-:Y:S05]  /*0860*/  @P0 BRA `(.L_x_32) ;  /* 0x0000000400580947 */ /* 0x000fea0003800000 */
[----:B------:R-:W-:Y:S01]  /*0870*/  ISETP.NE.AND P0, PT, R21, RZ, PT ;  /* 0x000000ff1500720c */ /* 0x000fe20003f05270 */
[----:B------:R-:W-:-:S12]  /*0880*/  IMAD.MOV.U32 R19, RZ, RZ, RZ ;  /* 0x000000ffff137224 */ /* 0x000fd800078e00ff */
[----:B------:R-:W-:Y:S05]  /*0890*/  @!P0 BRA `(.L_x_33) ;  /* 0x0000000400388947 */ /* 0x000fea0003800000 */
[C---:B------:R-:W-:Y:S01]  /*08a0*/  IADD3 R4, R21.reuse, -0x1, RZ ;  /* 0xffffffff15047810 */ /* 0x040fe20007ffe0ff */
[----:B------:R-:W-:Y:S01]  /*08b0*/  UMOV UR4, URZ ;  /* 0x0000003f00047c82 */ /* 0x000fe20008000000 */
[----:B------:R-:W-:Y:S01]  /*08c0*/  LOP3.LUT R26, R21, 0x3, RZ, 0xc0, !PT ;  /* 0x00000003151a7812 */ /* 0x000fe200078ec0ff */
[----:B------:R-:W-:Y:S01]  /*08d0*/  IMAD.MOV.U32 R19, RZ, RZ, RZ ;  /* 0x000000ffff137224 */ /* 0x000fe200078e00ff */
[----:B------:R-:W-:-:S13]  /*08e0*/  ISETP.GE.U32.AND P0, PT, R4, 0x3, PT ;  /* 0x000000030400780c */ /* 0x000fda0003f06070 */
[----:B------:R-:W-:Y:S05]  /*08f0*/  @!P0 BRA `(.L_x_34) ;  /* 0x0000000000fc8947 */ /* 0x000fea0003800000 */
[----:B------:R-:W-:Y:S01]  /*0900*/  IMAD.IADD R24, R21, 0x1, -R26 ;  /* 0x0000000115187824 */ /* 0x000fe200078e0a1a */
[----:B------:R-:W-:Y:S01]  /*0910*/  UMOV UR4, URZ ;  /* 0x0000003f00047c82 */ /* 0x000fe20008000000 */
[----:B------:R-:W-:Y:S01]  /*0920*/  UMOV UR6, UR5 ;  /* 0x0000000500067c82 */ /* 0x000fe20008000000 */
[----:B------:R-:W-:Y:S02]  /*0930*/  IMAD.MOV.U32 R19, RZ, RZ, RZ ;  /* 0x000000ffff137224 */ /* 0x000fe400078e00ff */
[----:B------:R-:W-:-:S13]  /*0940*/  ISETP.GT.AND P0, PT, R24, RZ, PT ;  /* 0x000000ff1800720c */ /* 0x000fda0003f04270 */
[----:B------:R-:W-:Y:S05]  /*0950*/  @!P0 BRA `(.L_x_35) ;  /* 0x0000000000bc8947 */ /* 0x000fea0003800000 */
[----:B------:R-:W-:Y:S02]  /*0960*/  ISETP.GT.AND P2, PT, R24, 0xc, PT ;  /* 0x0000000c1800780c */ /* 0x000fe40003f44270 */
[----:B------:R-:W-:-:S11]  /*0970*/  PLOP3.LUT P0, PT, PT, PT, PT, 0x80, 0x0 ;  /* 0x000000000000781c */ /* 0x000fd60003f0f070 */
[----:B------:R-:W-:Y:S05]  /*0980*/  @!P2 BRA `(.L_x_36) ;  /* 0x000000000068a947 */ /* 0x000fea0003800000 */
[----:B------:R-:W-:-:S13]  /*0990*/  PLOP3.LUT P0, PT, PT, PT, PT, 0x8, 0x0 ;  /* 0x000000000000781c */ /* 0x000fda0003f0e170 */
.L_x_37:
[----:B0-----:R-:W0:Y:S01]  /*09a0*/  LDS.128 R4, [UR6] ;  /* 0x00000006ff047984 */ /* 0x001e220008000c00 */
[----:B------:R-:W-:Y:S01]  /*09b0*/  IADD3 R24, R24, -0x10, RZ ;  /* 0xfffffff018187810 */ /* 0x000fe20007ffe0ff */
[----:B------:R-:W-:Y:S02]  /*09c0*/  UIADD3 UR4, UR4, 0x10, URZ ;  /* 0x0000001004047890 */ /* 0x000fe4000fffe03f */
[----:B------:R-:W2:Y:S01]  /*09d0*/  LDS.128 R8, [UR6+0x10] ;  /* 0x00001006ff087984 */ /* 0x000ea20008000c00 */
[----:B------:R-:W-:-:S03]  /*09e0*/  ISETP.GT.AND P2, PT, R24, 0xc, PT ;  /* 0x0000000c1800780c */ /* 0x000fc60003f44270 */
[----:B-1----:R-:W1:Y:S01]  /*09f0*/  LDS.128 R12, [UR6+0x20] ;  /* 0x00002006ff0c7984 */ /* 0x002e620008000c00 */
[----:B0-----:R-:W-:-:S03]  /*0a00*/  FADD.FTZ R4, R4, R19 ;  /* 0x0000001304047221 */ /* 0x001fc60000010000 */
[----:B------:R-:W0:Y:S01]  /*0a10*/  LDS.128 R16, [UR6+0x30] ;  /* 0x00003006ff107984 */ /* 0x000e220008000c00 */
[----:B------:R-:W-:Y:S01]  /*0a20*/  UIADD3 UR6, UR6, 0x40, URZ ;  /* 0x0000004006067890 */ /* 0x000fe2000fffe03f */
        /* <DEDUP_REMOVED lines=10> */
[----:B------:R-:W-:-:S04]  /*0ad0*/  FADD.FTZ R15, R14, R15 ;  /* 0x0000000f0e0f7221 */ /* 0x000fc80000010000 */
[----:B0-----:R-:W-:-:S04]  /*0ae0*/  FADD.FTZ R16, R15, R16 ;  /* 0x000000100f107221 */ /* 0x001fc80000010000 */
[----:B------:R-:W-:-:S04]  /*0af0*/  FADD.FTZ R17, R16, R17 ;  /* 0x0000001110117221 */ /* 0x000fc80000010000 */
[----:B------:R-:W-:-:S04]  /*0b00*/  FADD.FTZ R18, R17, R18 ;  /* 0x0000001211127221 */ /* 0x000fc80000010000 */
[----:B------:R-:W-:Y:S01]  /*0b10*/  FADD.FTZ R19, R18, R19 ;  /* 0x0000001312137221 */ /* 0x000fe20000010000 */
[----:B------:R-:W-:Y:S06]  /*0b20*/  @P2 BRA `(.L_x_37) ;  /* 0xfffffffc009c2947 */ /* 0x000fec000383ffff */
.L_x_36:
[----:B------:R-:W-:-:S13]  /*0b30*/  ISETP.GT.AND P2, PT, R24, 0x4, PT ;  /* 0x000000041800780c */ /* 0x000fda0003f44270 */
[----:B------:R-:W-:Y:S05]  /*0b40*/  @!P2 BRA `(.L_x_38) ;  /* 0x000000000038a947 */ /* 0x000fea0003800000 */
[----:B0-----:R-:W0:Y:S01]  /*0b50*/  LDS.128 R4, [UR6] ;  /* 0x00000006ff047984 */ /* 0x001e220008000c00 */
[----:B------:R-:W-:Y:S01]  /*0b60*/  PLOP3.LUT P0, PT, PT, PT, PT, 0x8, 0x0 ;  /* 0x000000000000781c */ /* 0x000fe20003f0e170 */
[----:B------:R-:W-:Y:S01]  /*0b70*/  VIADD R24, R24, 0xfffffff8 ;  /* 0xfffffff818187836 */ /* 0x000fe20000000000 */
[----:B------:R-:W-:Y:S01]  /*0b80*/  UIADD3 UR4, UR4, 0x8, URZ ;  /* 0x0000000804047890 */ /* 0x000fe2000fffe03f */
[----:B------:R-:W2:Y:S01]  /*0b90*/  LDS.128 R8, [UR6+0x10] ;  /* 0x00001006ff087984 */ /* 0x000ea20008000c00 */
[----:B------:R-:W-:Y:S01]  /*0ba0*/  UIADD3 UR6, UR6, 0x20, URZ ;  /* 0x0000002006067890 */ /* 0x000fe2000fffe03f */
[----:B0-----:R-:W-:-:S04]  /*0bb0*/  FADD.FTZ R4, R19, R4 ;  /* 0x0000000413047221 */ /* 0x001fc80000010000 */
[----:B------:R-:W-:-:S04]  /*0bc0*/  FADD.FTZ R5, R4, R5 ;  /* 0x0000000504057221 */ /* 0x000fc80000010000 */
[----:B------:R-:W-:-:S04]  /*0bd0*/  FADD.FTZ R6, R5, R6 ;  /* 0x0000000605067221 */ /* 0x000fc80000010000 */
[----:B------:R-:W-:-:S04]  /*0be0*/  FADD.FTZ R7, R6, R7 ;  /* 0x0000000706077221 */ /* 0x000fc80000010000 */
[----:B--2---:R-:W-:-:S04]  /*0bf0*/  FADD.FTZ R8, R7, R8 ;  /* 0x0000000807087221 */ /* 0x004fc80000010000 */
[----:B------:R-:W-:-:S04]  /*0c00*/  FADD.FTZ R9, R8, R9 ;  /* 0x0000000908097221 */ /* 0x000fc80000010000 */
[----:B------:R-:W-:-:S04]  /*0c10*/  FADD.FTZ R10, R9, R10 ;  /* 0x0000000a090a7221 */ /* 0x000fc80000010000 */
[----:B------:R-:W-:-:S07]  /*0c20*/  FADD.FTZ R19, R10, R11 ;  /* 0x0000000b0a137221 */ /* 0x000fce0000010000 */
.L_x_38:
[----:B------:R-:W-:-:S13]  /*0c30*/  ISETP.NE.OR P0, PT, R24, RZ, P0 ;  /* 0x000000ff1800720c */ /* 0x000fda0000705670 */
[----:B------:R-:W-:Y:S05]  /*0c40*/  @!P0 BRA `(.L_x_34) ;  /* 0x0000000000288947 */ /* 0x000fea0003800000 */
.L_x_35:
[----:B0-----:R-:W0:Y:S01]  /*0c50*/  LDS.128 R4, [UR6] ;  /* 0x00000006ff047984 */ /* 0x001e220008000c00 */
[----:B------:R-:W-:Y:S01]  /*0c60*/  VIADD R24, R24, 0xfffffffc ;  /* 0xfffffffc18187836 */ /* 0x000fe20000000000 */
[----:B------:R-:W-:Y:S02]  /*0c70*/  UIADD3 UR4, UR4, 0x4, URZ ;  /* 0x0000000404047890 */ /* 0x000fe4000fffe03f */
[----:B------:R-:W-:Y:S02]  /*0c80*/  UIADD3 UR6, UR6, 0x10, URZ ;  /* 0x0000001006067890 */ /* 0x000fe4000fffe03f */
[----:B------:R-:W-:Y:S01]  /*0c90*/  ISETP.NE.AND P0, PT, R24, RZ, PT ;  /* 0x000000ff1800720c */ /* 0x000fe20003f05270 */
[----:B0-----:R-:W-:-:S04]  /*0ca0*/  FADD.FTZ R4, R4, R19 ;  /* 0x0000001304047221 */ /* 0x001fc80000010000 */
[----:B------:R-:W-:-:S04]  /*0cb0*/  FADD.FTZ R5, R4, R5 ;  /* 0x0000000504057221 */ /* 0x000fc80000010000 */
[----:B------:R-:W-:-:S04]  /*0cc0*/  FADD.FTZ R6, R5, R6 ;  /* 0x0000000605067221 */ /* 0x000fc80000010000 */
[----:B------:R-:W-:Y:S01]  /*0cd0*/  FADD.FTZ R19, R6, R7 ;  /* 0x0000000706137221 */ /* 0x000fe20000010000 */
[----:B------:R-:W-:Y:S06]  /*0ce0*/  @P0 BRA `(.L_x_35) ;  /* 0xfffffffc00d80947 */ /* 0x000fec000383ffff */
.L_x_34:
[----:B------:R-:W-:-:S13]  /*0cf0*/  ISETP.NE.AND P0, PT, R26, RZ, PT ;  /* 0x000000ff1a00720c */ /* 0x000fda0003f05270 */
[----:B------:R-:W-:Y:S05]  /*0d00*/  @!P0 BRA `(.L_x_33) ;  /* 0x00000000001c8947 */ /* 0x000fea0003800000 */
[----:B------:R-:W-:-:S12]  /*0d10*/  ULEA UR4, UR4, UR5, 0x2 ;  /* 0x0000000504047291 */ /* 0x000fd8000f8e103f */
.L_x_39:
[----:B------:R-:W2:Y:S01]  /*0d20*/  LDS R4, [UR4] ;  /* 0x00000004ff047984 */ /* 0x000ea20008000800 */
[----:B------:R-:W-:Y:S01]  /*0d30*/  VIADD R26, R26, 0xffffffff ;  /* 0xffffffff1a1a7836 */ /* 0x000fe20000000000 */
[----:B------:R-:W-:-:S04]  /*0d40*/  UIADD3 UR4, UR4, 0x4, URZ ;  /* 0x0000000404047890 */ /* 0x000fc8000fffe03f */
[----:B------:R-:W-:Y:S01]  /*0d50*/  ISETP.NE.AND P0, PT, R26, RZ, PT ;  /* 0x000000ff1a00720c */ /* 0x000fe20003f05270 */
[----:B--2---:R-:W-:-:S12]  /*0d60*/  FADD.FTZ R19, R4, R19 ;  /* 0x0000001304137221 */ /* 0x004fd80000010000 */
[----:B------:R-:W-:Y:S05]  /*0d70*/  @P0 BRA `(.L_x_39) ;  /* 0xfffffffc00e80947 */ /* 0x000fea000383ffff */
.L_x_33:
[----:B------:R-:W-:Y:S01]  /*0d80*/  ULDC.64 UR6, c[0x0][0x210] ;  /* 0x0000840000067ab9 */ /* 0x000fe20000000a00 */
[----:B------:R-:W-:Y:S02]  /*0d90*/  F2FP.BF16.F32.PACK_AB R19, RZ, R19 ;  /* 0x00000013ff13723e */ /* 0x000fe400000010ff */
[----:B------:R-:W-:-:S04]  /*0da0*/  IADD3 R4, P0, R3, UR6, RZ ;  /* 0x0000000603047c10 */ /* 0x000fc8000ff1e0ff */
[----:B------:R-:W-:-:S05]  /*0db0*/  IADD3.X R5, R20, UR7, RZ, P0, !PT ;  /* 0x0000000714057c10 */ /* 0x000fca00087fe4ff */
[----:B------:R2:W-:Y:S04]  /*0dc0*/  STG.E.U16 desc[UR10][R4.64], R19 ;  /* 0x0000001304007986 */ /* 0x0005e8000c10150a */
.L_x_32:
[----:B------:R-:W-:Y:S05]  /*0dd0*/  BSYNC B0 ;  /* 0x0000000000007941 */ /* 0x000fea0003800000 */
.L_x_31:
[----:B------:R-:W-:Y:S06]  /*0de0*/  BAR.SYNC.DEFER_BLOCKING 0x0 ;  /* 0x0000000000007b1d */ /* 0x000fec0000010000 */
[----:B------:R-:W-:Y:S05]  /*0df0*/  @P1 EXIT ;  /* 0x000000000000194d */ /* 0x000fea0003800000 */
[----:B------:R-:W3:Y:S01]  /*0e00*/  LDC.U8 R3, c[0x0][0x244] ;  /* 0x00009100ff037b82 */ /* 0x000ee20000000000 */
[----:B------:R-:W-:-:S07]  /*0e10*/  ULDC.64 UR4, c[0x0][0x210] ;  /* 0x0000840000047ab9 */ /* 0x000fce0000000a00 */
[----:B0-----:R-:W2:Y:S01]  /*0e20*/  LDC.64 R6, c[0x0][0x218] ;  /* 0x00008600ff067b82 */ /* 0x001ea20000000a00 */
[----:B---3--:R-:W-:-:S04]  /*0e30*/  PRMT R3, R3, 0x8880, RZ ;  /* 0x0000888003037816 */ /* 0x008fc800000000ff */
[----:B------:R-:W-:Y:S02]  /*0e40*/  ISETP.NE.AND P0, PT, R3, RZ, PT ;  /* 0x000000ff0300720c */ /* 0x000fe40003f05270 */
[----:B--2---:R-:W-:-:S04]  /*0e50*/  LEA R5, P1, R23, R6, 0x1 ;  /* 0x0000000617057211 */ /* 0x004fc800078208ff */
[-C--:B------:R-:W-:Y:S02]  /*0e60*/  LEA.HI.X R22, R23, R7.reuse, R22, 0x1, P1 ;  /* 0x0000000717167211 */ /* 0x080fe400008f0c16 */
[----:B------:R-:W-:Y:S02]  /*0e70*/  SEL R4, R5, R6, !P0 ;  /* 0x0000000605047207 */ /* 0x000fe40004000000 */
[----:B------:R-:W-:-:S07]  /*0e80*/  SEL R5, R22, R7, !P0 ;  /* 0x0000000716057207 */ /* 0x000fce0004000000 */
.L_x_40:
[----:B0-----:R-:W-:-:S04]  /*0e90*/  IADD3 R3, P0, R28, R25, RZ ;  /* 0x000000191c037210 */ /* 0x001fc80007f1e0ff */
[----:B------:R-:W-:Y:S02]  /*0ea0*/  LEA.HI.X.SX32 R8, R25, R2, 0x1, P0 ;  /* 0x0000000219087211 */ /* 0x000fe400000f0eff */
[----:B------:R-:W-:-:S04]  /*0eb0*/  LEA R6, P0, R3, UR4, 0x1 ;  /* 0x0000000403067c11 */ /* 0x000fc8000f8008ff */
[----:B------:R-:W-:Y:S02]  /*0ec0*/  LEA.HI.X R7, R3, UR5, R8, 0x1, P0 ;  /* 0x0000000503077c11 */ /* 0x000fe400080f0c08 */
[----:B------:R-:W2:Y:S04]  /*0ed0*/  LDG.E.U16 R8, desc[UR10][R4.64] ;  /* 0x0000000a04087981 */ /* 0x000ea8000c1e1500 */
[----:B------:R-:W3:Y:S01]  /*0ee0*/  LDG.E.U16 R3, desc[UR10][R6.64] ;  /* 0x0000000a06037981 */ /* 0x000ee2000c1e1500 */
[----:B------:R-:W-:-:S05]  /*0ef0*/  IMAD.IADD R25, R21, 0x1, R25 ;  /* 0x0000000115197824 */ /* 0x000fca00078e0219 */
[----:B------:R-:W-:Y:S02]  /*0f00*/  ISETP.GE.AND P0, PT, R25, R0, PT ;  /* 0x000000001900720c */ /* 0x000fe40003f06270 */
[----:B--2---:R-:W-:Y:S01]  /*0f10*/  SHF.L.U32 R8, R8, 0x10, RZ ;  /* 0x0000001008087819 */ /* 0x004fe200000006ff */
[----:B---3--:R-:W-:-:S04]  /*0f20*/  IMAD.U32 R3, R3, 0x10000, RZ ;  /* 0x0001000003037824 */ /* 0x008fc800078e00ff */
[----:B------:R-:W-:-:S05]  /*0f30*/  FMUL.FTZ R3, R3, R8 ;  /* 0x0000000803037220 */ /* 0x000fca0000410000 */
[----:B------:R-:W-:-:S05]  /*0f40*/  F2FP.BF16.F32.PACK_AB R3, RZ, R3 ;  /* 0x00000003ff03723e */ /* 0x000fca00000010ff */
[----:B------:R0:W-:Y:S01]  /*0f50*/  STG.E.U16 desc[UR10][R6.64], R3 ;  /* 0x0000000306007986 */ /* 0x0001e2000c10150a */
[----:B------:R-:W-:Y:S05]  /*0f60*/  @!P0 BRA `(.L_x_40) ;  /* 0xfffffffc00c88947 */ /* 0x000fea000383ffff */
[----:B------:R-:W-:Y:S05]  /*0f70*/  EXIT ;  /* 0x000000000000794d */ /* 0x000fea0003800000 */
.L_x_41:
        /* <DEDUP_REMOVED lines=16> */
.L_x_433:


//--------------------- .text._ZN2at6native51_GLOBAL__N__eebb21b7_18_MultiMarginLoss_cu_b86932df31MultiMarginLoss_backward_kernelILi2EN3c104HalfEEEvPT0_PKS5_S8_PKlS8_iibS5_b --------------------------
	.section	.text._ZN2at6native51_GLOBAL__N__eebb21b7_18_MultiMarginLoss_cu_b86932df31MultiMarginLoss_backward_kernelILi2EN3c104HalfEEEvPT0_PKS5_S8_PKlS8_iibS5_b,"ax",@progbits
	.align	128
.text._ZN2at6native51_GLOBAL__N__eebb21b7_18_MultiMarginLoss_cu_b86932df31MultiMarginLoss_backward_kernelILi2EN3c104HalfEEEvPT0_PKS5_S8_PKlS8_iibS5_b:
        .type           _ZN2at6native51_GLOBAL__N__eebb21b7_18_MultiMarginLoss_cu_b86932df31MultiMarginLoss_backward_kernelILi2EN3c104HalfEEEvPT0_PKS5_S8_PKlS8_iibS5_b,@function
        .size           _ZN2at6native51_GLOBAL__N__eebb21b7_18_MultiMarginLoss_cu_b86932df31MultiMarginLoss_backward_kernelILi2EN3c104HalfEEEvPT0_PKS5_S8_PKlS8_iibS5_b,(.L_x_434 - _ZN2at6native51_GLOBAL__N__eebb21b7_18_MultiMarginLoss_cu_b86932df31MultiMarginLoss_backward_kernelILi2EN3c104HalfEEEvPT0_PKS5_S8_PKlS8_iibS5_b)
        .other          _ZN2at6native51_GLOBAL__N__eebb21b7_18_MultiMarginLoss_cu_b86932df31MultiMarginLoss_backward_kernelILi2EN3c104HalfEEEvPT0_PKS5_S8_PKlS8_iibS5_b,@"STO_CUDA_ENTRY STV_DEFAULT"
_ZN2at6native51_GLOBAL__N__eebb21b7_18_MultiMarginLoss_cu_b86932df31MultiMarginLoss_backward_kernelILi2EN3c104HalfEEEvPT0_PKS5_S8_PKlS8_iibS5_b:
        /* <DEDUP_REMOVED lines=49> */
[----:B------:R-:W-:-:S05]  /*0310*/  IMAD R0, R0, UR4, RZ ;  /* 0x0000000400007c24 */ /* 0x000fca000f8e02ff */
[----:B------:R-:W-:-:S06]  /*0320*/  I2FP.F32.S32 R0, R0 ;  /* 0x0000000000007245 */ /* 0x000fcc0000201400 */
[----:B------:R-:W1:Y:S02]  /*0330*/  MUFU.RCP R0, R0 ;  /* 0x0000000000007308 */ /* 0x000e640000001000 */
[----:B-1----:R-:W-:Y:S01]  /*0340*/  FADD.FTZ R12, R0, R0 ;  /* 0x00000000000c7221 */ /* 0x002fe20000010000 */
[----:B0-----:R-:W-:Y:S06]  /*0350*/  @!P0 BRA `(.L_x_44) ;  /* 0x0000000000b48947 */ /* 0x001fec0003800000 */
[----:B------:R-:W0:Y:S01]  /*0360*/  LDC.U16 R0, c[0x0][0x242] ;  /* 0x00009080ff007b82 */ /* 0x000e220000000400 */
[----:B-----5:R-:W-:Y:S01]  /*0370*/  HADD2.F32 R5, -RZ, R4.H0_H0 ;  /* 0x20000004ff057230 */ /* 0x020fe20000004100 */
[----:B------:R-:W-:Y:S01]  /*0380*/  LEA R4, P0, R11, UR6, 0x1 ;  /* 0x000000060b047c11 */ /* 0x000fe2000f8008ff */
[----:B------:R-:W-:Y:S01]  /*0390*/  HFMA2.MMA R13, -RZ, RZ, 0, 0 ;  /* 0x00000000ff0d7435 */ /* 0x000fe200000001ff */
[----:B------:R-:W-:Y:S01]  /*03a0*/  BSSY B1, `(.L_x_45) ;  /* 0x0000027000017945 */ /* 0x000fe20003800000 */
[----:B------:R-:W-:Y:S02]  /*03b0*/  IMAD.MOV.U32 R15, RZ, RZ, R25 ;  /* 0x000000ffff0f7224 */ /* 0x000fe400078e0019 */
[----:B0-----:R-:W-:-:S05]  /*03c0*/  HADD2.F32 R0, -RZ, R0.H0_H0 ;  /* 0x20000000ff007230 */ /* 0x001fca0000004100 */
[----:B------:R-:W-:Y:S01]  /*03d0*/  FADD.FTZ R0, R0, -R5 ;  /* 0x8000000500007221 */ /* 0x000fe20000010000 */
[----:B------:R-:W-:-:S04]  /*03e0*/  LEA.HI.X R5, R11, UR7, R6, 0x1, P0 ;  /* 0x000000070b057c11 */ /* 0x000fc800080f0c06 */
[----:B------:R-:W-:-:S05]  /*03f0*/  F2FP.F16.F32.PACK_AB R0, RZ, R0 ;  /* 0x00000000ff00723e */ /* 0x000fca00000000ff */
[----:B------:R-:W-:-:S07]  /*0400*/  HADD2.F32 R14, -RZ, R0.H0_H0 ;  /* 0x20000000ff0e7230 */ /* 0x000fce0000004100 */
.L_x_48:
        /* <DEDUP_REMOVED lines=14> */
[----:B--2---:R-:W-:-:S05]  /*04f0*/  HADD2.F32 R9, -RZ, R6.H0_H0 ;  /* 0x20000006ff097230 */ /* 0x004fca0000004100 */
[----:B------:R-:W-:-:S05]  /*0500*/  FADD.FTZ R9, R14, R9 ;  /* 0x000000090e097221 */ /* 0x000fca0000010000 */
[----:B------:R-:W-:-:S05]  /*0510*/  F2FP.F16.F32.PACK_AB R9, RZ, R9 ;  /* 0x00000009ff09723e */ /* 0x000fca00000000ff */
[----:B------:R-:W-:Y:S01]  /*0520*/  HADD2.F32 R17, -RZ, R9.H0_H0 ;  /* 0x20000009ff117230 */ /* 0x000fe20000004100 */
[----:B------:R-:W-:-:S04]  /*0530*/  IADD3.X R9, R16, UR11, RZ, P3, !PT ;  /* 0x0000000b10097c10 */ /* 0x000fc80009ffe4ff */
[----:B------:R-:W-:-:S13]  /*0540*/  FSETP.GT.FTZ.AND P2, PT, R17, RZ, PT ;  /* 0x000000ff1100720b */ /* 0x000fda0003f54000 */
[----:B------:R0:W-:Y:S04]  /*0550*/  @!P2 STG.E.U16 desc[UR8][R8.64], RZ ;  /* 0x000000ff0800a986 */ /* 0x0001e8000c101508 */
[----:B------:R-:W2:Y:S01]  /*0560*/  @P2 LDG.E.U16 R16, desc[UR8][R4.64] ;  /* 0x0000000804102981 */ /* 0x000ea2000c1e1500 */
[----:B------:R-:W-:Y:S01]  /*0570*/  @P2 FMUL.FTZ R17, R12, R17 ;  /* 0x000000110c112220 */ /* 0x000fe20000410000 */
[----:B--2---:R-:W-:-:S05]  /*0580*/  @P2 HADD2.F32 R16, -RZ, R16.H0_H0 ;  /* 0x20000010ff102230 */ /* 0x004fca0000004100 */
[----:B------:R-:W-:-:S05]  /*0590*/  @P2 FMUL.FTZ R16, R17, R16 ;  /* 0x0000001011102220 */ /* 0x000fca0000410000 */
[----:B------:R-:W-:-:S05]  /*05a0*/  @P2 F2FP.F16.F32.PACK_AB R16, RZ, R16 ;  /* 0x00000010ff10223e */ /* 0x000fca00000000ff */
[----:B------:R-:W-:Y:S01]  /*05b0*/  @P2 HADD2.F32 R6, -RZ, R16.H0_H0 ;  /* 0x20000010ff062230 */ /* 0x000fe20000004100 */
[----:B------:R0:W-:Y:S04]  /*05c0*/  @P2 STG.E.U16 desc[UR8][R8.64], R16 ;  /* 0x0000001008002986 */ /* 0x0001e8000c101508 */
[----:B------:R-:W-:-:S05]  /*05d0*/  @P2 FADD.FTZ R13, R13, -R6 ;  /* 0x800000060d0d2221 */ /* 0x000fca0000010000 */
[----:B------:R0:W-:Y:S02]  /*05e0*/  @P2 STS [R10], R13 ;  /* 0x0000000d0a002388 */ /* 0x0001e40000000800 */
.L_x_47:
[----:B------:R-:W-:Y:S05]  /*05f0*/  BSYNC B2 ;  /* 0x0000000000027941 */ /* 0x000fea0003800000 */
.L_x_46:
[----:B------:R-:W-:Y:S05]  /*0600*/  @!P0 BRA `(.L_x_48) ;  /* 0xfffffffc00808947 */ /* 0x000fea000383ffff */
[----:B------:R-:W-:Y:S05]  /*0610*/  BSYNC B1 ;  /* 0x0000000000017941 */ /* 0x000fea0003800000 */
.L_x_45:
[----:B------:R-:W-:Y:S05]  /*0620*/  BRA `(.L_x_43) ;  /* 0x0000000000947947 */ /* 0x000fea0003800000 */
.L_x_44:
[----:B------:R-:W0:Y:S01]  /*0630*/  LDC.U16 R0, c[0x0][0x242] ;  /* 0x00009080ff007b82 */ /* 0x000e220000000400 */
[----:B-----5:R-:W-:Y:S01]  /*0640*/  HADD2.F32 R5, -RZ, R4.H0_H0 ;  /* 0x20000004ff057230 */ /* 0x020fe20000004100 */
[----:B------:R-:W-:Y:S01]  /*0650*/  MOV R9, R25 ;  /* 0x0000001900097202 */ /* 0x000fe20000000f00 */
[----:B------:R-:W-:Y:S02]  /*0660*/  IMAD.MOV.U32 R13, RZ, RZ, RZ ;  /* 0x000000ffff0d7224 */ /* 0x000fe400078e00ff */
[----:B0-----:R-:W-:-:S05]  /*0670*/  HADD2.F32 R0, -RZ, R0.H0_H0 ;  /* 0x20000000ff007230 */ /* 0x001fca0000004100 */
[----:B------:R-:W-:-:S05]  /*0680*/  FADD.FTZ R0, R0, -R5 ;  /* 0x8000000500007221 */ /* 0x000fca0000010000 */
[----:B------:R-:W-:-:S05]  /*0690*/  F2FP.F16.F32.PACK_AB R0, RZ, R0 ;  /* 0x00000000ff00723e */ /* 0x000fca00000000ff */
[----:B------:R-:W-:-:S07]  /*06a0*/  HADD2.F32 R8, -RZ, R0.H0_H0 ;  /* 0x20000000ff087230 */ /* 0x000fce0000004100 */
.L_x_51:
[C---:B------:R-:W-:Y:S01]  /*06b0*/  ISETP.NE.AND P2, PT, R9.reuse, R11, PT ;  /* 0x0000000b0900720c */ /* 0x040fe20003f45270 */
[----:B------:R-:W-:Y:S01]  /*06c0*/  IMAD.U32 R0, RZ, RZ, UR19 ;  /* 0x00000013ff007e24 */ /* 0x000fe2000f8e00ff */
[-C--:B------:R-:W-:Y:S01]  /*06d0*/  IADD3 R4, P0, R28, R9.reuse, RZ ;  /* 0x000000091c047210 */ /* 0x080fe20007f1e0ff */
[----:B------:R-:W-:Y:S03]  /*06e0*/  BSSY B1, `(.L_x_49) ;  /* 0x0000018000017945 */ /* 0x000fe60003800000 */
[----:B0-----:R-:W-:Y:S01]  /*06f0*/  LEA.HI.X.SX32 R5, R9, R2, 0x1, P0 ;  /* 0x0000000209057211 */ /* 0x001fe200000f0eff */
[C---:B------:R-:W-:Y:S01]  /*0700*/  IMAD.SHL.U32 R6, R4.reuse, 0x2, RZ ;  /* 0x0000000204067824 */ /* 0x040fe200078e00ff */
        /* <DEDUP_REMOVED lines=11> */
[----:B------:R-:W-:-:S05]  /*07c0*/  HADD2.F32 R7, -RZ, R7.H0_H0 ;  /* 0x20000007ff077230 */ /* 0x000fca0000004100 */
[----:B------:R-:W-:-:S13]  /*07d0*/  FSETP.GT.FTZ.AND P2, PT, R7, RZ, PT ;  /* 0x000000ff0700720b */ /* 0x000fda0003f54000 */
[----:B------:R-:W-:-:S05]  /*07e0*/  @P2 FMUL.FTZ R7, R12, R7 ;  /* 0x000000070c072220 */ /* 0x000fca0000410000 */
[----:B------:R-:W-:Y:S02]  /*07f0*/  @P2 F2FP.F16.F32.PACK_AB R5, RZ, R7 ;  /* 0x00000007ff05223e */ /* 0x000fe400000000ff */
[----:B------:R-:W-:-:S03]  /*0800*/  IADD3.X R7, R15, UR17, RZ, P3, !PT ;  /* 0x000000110f077c10 */ /* 0x000fc60009ffe4ff */
[----:B------:R-:W-:Y:S02]  /*0810*/  @P2 HADD2.F32 R14, -RZ, R5.H0_H0 ;  /* 0x20000005ff0e2230 */ /* 0x000fe40000004100 */
[----:B------:R0:W-:Y:S03]  /*0820*/  @!P2 STG.E.U16 desc[UR8][R6.64], RZ ;  /* 0x000000ff0600a986 */ /* 0x0001e6000c101508 */
[----:B------:R-:W-:Y:S01]  /*0830*/  @P2 FADD.FTZ R13, R13, -R14 ;  /* 0x8000000e0d0d2221 */ /* 0x000fe20000010000 */
[----:B------:R0:W-:Y:S04]  /*0840*/  @P2 STG.E.U16 desc[UR8][R6.64], R5 ;  /* 0x0000000506002986 */ /* 0x0001e8000c101508 */
[----:B------:R0:W-:Y:S02]  /*0850*/  @P2 STS [R10], R13 ;  /* 0x0000000d0a002388 */ /* 0x0001e40000000800 */
.L_x_50:
[----:B------:R-:W-:Y:S05]  /*0860*/  BSYNC B1 ;  /* 0x0000000000017941 */ /* 0x000fea0003800000 */
.L_x_49:
[----:B------:R-:W-:Y:S05]  /*0870*/  @!P0 BRA `(.L_x_51) ;  /* 0xfffffffc008c8947 */ /* 0x000fea000383ffff */
.L_x_43:
[----:B------:R-:W-:Y:S05]  /*0880*/  BSYNC B0 ;  /* 0x0000000000007941 */ /* 0x000fea0003800000 */
.L_x_42:
[----:B------:R-:W-:Y:S01]  /*0890*/  BAR.SYNC.DEFER_BLOCKING 0x0 ;  /* 0x0000000000007b1d */ /* 0x000fe20000010000 */
[----:B------:R-:W-:-:S05]  /*08a0*/  ISETP.NE.AND P0, PT, R25, RZ, PT ;  /* 0x000000ff1900720c */ /* 0x000fca0003f05270 */
[----:B------:R-:W-:Y:S08]  /*08b0*/  BSSY B0, `(.L_x_52) ;  /* 0x0000058000007945 */ /* 0x000ff00003800000 */
[----:B------:R-:W-:Y:S05]  /*08c0*/  @P0 BRA `(.L_x_53) ;  /* 0x0000000400580947 */ /* 0x000fea0003800000 */
[----:B------:R-:W-:Y:S01]  /*08d0*/  ISETP.NE.AND P0, PT, R21, RZ, PT ;  /* 0x000000ff1500720c */ /* 0x000fe20003f05270 */
[----:B------:R-:W-:-:S12]  /*08e0*/  IMAD.MOV.U32 R19, RZ, RZ, RZ ;  /* 0x000000ffff137224 */ /* 0x000fd800078e00ff */
[----:B------:R-:W-:Y:S05]  /*08f0*/  @!P0 BRA `(.L_x_54) ;  /* 0x0000000400388947 */ /* 0x000fea0003800000 */
[C---:B------:R-:W-:Y:S01]  /*0900*/  VIADD R4, R21.reuse, 0xffffffff ;  /* 0xffffffff15047836 */ /* 0x040fe20000000000 */
[----:B------:R-:W-:Y:S01]  /*0910*/  UMOV UR4, URZ ;  /* 0x0000003f00047c82 */ /* 0x000fe20008000000 */
[----:B------:R-:W-:Y:S01]  /*0920*/  HFMA2.MMA R19, -RZ, RZ, 0, 0 ;  /* 0x00000000ff137435 */ /* 0x000fe200000001ff */
[----:B------:R-:W-:Y:S02]  /*0930*/  LOP3.LUT R26, R21, 0x3, RZ, 0xc0, !PT ;  /* 0x00000003151a7812 */ /* 0x000fe400078ec0ff */
        /* <DEDUP_REMOVED lines=12> */
.L_x_58:
[----:B0-----:R-:W0:Y:S01]  /*0a00*/  LDS.128 R4, [UR6] ;  /* 0x00000006ff047984 */ /* 0x001e220008000c00 */
[----:B------:R-:W-:Y:S01]  /*0a10*/  IADD3 R24, R24, -0x10, RZ ;  /* 0xfffffff018187810 */ /* 0x000fe20007ffe0ff */
[----:B------:R-:W-:Y:S02]  /*0a20*/  UIADD3 UR4, UR4, 0x10, URZ ;  /* 0x0000001004047890 */ /* 0x000fe4000fffe03f */
[----:B------:R-:W1:Y:S01]  /*0a30*/  LDS.128 R8, [UR6+0x10] ;  /* 0x00001006ff087984 */ /* 0x000e620008000c00 */
[----:B------:R-:W-:-:S03]  /*0a40*/  ISETP.GT.AND P2, PT, R24, 0xc, PT ;  /* 0x0000000c1800780c */ /* 0x000fc60003f44270 */
[----:B------:R-:W2:Y:S01]  /*0a50*/  LDS.128 R12, [UR6+0x20] ;  /* 0x00002006ff0c7984 */ /* 0x000ea20008000c00 */
[----:B0-----:R-:W-:-:S03]  /*0a60*/  FADD.FTZ R4, R4, R19 ;  /* 0x0000001304047221 */ /* 0x001fc60000010000 */
[----:B------:R-:W0:Y:S01]  /*0a70*/  LDS.128 R16, [UR6+0x30] ;  /* 0x00003006ff107984 */ /* 0x000e220008000c00 */
[----:B------:R-:W-:Y:S01]  /*0a80*/  UIADD3 UR6, UR6, 0x40, URZ ;  /* 0x0000004006067890 */ /* 0x000fe2000fffe03f */
[----:B------:R-:W-:-:S04]  /*0a90*/  FADD.FTZ R5, R4, R5 ;  /* 0x0000000504057221 */ /* 0x000fc80000010000 */
[----:B------:R-:W-:-:S04]  /*0aa0*/  FADD.FTZ R6, R5, R6 ;  /* 0x0000000605067221 */ /* 0x000fc80000010000 */
[----:B------:R-:W-:-:S04]  /*0ab0*/  FADD.FTZ R7, R6, R7 ;  /* 0x0000000706077221 */ /* 0x000fc80000010000 */
[----:B-1----:R-:W-:-:S04]  /*0ac0*/  FADD.FTZ R8, R7, R8 ;  /* 0x0000000807087221 */ /* 0x002fc80000010000 */
[----:B------:R-:W-:-:S04]  /*0ad0*/  FADD.FTZ R9, R8, R9 ;  /* 0x0000000908097221 */ /* 0x000fc80000010000 */
[----:B------:R-:W-:-:S04]  /*0ae0*/  FADD.FTZ R10, R9, R10 ;  /* 0x0000000a090a7221 */ /* 0x000fc80000010000 */
[----:B------:R-:W-:-:S04]  /*0af0*/  FADD.FTZ R11, R10, R11 ;  /* 0x0000000b0a0b7221 */ /* 0x000fc80000010000 */
[----:B--2---:R-:W-:-:S04]  /*0b00*/  FADD.FTZ R12, R11, R12 ;  /* 0x0000000c0b0c7221 */ /* 0x004fc80000010000 */
        /* <DEDUP_REMOVED lines=8> */
.L_x_57:
[----:B------:R-:W-:-:S13]  /*0b90*/  ISETP.GT.AND P2, PT, R24, 0x4, PT ;  /* 0x000000041800780c */ /* 0x000fda0003f44270 */
[----:B------:R-:W-:Y:S05]  /*0ba0*/  @!P2 BRA `(.L_x_59) ;  /* 0x000000000038a947 */ /* 0x000fea0003800000 */
[----:B0-----:R-:W0:Y:S01]  /*0bb0*/  LDS.128 R4, [UR6] ;  /* 0x00000006ff047984 */ /* 0x001e220008000c00 */
[----:B------:R-:W-:Y:S01]  /*0bc0*/  PLOP3.LUT P0, PT, PT, PT, PT, 0x8, 0x0 ;  /* 0x000000000000781c */ /* 0x000fe20003f0e170 */
[----:B------:R-:W-:Y:S01]  /*0bd0*/  VIADD R24, R24, 0xfffffff8 ;  /* 0xfffffff818187836 */ /* 0x000fe20000000000 */
[----:B------:R-:W-:Y:S01]  /*0be0*/  UIADD3 UR4, UR4, 0x8, URZ ;  /* 0x0000000804047890 */ /* 0x000fe2000fffe03f */
[----:B------:R-:W1:Y:S01]  /*0bf0*/  LDS.128 R8, [UR6+0x10] ;  /* 0x00001006ff087984 */ /* 0x000e620008000c00 */
[----:B------:R-:W-:Y:S01]  /*0c00*/  UIADD3 UR6, UR6, 0x20, URZ ;  /* 0x0000002006067890 */ /* 0x000fe2000fffe03f */
[----:B0-----:R-:W-:-:S04]  /*0c10*/  FADD.FTZ R4, R19, R4 ;  /* 0x0000000413047221 */ /* 0x001fc80000010000 */
[----:B------:R-:W-:-:S04]  /*0c20*/  FADD.FTZ R5, R4, R5 ;  /* 0x0000000504057221 */ /* 0x000fc80000010000 */
[----:B------:R-:W-:-:S04]  /*0c30*/  FADD.FTZ R6, R5, R6 ;  /* 0x0000000605067221 */ /* 0x000fc80000010000 */
[----:B------:R-:W-:-:S04]  /*0c40*/  FADD.FTZ R7, R6, R7 ;  /* 0x0000000706077221 */ /* 0x000fc80000010000 */
[----:B-1----:R-:W-:-:S04]  /*0c50*/  FADD.FTZ R8, R7, R8 ;  /* 0x0000000807087221 */ /* 0x002fc80000010000 */
[----:B------:R-:W-:-:S04]  /*0c60*/  FADD.FTZ R9, R8, R9 ;  /* 0x0000000908097221 */ /* 0x000fc80000010000 */
[----:B------:R-:W-:-:S04]  /*0c70*/  FADD.FTZ R10, R9, R10 ;  /* 0x0000000a090a7221 */ /* 0x000fc80000010000 */
[----:B------:R-:W-:-:S07]  /*0c80*/  FADD.FTZ R19, R10, R11 ;  /* 0x0000000b0a137221 */ /* 0x000fce0000010000 */
.L_x_59:
[----:B------:R-:W-:-:S13]  /*0c90*/  ISETP.NE.OR P0, PT, R24, RZ, P0 ;  /* 0x000000ff1800720c */ /* 0x000fda0000705670 */
[----:B------:R-:W-:Y:S05]  /*0ca0*/  @!P0 BRA `(.L_x_55) ;  /* 0x0000000000288947 */ /* 0x000fea0003800000 */
.L_x_56:
        /* <DEDUP_REMOVED lines=10> */
.L_x_55:
[----:B------:R-:W-:-:S13]  /*0d50*/  ISETP.NE.AND P0, PT, R26, RZ, PT ;  /* 0x000000ff1a00720c */ /* 0x000fda0003f05270 */
[----:B------:R-:W-:Y:S05]  /*0d60*/  @!P0 BRA `(.L_x_54) ;  /* 0x00000000001c8947 */ /* 0x000fea0003800000 */
[----:B------:R-:W-:-:S12]  /*0d70*/  ULEA UR4, UR4, UR5, 0x2 ;  /* 0x0000000504047291 */ /* 0x000fd8000f8e103f */
.L_x_60:
[----:B------:R-:W1:Y:S01]  /*0d80*/  LDS R4, [UR4] ;  /* 0x00000004ff047984 */ /* 0x000e620008000800 */
[----:B------:R-:W-:Y:S01]  /*0d90*/  IADD3 R26, R26, -0x1, RZ ;  /* 0xffffffff1a1a7810 */ /* 0x000fe20007ffe0ff */
[----:B------:R-:W-:-:S03]  /*0da0*/  UIADD3 UR4, UR4, 0x4, URZ ;  /* 0x0000000404047890 */ /* 0x000fc6000fffe03f */
[----:B------:R-:W-:Y:S01]  /*0db0*/  ISETP.NE.AND P0, PT, R26, RZ, PT ;  /* 0x000000ff1a00720c */ /* 0x000fe20003f05270 */
[----:B-1----:R-:W-:-:S12]  /*0dc0*/  FADD.FTZ R19, R4, R19 ;  /* 0x0000001304137221 */ /* 0x002fd80000010000 */
[----:B------:R-:W-:Y:S05]  /*0dd0*/  @P0 BRA `(.L_x_60) ;  /* 0xfffffffc00e80947 */ /* 0x000fea000383ffff */
.L_x_54:
[----:B------:R-:W-:Y:S01]  /*0de0*/  ULDC.64 UR6, c[0x0][0x210] ;  /* 0x0000840000067ab9 */ /* 0x000fe20000000a00 */
[----:B------:R-:W-:Y:S02]  /*0df0*/  F2FP.F16.F32.PACK_AB R19, RZ, R19 ;  /* 0x00000013ff13723e */ /* 0x000fe400000000ff */
[----:B------:R-:W-:-:S04]  /*0e00*/  IADD3 R4, P0, R3, UR6, RZ ;  /* 0x0000000603047c10 */ /* 0x000fc8000ff1e0ff */
[----:B0-----:R-:W-:-:S05]  /*0e10*/  IADD3.X R5, R20, UR7, RZ, P0, !PT ;  /* 0x0000000714057c10 */ /* 0x001fca00087fe4ff */
[----:B------:R1:W-:Y:S04]  /*0e20*/  STG.E.U16 desc[UR8][R4.64], R19 ;  /* 0x0000001304007986 */ /* 0x0003e8000c101508 */
.L_x_53:
[----:B------:R-:W-:Y:S05]  /*0e30*/  BSYNC B0 ;  /* 0x0000000000007941 */ /* 0x000fea0003800000 */
.L_x_52:
[----:B------:R-:W-:Y:S06]  /*0e40*/  BAR.SYNC.DEFER_BLOCKING 0x0 ;  /* 0x0000000000007b1d */ /* 0x000fec0000010000 */
[----:B------:R-:W-:Y:S05]  /*0e50*/  @P1 EXIT ;  /* 0x000000000000194d */ /* 0x000fea0003800000 */
[----:B------:R-:W2:Y:S01]  /*0e60*/  LDC.U8 R3, c[0x0][0x244] ;  /* 0x00009100ff037b82 */ /* 0x000ea20000000000 */
[----:B------:R-:W-:-:S07]  /*0e70*/  ULDC.64 UR4, c[0x0][0x210] ;  /* 0x0000840000047ab9 */ /* 0x000fce0000000a00 */
[----:B0-----:R-:W1:Y:S01]  /*0e80*/  LDC.64 R6, c[0x0][0x218] ;  /* 0x00008600ff067b82 */ /* 0x001e620000000a00 */
[----:B--2---:R-:W-:-:S04]  /*0e90*/  PRMT R3, R3, 0x8880, RZ ;  /* 0x0000888003037816 */ /* 0x004fc800000000ff */
[----:B------:R-:W-:Y:S02]  /*0ea0*/  ISETP.NE.AND P0, PT, R3, RZ, PT ;  /* 0x000000ff0300720c */ /* 0x000fe40003f05270 */
[----:B-1----:R-:W-:-:S04]  /*0eb0*/  LEA R5, P1, R23, R6, 0x1 ;  /* 0x0000000617057211 */ /* 0x002fc800078208ff */
[-C--:B------:R-:W-:Y:S02]  /*0ec0*/  LEA.HI.X R22, R23, R7.reuse, R22, 0x1, P1 ;  /* 0x0000000717167211 */ /* 0x080fe400008f0c16 */
[----:B------:R-:W-:Y:S02]  /*0ed0*/  SEL R4, R5, R6, !P0 ;  /* 0x0000000605047207 */ /* 0x000fe40004000000 */
[----:B------:R-:W-:-:S07]  /*0ee0*/  SEL R5, R22, R7, !P0 ;  /* 0x0000000716057207 */ /* 0x000fce0004000000 */
.L_x_61:
[----:B0-----:R-:W-:-:S04]  /*0ef0*/  IADD3 R3, P0, R28, R25, RZ ;  /* 0x000000191c037210 */ /* 0x001fc80007f1e0ff */
[----:B------:R-:W-:Y:S02]  /*0f00*/  LEA.HI.X.SX32 R8, R25, R2, 0x1, P0 ;  /* 0x0000000219087211 */ /* 0x000fe400000f0eff */
[----:B------:R-:W-:-:S04]  /*0f10*/  LEA R6, P0, R3, UR4, 0x1 ;  /* 0x0000000403067c11 */ /* 0x000fc8000f8008ff */
[----:B------:R-:W-:Y:S02]  /*0f20*/  LEA.HI.X R7, R3, UR5, R8, 0x1, P0 ;  /* 0x0000000503077c11 */ /* 0x000fe400080f0c08 */
[----:B------:R-:W2:Y:S04]  /*0f30*/  LDG.E.U16 R8, desc[UR8][R4.64] ;  /* 0x0000000804087981 */ /* 0x000ea8000c1e1500 */
[----:B------:R-:W3:Y:S01]  /*0f40*/  LDG.E.U16 R3, desc[UR8][R6.64] ;  /* 0x0000000806037981 */ /* 0x000ee2000c1e1500 */
[----:B------:R-:W-:-:S05]  /*0f50*/  IMAD.IADD R25, R21, 0x1, R25 ;  /* 0x0000000115197824 */ /* 0x000fca00078e0219 */
[----:B------:R-:W-:Y:S01]  /*0f60*/  ISETP.GE.AND P0, PT, R25, R0, PT ;  /* 0x000000001900720c */ /* 0x000fe20003f06270 */
[----:B--2---:R-:W-:Y:S02]  /*0f70*/  HADD2.F32 R8, -RZ, R8.H0_H0 ;  /* 0x20000008ff087230 */ /* 0x004fe40000004100 */
[----:B---3--:R-:W-:-:S05]  /*0f80*/  HADD2.F32 R3, -RZ, R3.H0_H0 ;  /* 0x20000003ff037230 */ /* 0x008fca0000004100 */
[----:B------:R-:W-:-:S05]  /*0f90*/  FMUL.FTZ R3, R3, R8 ;  /* 0x0000000803037220 */ /* 0x000fca0000410000 */
[----:B------:R-:W-:-:S05]  /*0fa0*/  F2FP.F16.F32.PACK_AB R3, RZ, R3 ;  /* 0x00000003ff03723e */ /* 0x000fca00000000ff */
[----:B------:R0:W-:Y:S01]  /*0fb0*/  STG.E.U16 desc[UR8][R6.64], R3 ;  /* 0x0000000306007986 */ /* 0x0001e2000c101508 */
[----:B------:R-:W-:Y:S05]  /*0fc0*/  @!P0 BRA `(.L_x_61) ;  /* 0xfffffffc00c88947 */ /* 0x000fea000383ffff */
[----:B------:R-:W-:Y:S05]  /*0fd0*/  EXIT ;  /* 0x000000000000794d */ /* 0x000fea0003800000 */
.L_x_62:
        /* <DEDUP_REMOVED lines=10> */
.L_x_434:


//--------------------- .text._ZN2at6native51_GLOBAL__N__eebb21b7_18_MultiMarginLoss_cu_b86932df31MultiMarginLoss_backward_kernelILi1EN3c104HalfEEEvPT0_PKS5_S8_PKlS8_iibS5_b --------------------------
	.section	.text._ZN2at6native51_GLOBAL__N__eebb21b7_18_MultiMarginLoss_cu_b86932df31MultiMarginLoss_backward_kernelILi1EN3c104HalfEEEvPT0_PKS5_S8_PKlS8_iibS5_b,"ax",@progbits
	.align	128
.text._ZN2at6native51_GLOBAL__N__eebb21b7_18_MultiMarginLoss_cu_b86932df31MultiMarginLoss_backward_kernelILi1EN3c104HalfEEEvPT0_PKS5_S8_PKlS8_iibS5_b:
        .type           _ZN2at6native51_GLOBAL__N__eebb21b7_18_MultiMarginLoss_cu_b86932df31MultiMarginLoss_backward_kernelILi1EN3c104HalfEEEvPT0_PKS5_S8_PKlS8_iibS5_b,@function
        .size           _ZN2at6native51_GLOBAL__N__eebb21b7_18_MultiMarginLoss_cu_b86932df31MultiMarginLoss_backward_kernelILi1EN3c104HalfEEEvPT0_PKS5_S8_PKlS8_iibS5_b,(.L_x_435 - _ZN2at6native51_GLOBAL__N__eebb21b7_18_MultiMarginLoss_cu_b86932df31MultiMarginLoss_backward_kernelILi1EN3c104HalfEEEvPT0_PKS5_S8_PKlS8_iibS5_b)
        .other          _ZN2at6native51_GLOBAL__N__eebb21b7_18_MultiMarginLoss_cu_b86932df31MultiMarginLoss_backward_kernelILi1EN3c104HalfEEEvPT0_PKS5_S8_PKlS8_iibS5_b,@"STO_CUDA_ENTRY STV_DEFAULT"
_ZN2at6native51_GLOBAL__N__eebb21b7_18_MultiMarginLoss_cu_b86932df31MultiMarginLoss_backward_kernelILi1EN3c104HalfEEEvPT0_PKS5_S8_PKlS8_iibS5_b:
        /* <DEDUP_REMOVED lines=46> */
[----:B------:R-:W-:Y:S02]  /*02e0*/  I2FP.F32.S32 R6, R6 ;  /* 0x0000000600067245 */ /* 0x000fe40000201400 */
[----:B------:R-:W-:Y:S02]  /*02f0*/  ISETP.NE.U32.AND P0, PT, RZ, UR6, PT ;  /* 0x00000006ff007c0c */ /* 0x000fe4000bf05070 */
[----:B------:R0:W1:Y:S02]  /*0300*/  MUFU.RCP R12, R6 ;  /* 0x00000006000c7308 */ /* 0x0000640000001000 */
[----:B------:R-:W-:-:S13]  /*0310*/  ISETP.NE.AND.EX P0, PT, RZ, UR7, PT, P0 ;  /* 0x00000007ff007c0c */ /* 0x000fda000bf05300 */
[----:B0-----:R-:W-:Y:S05]  /*0320*/  @!P0 BRA `(.L_x_65) ;  /* 0x0000000000b08947 */ /* 0x001fea0003800000 */
[----:B------:R-:W0:Y:S01]  /*0330*/  LDC.U16 R0, c[0x0][0x242] ;  /* 0x00009080ff007b82 */ /* 0x000e220000000400 */
[----:B-----5:R-:W-:Y:S01]  /*0340*/  HADD2.F32 R5, -RZ, R4.H0_H0 ;  /* 0x20000004ff057230 */ /* 0x020fe20000004100 */
[----:B------:R-:W-:Y:S01]  /*0350*/  LEA R4, P0, R11, UR6, 0x1 ;  /* 0x000000060b047c11 */ /* 0x000fe2000f8008ff */
[----:B------:R-:W-:Y:S01]  /*0360*/  BSSY B1, `(.L_x_66) ;  /* 0x0000027000017945 */ /* 0x000fe20003800000 */
[----:B------:R-:W-:Y:S01]  /*0370*/  IMAD.MOV.U32 R13, RZ, RZ, RZ ;  /* 0x000000ffff0d7224 */ /* 0x000fe200078e00ff */
[----:B------:R-:W-:Y:S01]  /*0380*/  MOV R15, R25 ;  /* 0x00000019000f7202 */ /* 0x000fe20000000f00 */
[----:B0-----:R-:W-:-:S05]  /*0390*/  HADD2.F32 R0, -RZ, R0.H0_H0 ;  /* 0x20000000ff007230 */ /* 0x001fca0000004100 */
[----:B------:R-:W-:Y:S01]  /*03a0*/  FADD.FTZ R0, R0, -R5 ;  /* 0x8000000500007221 */ /* 0x000fe20000010000 */
[----:B------:R-:W-:-:S04]  /*03b0*/  LEA.HI.X R5, R11, UR7, R7, 0x1, P0 ;  /* 0x000000070b057c11 */ /* 0x000fc800080f0c07 */
[----:B------:R-:W-:-:S05]  /*03c0*/  F2FP.F16.F32.PACK_AB R0, RZ, R0 ;  /* 0x00000000ff00723e */ /* 0x000fca00000000ff */
[----:B------:R-:W-:-:S07]  /*03d0*/  HADD2.F32 R14, -RZ, R0.H0_H0 ;  /* 0x20000000ff0e7230 */ /* 0x000fce0000004100 */
.L_x_69:
[C---:B------:R-:W-:Y:S01]  /*03e0*/  ISETP.NE.AND P2, PT, R15.reuse, R11, PT ;  /* 0x0000000b0f00720c */ /* 0x040fe20003f45270 */
[----:B------:R-:W-:Y:S01]  /*03f0*/  IMAD.U32 R0, RZ, RZ, UR18 ;  /* 0x00000012ff007e24 */ /* 0x000fe2000f8e00ff */
[----:B------:R-:W-:Y:S01]  /*0400*/  IADD3 R6, P0, R28, R15, RZ ;  /* 0x0000000f1c067210 */ /* 0x000fe20007f1e0ff */
[----:B------:R-:W-:Y:S03]  /*0410*/  BSSY B2, `(.L_x_67) ;  /* 0x000001a000027945 */ /* 0x000fe60003800000 */
        /* <DEDUP_REMOVED lines=8> */
[----:B------:R-:W2:Y:S02]  /*04a0*/  LDG.E.U16 R6, desc[UR10][R6.64] ;  /* 0x0000000a06067981 */ /* 0x000ea4000c1e1500 */
[----:B--2---:R-:W-:-:S05]  /*04b0*/  HADD2.F32 R9, -RZ, R6.H0_H0 ;  /* 0x20000006ff097230 */ /* 0x004fca0000004100 */
[----:B------:R-:W-:-:S05]  /*04c0*/  FADD.FTZ R9, R14, R9 ;  /* 0x000000090e097221 */ /* 0x000fca0000010000 */
[----:B------:R-:W-:-:S05]  /*04d0*/  F2FP.F16.F32.PACK_AB R8, RZ, R9 ;  /* 0x00000009ff08723e */ /* 0x000fca00000000ff */
[----:B------:R-:W-:-:S05]  /*04e0*/  HADD2.F32 R8, -RZ, R8.H0_H0 ;  /* 0x20000008ff087230 */ /* 0x000fca0000004100 */
[----:B------:R-:W-:Y:S02]  /*04f0*/  FSETP.GT.FTZ.AND P2, PT, R8, RZ, PT ;  /* 0x000000ff0800720b */ /* 0x000fe40003f54000 */
[----:B------:R-:W-:-:S04]  /*0500*/  IADD3 R8, P3, R17, UR8, RZ ;  /* 0x0000000811087c10 */ /* 0x000fc8000ff7e0ff */
[----:B------:R-:W-:-:S07]  /*0510*/  IADD3.X R9, R16, UR9, RZ, P3, !PT ;  /* 0x0000000910097c10 */ /* 0x000fce0009ffe4ff */
[----:B------:R0:W-:Y:S04]  /*0520*/  @!P2 STG.E.U16 desc[UR10][R8.64], RZ ;  /* 0x000000ff0800a986 */ /* 0x0001e8000c10150a */
[----:B------:R-:W2:Y:S02]  /*0530*/  @P2 LDG.E.U16 R16, desc[UR10][R4.64] ;  /* 0x0000000a04102981 */ /* 0x000ea4000c1e1500 */
[----:B--2---:R-:W-:-:S05]  /*0540*/  @P2 HADD2.F32 R17, -RZ, R16.H0_H0 ;  /* 0x20000010ff112230 */ /* 0x004fca0000004100 */
[----:B-1----:R-:W-:-:S05]  /*0550*/  @P2 FMUL.FTZ R17, R12, R17 ;  /* 0x000000110c112220 */ /* 0x002fca0000410000 */
[----:B------:R-:W-:-:S05]  /*0560*/  @P2 F2FP.F16.F32.PACK_AB R17, RZ, R17 ;  /* 0x00000011ff11223e */ /* 0x000fca00000000ff */
[----:B------:R-:W-:Y:S01]  /*0570*/  @P2 HADD2.F32 R6, -RZ, R17.H0_H0 ;  /* 0x20000011ff062230 */ /* 0x000fe20000004100 */
[----:B------:R0:W-:Y:S04]  /*0580*/  @P2 STG.E.U16 desc[UR10][R8.64], R17 ;  /* 0x0000001108002986 */ /* 0x0001e8000c10150a */
[----:B------:R-:W-:-:S05]  /*0590*/  @P2 FADD.FTZ R13, R13, -R6 ;  /* 0x800000060d0d2221 */ /* 0x000fca0000010000 */
[----:B------:R0:W-:Y:S02]  /*05a0*/  @P2 STS [R10], R13 ;  /* 0x0000000d0a002388 */ /* 0x0001e40000000800 */
.L_x_68:
[----:B------:R-:W-:Y:S05]  /*05b0*/  BSYNC B2 ;  /* 0x0000000000027941 */ /* 0x000fea0003800000 */
.L_x_67:
[----:B------:R-:W-:Y:S05]  /*05c0*/  @!P0 BRA `(.L_x_69) ;  /* 0xfffffffc00848947 */ /* 0x000fea000383ffff */
[----:B------:R-:W-:Y:S05]  /*05d0*/  BSYNC B1 ;  /* 0x0000000000017941 */ /* 0x000fea0003800000 */
.L_x_66:
[----:B------:R-:W-:Y:S05]  /*05e0*/  BRA `(.L_x_64) ;  /* 0x0000000000907947 */ /* 0x000fea0003800000 */
.L_x_65:
[----:B------:R-:W0:Y:S01]  /*05f0*/  LDC.U16 R0, c[0x0][0x242] ;  /* 0x00009080ff007b82 */ /* 0x000e220000000400 */
[----:B-----5:R-:W-:Y:S01]  /*0600*/  HADD2.F32 R5, -RZ, R4.H0_H0 ;  /* 0x20000004ff057230 */ /* 0x020fe20000004100 */
[----:B------:R-:W-:Y:S01]  /*0610*/  HFMA2.MMA R9, -RZ, RZ, 0, 0 ;  /* 0x00000000ff097435 */ /* 0x000fe200000001ff */
[----:B------:R-:W-:Y:S02]  /*0620*/  IMAD.MOV.U32 R13, RZ, RZ, R25 ;  /* 0x000000ffff0d7224 */ /* 0x000fe400078e0019 */
[----:B0-----:R-:W-:-:S05]  /*0630*/  HADD2.F32 R0, -RZ, R0.H0_H0 ;  /* 0x20000000ff007230 */ /* 0x001fca0000004100 */
[----:B------:R-:W-:-:S05]  /*0640*/  FADD.FTZ R5, R0, -R5 ;  /* 0x8000000500057221 */ /* 0x000fca0000010000 */
[----:B-1----:R-:W-:-:S05]  /*0650*/  F2FP.F16.F32.PACK_AB R16, R12, R5 ;  /* 0x000000050c10723e */ /* 0x002fca00000000ff */
[--C-:B------:R-:W-:Y:S02]  /*0660*/  HADD2.F32 R8, -RZ, R16.reuse.H0_H0 ;  /* 0x20000010ff087230 */ /* 0x100fe40000004100 */
[----:B------:R-:W-:-:S07]  /*0670*/  HADD2.F32 R12, -RZ, R16.H1_H1 ;  /* 0x30000010ff0c7230 */ /* 0x000fce0000004100 */
.L_x_72:
        /* <DEDUP_REMOVED lines=12> */
[----:B------:R0:W2:Y:S02]  /*0740*/  LDG.E.U16 R4, desc[UR10][R4.64] ;  /* 0x0000000a04047981 */ /* 0x0000a4000c1e1500 */
[----:B0-----:R-:W-:Y:S01]  /*0750*/  PRMT R5, R16, 0x7632, R5 ;  /* 0x0000763210057816 */ /* 0x001fe20000000005 */
[----:B--2---:R-:W-:-:S05]  /*0760*/  HADD2.F32 R7, -RZ, R4.H0_H0 ;  /* 0x20000004ff077230 */ /* 0x004fca0000004100 */
[----:B------:R-:W-:-:S05]  /*0770*/  FADD.FTZ R7, R8, R7 ;  /* 0x0000000708077221 */ /* 0x000fca0000010000 */
[----:B------:R-:W-:-:S05]  /*0780*/  F2FP.F16.F32.PACK_AB R6, RZ, R7 ;  /* 0x00000007ff06723e */ /* 0x000fca00000000ff */
[----:B------:R-:W-:-:S05]  /*0790*/  HADD2.F32 R6, -RZ, R6.H0_H0 ;  /* 0x20000006ff067230 */ /* 0x000fca0000004100 */
[----:B------:R-:W-:Y:S02]  /*07a0*/  FSETP.GT.FTZ.AND P2, PT, R6, RZ, PT ;  /* 0x000000ff0600720b */ /* 0x000fe40003f54000 */
[----:B------:R-:W-:-:S04]  /*07b0*/  IADD3 R6, P3, R15, UR16, RZ ;  /* 0x000000100f067c10 */ /* 0x000fc8000ff7e0ff */
[----:B------:R-:W-:-:S07]  /*07c0*/  IADD3.X R7, R14, UR17, RZ, P3, !PT ;  /* 0x000000110e077c10 */ /* 0x000fce0009ffe4ff */
[----:B------:R-:W-:Y:S01]  /*07d0*/  @P2 FADD.FTZ R9, -R12, R9 ;  /* 0x000000090c092221 */ /* 0x000fe20000010100 */
[----:B------:R0:W-:Y:S04]  /*07e0*/  @!P2 STG.E.U16 desc[UR10][R6.64], RZ ;  /* 0x000000ff0600a986 */ /* 0x0001e8000c10150a */
[----:B------:R0:W-:Y:S04]  /*07f0*/  @P2 STG.E.U16 desc[UR10][R6.64], R5 ;  /* 0x0000000506002986 */ /* 0x0001e8000c10150a */
[----:B------:R0:W-:Y:S02]  /*0800*/  @P2 STS [R10], R9 ;  /* 0x000000090a002388 */ /* 0x0001e40000000800 */
.L_x_71:
[----:B------:R-:W-:Y:S05]  /*0810*/  BSYNC B1 ;  /* 0x0000000000017941 */ /* 0x000fea0003800000 */
.L_x_70:
[----:B------:R-:W-:Y:S05]  /*0820*/  @!P0 BRA `(.L_x_72) ;  /* 0xfffffffc00948947 */ /* 0x000fea000383ffff */
.L_x_64:
[----:B------:R-:W-:Y:S05]  /*0830*/  BSYNC B0 ;  /* 0x0000000000007941 */ /* 0x000fea0003800000 */
.L_x_63:
        /* <DEDUP_REMOVED lines=9> */
[----:B------:R-:W-:Y:S01]  /*08d0*/  LOP3.LUT R26, R21, 0x3, RZ, 0xc0, !PT ;  /* 0x00000003151a7812 */ /* 0x000fe200078ec0ff */
[----:B------:R-:W-:Y:S02]  /*08e0*/  IMAD.MOV.U32 R19, RZ, RZ, RZ ;  /* 0x000000ffff137224 */ /* 0x000fe400078e00ff */
[----:B------:R-:W-:-:S13]  /*08f0*/  ISETP.GE.U32.AND P0, PT, R4, 0x3, PT ;  /* 0x000000030400780c */ /* 0x000fda0003f06070 */
[----:B------:R-:W-:Y:S05]  /*0900*/  @!P0 BRA `(.L_x_76) ;  /* 0x0000000000fc8947 */ /* 0x000fea0003800000 */
[----:B------:R-:W-:Y:S01]  /*0910*/  IADD3 R24, -R26, R21, RZ ;  /* 0x000000151a187210 */ /* 0x000fe20007ffe1ff */
[----:B------:R-:W-:Y:S01]  /*0920*/  UMOV UR4, URZ ;  /* 0x0000003f00047c82 */ /* 0x000fe20008000000 */
[----:B------:R-:W-:Y:S01]  /*0930*/  UMOV UR6, UR5 ;  /* 0x0000000500067c82 */ /* 0x000fe20008000000 */
[----:B------:R-:W-:Y:S01]  /*0940*/  IMAD.MOV.U32 R19, RZ, RZ, RZ ;  /* 0x000000ffff137224 */ /* 0x000fe200078e00ff */
[----:B------:R-:W-:-:S13]  /*0950*/  ISETP.GT.AND P0, PT, R24, RZ, PT ;  /* 0x000000ff1800720c */ /* 0x000fda0003f04270 */
[----:B------:R-:W-:Y:S05]  /*0960*/  @!P0 BRA `(.L_x_77) ;  /* 0x0000000000bc8947 */ /* 0x000fea0003800000 */
[----:B------:R-:W-:Y:S02]  /*0970*/  ISETP.GT.AND P2, PT, R24, 0xc, PT ;  /* 0x0000000c1800780c */ /* 0x000fe40003f44270 */
[----:B------:R-:W-:-:S11]  /*0980*/  PLOP3.LUT P0, PT, PT, PT, PT, 0x80, 0x0 ;  /* 0x000000000000781c */ /* 0x000fd60003f0f070 */
[----:B------:R-:W-:Y:S05]  /*0990*/  @!P2 BRA `(.L_x_78) ;  /* 0x000000000068a947 */ /* 0x000fea0003800000 */
[----:B------:R-:W-:-:S13]  /*09a0*/  PLOP3.LUT P0, PT, PT, PT, PT, 0x8, 0x0 ;  /* 0x000000000000781c */ /* 0x000fda0003f0e170 */
.L_x_79:
[----:B0-----:R-:W0:Y:S01]  /*09b0*/  LDS.128 R4, [UR6] ;  /* 0x00000006ff047984 */ /* 0x001e220008000c00 */
[----:B------:R-:W-:Y:S01]  /*09c0*/  VIADD R24, R24, 0xfffffff0 ;  /* 0xfffffff018187836 */ /* 0x000fe20000000000 */
[----:B------:R-:W-:Y:S02]  /*09d0*/  UIADD3 UR4, UR4, 0x10, URZ ;  /* 0x0000001004047890 */ /* 0x000fe4000fffe03f */
[----:B------:R-:W2:Y:S02]  /*09e0*/  LDS.128 R8, [UR6+0x10] ;  /* 0x00001006ff087984 */ /* 0x000ea40008000c00 */
[----:B------:R-:W-:Y:S02]  /*09f0*/  ISETP.GT.AND P2, PT, R24, 0xc, PT ;  /* 0x0000000c1800780c */ /* 0x000fe40003f44270 */
        /* <DEDUP_REMOVED lines=20> */
.L_x_78:
        /* <DEDUP_REMOVED lines=16> */
.L_x_80:
[----:B------:R-:W-:-:S13]  /*0c40*/  ISETP.NE.OR P0, PT, R24, RZ, P0 ;  /* 0x000000ff1800720c */ /* 0x000fda0000705670 */
[----:B------:R-:W-:Y:S05]  /*0c50*/  @!P0 BRA `(.L_x_76) ;  /* 0x0000000000288947 */ /* 0x000fea0003800000 */
.L_x_77:
[----:B0-----:R-:W0:Y:S01]  /*0c60*/  LDS.128 R4, [UR6] ;  /* 0x00000006ff047984 */ /* 0x001e220008000c00 */
[----:B------:R-:W-:Y:S01]  /*0c70*/  IADD3 R24, R24, -0x4, RZ ;  /* 0xfffffffc18187810 */ /* 0x000fe20007ffe0ff */
[----:B------:R-:W-:Y:S02]  /*0c80*/  UIADD3 UR4, UR4, 0x4, URZ ;  /* 0x0000000404047890 */ /* 0x000fe4000fffe03f */
[----:B------:R-:W-:Y:S01]  /*0c90*/  UIADD3 UR6, UR6, 0x10, URZ ;  /* 0x0000001006067890 */ /* 0x000fe2000fffe03f */
[----:B------:R-:W-:Y:S01]  /*0ca0*/  ISETP.NE.AND P0, PT, R24, RZ, PT ;  /* 0x000000ff1800720c */ /* 0x000fe20003f05270 */
[----:B0-----:R-:W-:-:S04]  /*0cb0*/  FADD.FTZ R4, R4, R19 ;  /* 0x0000001304047221 */ /* 0x001fc80000010000 */
[----:B------:R-:W-:-:S04]  /*0cc0*/  FADD.FTZ R5, R4, R5 ;  /* 0x0000000504057221 */ /* 0x000fc80000010000 */
[----:B------:R-:W-:-:S04]  /*0cd0*/  FADD.FTZ R6, R5, R6 ;  /* 0x0000000605067221 */ /* 0x000fc80000010000 */
[----:B------:R-:W-:Y:S01]  /*0ce0*/  FADD.FTZ R19, R6, R7 ;  /* 0x0000000706137221 */ /* 0x000fe20000010000 */
[----:B------:R-:W-:Y:S06]  /*0cf0*/  @P0 BRA `(.L_x_77) ;  /* 0xfffffffc00d80947 */ /* 0x000fec000383ffff */
.L_x_76:
[----:B------:R-:W-:-:S13]  /*0d00*/  ISETP.NE.AND P0, PT, R26, RZ, PT ;  /* 0x000000ff1a00720c */ /* 0x000fda0003f05270 */
[----:B------:R-:W-:Y:S05]  /*0d10*/  @!P0 BRA `(.L_x_75) ;  /* 0x00000000001c8947 */ /* 0x000fea0003800000 */
[----:B------:R-:W-:-:S12]  /*0d20*/  ULEA UR4, UR4, UR5, 0x2 ;  /* 0x0000000504047291 */ /* 0x000fd8000f8e103f */
.L_x_81:
[----:B------:R-:W2:Y:S01]  /*0d30*/  LDS R4, [UR4] ;  /* 0x00000004ff047984 */ /* 0x000ea20008000800 */
[----:B------:R-:W-:Y:S01]  /*0d40*/  VIADD R26, R26, 0xffffffff ;  /* 0xffffffff1a1a7836 */ /* 0x000fe20000000000 */
[----:B------:R-:W-:-:S04]  /*0d50*/  UIADD3 UR4, UR4, 0x4, URZ ;  /* 0x0000000404047890 */ /* 0x000fc8000fffe03f */
[----:B------:R-:W-:Y:S01]  /*0d60*/  ISETP.NE.AND P0, PT, R26, RZ, PT ;  /* 0x000000ff1a00720c */ /* 0x000fe20003f05270 */
[----:B--2---:R-:W-:-:S12]  /*0d70*/  FADD.FTZ R19, R4, R19 ;  /* 0x0000001304137221 */ /* 0x004fd80000010000 */
[----:B------:R-:W-:Y:S05]  /*0d80*/  @P0 BRA `(.L_x_81) ;  /* 0xfffffffc00e80947 */ /* 0x000fea000383ffff */
.L_x_75:
[----:B------:R-:W-:Y:S01]  /*0d90*/  ULDC.64 UR6, c[0x0][0x210] ;  /* 0x0000840000067ab9 */ /* 0x000fe20000000a00 */
[----:B------:R-:W-:Y:S02]  /*0da0*/  F2FP.F16.F32.PACK_AB R19, RZ, R19 ;  /* 0x00000013ff13723e */ /* 0x000fe400000000ff */
[----:B------:R-:W-:-:S04]  /*0db0*/  IADD3 R4, P0, R3, UR6, RZ ;  /* 0x0000000603047c10 */ /* 0x000fc8000ff1e0ff */
[----:B0-----:R-:W-:-:S05]  /*0dc0*/  IADD3.X R5, R20, UR7, RZ, P0, !PT ;  /* 0x0000000714057c10 */ /* 0x001fca00087fe4ff */
[----:B------:R2:W-:Y:S04]  /*0dd0*/  STG.E.U16 desc[UR10][R4.64], R19 ;  /* 0x0000001304007986 */ /* 0x0005e8000c10150a */
.L_x_74:
[----:B------:R-:W-:Y:S05]  /*0de0*/  BSYNC B0 ;  /* 0x0000000000007941 */ /* 0x000fea0003800000 */
.L_x_73:
        /* <DEDUP_REMOVED lines=11> */
.L_x_82:
        /* <DEDUP_REMOVED lines=15> */
.L_x_83:
        /* <DEDUP_REMOVED lines=15> */
.L_x_435:


//--------------------- .text._ZN2at6native51_GLOBAL__N__eebb21b7_18_MultiMarginLoss_cu_b86932df31MultiMarginLoss_backward_kernelILi2EfEEvPT0_PKS3_S6_PKlS6_iibS3_b --------------------------
	.section	.text._ZN2at6native51_GLOBAL__N__eebb21b7_18_MultiMarginLoss_cu_b86932df31MultiMarginLoss_backward_kernelILi2EfEEvPT0_PKS3_S6_PKlS6_iibS3_b,"ax",@progbits
	.align	128
.text._ZN2at6native51_GLOBAL__N__eebb21b7_18_MultiMarginLoss_cu_b86932df31MultiMarginLoss_backward_kernelILi2EfEEvPT0_PKS3_S6_PKlS6_iibS3_b:
        .type           _ZN2at6native51_GLOBAL__N__eebb21b7_18_MultiMarginLoss_cu_b86932df31MultiMarginLoss_backward_kernelILi2EfEEvPT0_PKS3_S6_PKlS6_iibS3_b,@function
        .size           _ZN2at6native51_GLOBAL__N__eebb21b7_18_MultiMarginLoss_cu_b86932df31MultiMarginLoss_backward_kernelILi2EfEEvPT0_PKS3_S6_PKlS6_iibS3_b,(.L_x_436 - _ZN2at6native51_GLOBAL__N__eebb21b7_18_MultiMarginLoss_cu_b86932df31MultiMarginLoss_backward_kernelILi2EfEEvPT0_PKS3_S6_PKlS6_iibS3_b)
        .other          _ZN2at6native51_GLOBAL__N__eebb21b7_18_MultiMarginLoss_cu_b86932df31MultiMarginLoss_backward_kernelILi2EfEEvPT0_PKS3_S6_PKlS6_iibS3_b,@"STO_CUDA_ENTRY STV_DEFAULT"
_ZN2at6native51_GLOBAL__N__eebb21b7_18_MultiMarginLoss_cu_b86932df31MultiMarginLoss_backward_kernelILi2EfEEvPT0_PKS3_S6_PKlS6_iibS3_b:
[----:B------:R-:W-:Y:S01]  /*0000*/  LDC R1, c[0x0][0x28] ;  /* 0x00000a00ff017b82 */ /* 0x000fe20000000800 */
[----:B------:R-:W0:Y:S07]  /*0010*/  S2R R5, SR_CTAID.X ;  /* 0x0000000000057919 */ /* 0x000e2e0000002500 */
[----:B------:R-:W0:Y:S01]  /*0020*/  LDC.64 R2, c[0x0][0x228] ;  /* 0x00008a00ff027b82 */ /* 0x000e220000000a00 */
[----:B------:R-:W-:Y:S01]  /*0030*/  ULDC.64 UR6, c[0x0][0x208] ;  /* 0x0000820000067ab9 */ /* 0x000fe20000000a00 */
[----:B------:R-:W1:Y:S06]  /*0040*/  S2R R23, SR_TID.X ;  /* 0x0000000000177919 */ /* 0x000e6c0000002100 */
[----:B------:R-:W2:Y:S08]  /*0050*/  S2UR UR5, SR_CgaCtaId ;  /* 0x00000000000579c3 */ /* 0x000eb00000008800 */
[----:B------:R-:W3:Y:S01]  /*0060*/  LDC.U8 R4, c[0x0][0x248] ;  /* 0x00009200ff047b82 */ /* 0x000ee20000000000 */
[----:B------:R-:W-:Y:S01]  /*0070*/  UMOV UR4, 0x400 ;  /* 0x0000040000047882 */ /* 0x000fe20000000000 */
[----:B------:R-:W-:Y:S01]  /*0080*/  ULDC UR8, c[0x0][0x23c] ;  /* 0x00008f0000087ab9 */ /* 0x000fe20000000800 */
[----:B------:R-:W-:Y:S01]  /*0090*/  ULDC UR20, c[0x0][0x23c] ;  /* 0x00008f0000147ab9 */ /* 0x000fe20000000800 */
[----:B------:R-:W-:Y:S01]  /*00a0*/  ULDC UR9, c[0x0][0x23c] ;  /* 0x00008f0000097ab9 */ /* 0x000fe20000000800 */
[----:B------:R-:W-:Y:S01]  /*00b0*/  ULDC.64 UR14, c[0x0][0x210] ;  /* 0x00008400000e7ab9 */ /* 0x000fe20000000a00 */
[----:B------:R-:W-:Y:S01]  /*00c0*/  ULDC.64 UR18, c[0x0][0x210] ;  /* 0x0000840000127ab9 */ /* 0x000fe20000000a00 */
[----:B------:R-:W-:Y:S01]  /*00d0*/  ULDC.64 UR16, c[0x0][0x220] ;  /* 0x0000880000107ab9 */ /* 0x000fe20000000a00 */
[----:B------:R-:W4:Y:S01]  /*00e0*/  LDC.64 R6, c[0x0][0x218] ;  /* 0x00008600ff067b82 */ /* 0x000f220000000a00 */
[----:B------:R-:W-:Y:S01]  /*00f0*/  ULDC.64 UR12, c[0x0][0x220] ;  /* 0x00008800000c7ab9 */ /* 0x000fe20000000a00 */
[----:B0-----:R-:W-:-:S06]  /*0100*/  IMAD.WIDE R2, R5, 0x8, R2 ;  /* 0x0000000805027825 */ /* 0x001fcc00078e0202 */
[----:B------:R-:W0:Y:S01]  /*0110*/  LDC.64 R26, c[0x0][0x218] ;  /* 0x00008600ff1a7b82 */ /* 0x000e220000000a00 */
[----:B------:R5:W4:Y:S01]  /*0120*/  LDG.E R0, desc[UR6][R2.64] ;  /* 0x0000000602007981 */ /* 0x000b22000c1e1900 */
[----:B--2---:R-:W-:Y:S01]  /*0130*/  ULEA UR5, UR5, UR4, 0x18 ;  /* 0x0000000405057291 */ /* 0x004fe2000f8ec03f */
[----:B-1----:R-:W-:Y:S01]  /*0140*/  ISETP.GE.AND P1, PT, R23, UR8, PT ;  /* 0x0000000817007c0c */ /* 0x002fe2000bf26270 */
[----:B------:R-:W-:Y:S01]  /*0150*/  IMAD R24, R5, UR8, RZ ;  /* 0x0000000805187c24 */ /* 0x000fe2000f8e02ff */
[----:B---3--:R-:W-:Y:S01]  /*0160*/  PRMT R8, R4, 0x8880, RZ ;  /* 0x0000888004087816 */ /* 0x008fe200000000ff */
[----:B------:R-:W-:Y:S02]  /*0170*/  BSSY B0, `(.L_x_84) ;  /* 0x0000131000007945 */ /* 0x000fe40003800000 */
[----:B------:R-:W-:Y:S02]  /*0180*/  LEA R4, R23, UR5, 0x2 ;  /* 0x0000000517047c11 */ /* 0x000fe4000f8e10ff */
[----:B------:R-:W-:Y:S01]  /*0190*/  ISETP.NE.AND P0, PT, R8, RZ, PT ;  /* 0x000000ff0800720c */ /* 0x000fe20003f05270 */
[----:B-----5:R-:W1:Y:S01]  /*01a0*/  LDC R2, c[0x0][RZ] ;  /* 0x00000000ff027b82 */ /* 0x020e620000000800 */
[----:B------:R-:W-:Y:S01]  /*01b0*/  SHF.R.S32.HI R20, RZ, 0x1f, R24 ;  /* 0x0000001fff147819 */ /* 0x000fe20000011418 */
[----:B------:R2:W-:Y:S01]  /*01c0*/  STS [R4], RZ ;  /* 0x000000ff04007388 */ /* 0x0005e20000000800 */
[----:B----4-:R-:W-:-:S03]  /*01d0*/  IMAD.WIDE R6, R5, 0x4, R6 ;  /* 0x0000000405067825 */ /* 0x010fc600078e0206 */
[----:B0-----:R-:W-:Y:S02]  /*01e0*/  SEL R26, R6, R26, !P0 ;  /* 0x0000001a061a7207 */ /* 0x001fe40004000000 */
[----:B------:R-:W-:Y:S02]  /*01f0*/  SEL R27, R7, R27, !P0 ;  /* 0x0000001b071b7207 */ /* 0x000fe40004000000 */
[----:B------:R-:W-:Y:S02]  /*0200*/  IADD3 R3, P0, R24, R0, RZ ;  /* 0x0000000018037210 */ /* 0x000fe40007f1e0ff */
[----:B------:R-:W-:-:S05]  /*0210*/  SHF.R.S32.HI R9, RZ, 0x1f, R0 ;  /* 0x0000001fff097819 */ /* 0x000fca0000011400 */
[----:B------:R-:W-:Y:S01]  /*0220*/  IMAD.X R22, R20, 0x1, R9, P0 ;  /* 0x0000000114167824 */ /* 0x000fe200000e0609 */
[----:B-12---:R-:W-:Y:S06]  /*0230*/  @P1 BRA `(.L_x_85) ;  /* 0x0000001000901947 */ /* 0x006fec0003800000 */
[----:B------:R-:W0:Y:S01]  /*0240*/  LDC.64 R10, c[0x0][0x220] ;  /* 0x00008800ff0a7b82 */ /* 0x000e220000000a00 */
[----:B------:R-:W1:Y:S01]  /*0250*/  I2F.U32.RP R14, R2 ;  /* 0x00000002000e7306 */ /* 0x000e620000209000 */
[----:B------:R-:W-:Y:S01]  /*0260*/  LOP3.LUT R5, RZ, R23, RZ, 0x33, !PT ;  /* 0x00000017ff057212 */ /* 0x000fe200078e33ff */
[----:B------:R-:W-:Y:S01]  /*0270*/  ULDC.U8 UR4, c[0x0][0x240] ;  /* 0x0000900000047ab9 */ /* 0x000fe20000000000 */
[----:B------:R-:W-:Y:S01]  /*0280*/  ISETP.NE.U32.AND P3, PT, R2, RZ, PT ;  /* 0x000000ff0200720c */ /* 0x000fe20003f65070 */
[----:B------:R-:W-:Y:S01]  /*0290*/  ULDC.64 UR10, c[0x0][0x230] ;  /* 0x00008c00000a7ab9 */ /* 0x000fe20000000a00 */
[----:B0-----:R-:W-:-:S04]  /*02a0*/  LEA R12, P0, R3, R10, 0x2 ;  /* 0x0000000a030c7211 */ /* 0x001fc800078010ff */
[----:B------:R-:W-:-:S05]  /*02b0*/  LEA.HI.X R13, R3, R11, R22, 0x2, P0 ;  /* 0x0000000b030d7211 */ /* 0x000fca00000f1416 */
[----:B------:R0:W2:Y:S01]  /*02c0*/  LDG.E R12, desc[UR6][R12.64] ;  /* 0x000000060c0c7981 */ /* 0x0000a2000c1e1900 */
[----:B-1----:R-:W1:Y:S01]  /*02d0*/  MUFU.RCP R14, R14 ;  /* 0x0000000e000e7308 */ /* 0x002e620000001000 */
[----:B------:R-:W-:Y:S01]  /*02e0*/  UPRMT UR4, UR4, 0x8880, URZ ;  /* 0x0000888004047896 */ /* 0x000fe2000800003f */
[----:B------:R-:W-:-:S05]  /*02f0*/  ISETP.NE.AND P0, PT, R8, RZ, PT ;  /* 0x000000ff0800720c */ /* 0x000fca0003f05270 */
[----:B------:R-:W-:Y:S01]  /*0300*/  ISETP.NE.AND P0, PT, RZ, UR4, P0 ;  /* 0x00000004ff007c0c */ /* 0x000fe20008705270 */
[----:B------:R-:W-:Y:S01]  /*0310*/  ULDC UR4, c[0x0][0x244] ;  /* 0x0000910000047ab9 */ /* 0x000fe20000000800 */
[----:B0-----:R-:W0:Y:S01]  /*0320*/  LDC R13, c[0x0][0x238] ;  /* 0x00008e00ff0d7b82 */ /* 0x001e220000000800 */
[----:B-1----:R-:W-:-:S04]  /*0330*/  VIADD R6, R14, 0xffffffe ;  /* 0x0ffffffe0e067836 */ /* 0x002fc80000000000 */
[----:B------:R1:W3:Y:S02]  /*0340*/  F2I.FTZ.U32.TRUNC.NTZ R7, R6 ;  /* 0x0000000600077305 */ /* 0x0002e4000021f000 */
[----:B-1----:R-:W-:Y:S02]  /*0350*/  IMAD.MOV.U32 R6, RZ, RZ, RZ ;  /* 0x000000ffff067224 */ /* 0x002fe400078e00ff */
[----:B---3--:R-:W-:-:S04]  /*0360*/  IMAD.MOV R15, RZ, RZ, -R7 ;  /* 0x000000ffff0f7224 */ /* 0x008fc800078e0a07 */
[----:B------:R-:W-:-:S04]  /*0370*/  IMAD R15, R15, R2, RZ ;  /* 0x000000020f0f7224 */ /* 0x000fc800078e02ff */
[----:B------:R-:W-:Y:S01]  /*0380*/  IMAD.HI.U32 R16, R7, R15, R6 ;  /* 0x0000000f07107227 */ /* 0x000fe200078e0006 */
[----:B0-----:R-:W-:-:S03]  /*0390*/  SEL R6, R13, 0x1, P0 ;  /* 0x000000010d067807 */ /* 0x001fc60000000000 */
[----:B------:R-:W-:Y:S02]  /*03a0*/  VIADD R7, R5, UR8 ;  /* 0x0000000805077c36 */ /* 0x000fe40008000000 */
[----:B------:R-:W-:Y:S02]  /*03b0*/  IMAD R6, R6, UR8, RZ ;  /* 0x0000000806067c24 */ /* 0x000fe4000f8e02ff */
[----:B------:R-:W-:-:S03]  /*03c0*/  IMAD.HI.U32 R5, R16, R7, RZ ;  /* 0x0000000710057227 */ /* 0x000fc600078e00ff */
[----:B------:R-:W-:Y:S02]  /*03d0*/  I2FP.F32.S32 R8, R6 ;  /* 0x0000000600087245 */ /* 0x000fe40000201400 */
[----:B------:R-:W-:-:S04]  /*03e0*/  IADD3 R14, -R5, RZ, RZ ;  /* 0x000000ff050e7210 */ /* 0x000fc80007ffe1ff */
[----:B------:R-:W0:Y:S01]  /*03f0*/  MUFU.RCP R8, R8 ;  /* 0x0000000800087308 */ /* 0x000e220000001000 */
[----:B------:R-:W-:-:S05]  /*0400*/  IMAD R7, R2, R14, R7 ;  /* 0x0000000e02077224 */ /* 0x000fca00078e0207 */
[----:B------:R-:W-:-:S13]  /*0410*/  ISETP.GE.U32.AND P2, PT, R7, R2, PT ;  /* 0x000000020700720c */ /* 0x000fda0003f46070 */
[----:B------:R-:W-:Y:S02]  /*0420*/  @P2 IMAD.IADD R7, R7, 0x1, -R2 ;  /* 0x0000000107072824 */ /* 0x000fe400078e0a02 */
[----:B------:R-:W-:-:S03]  /*0430*/  @P2 VIADD R5, R5, 0x1 ;  /* 0x0000000105052836 */ /* 0x000fc60000000000 */
[----:B------:R-:W-:Y:S01]  /*0440*/  ISETP.GE.U32.AND P0, PT, R7, R2, PT ;  /* 0x000000020700720c */ /* 0x000fe20003f06070 */
[----:B0-----:R-:W-:-:S12]  /*0450*/  FADD.FTZ R7, R8, R8 ;  /* 0x0000000808077221 */ /* 0x001fd80000010000 */
[----:B------:R-:W-:Y:S01]  /*0460*/  @P0 VIADD R5, R5, 0x1 ;  /* 0x0000000105050836 */ /* 0x000fe20000000000 */
[----:B------:R-:W-:Y:S02]  /*0470*/  ISETP.NE.U32.AND P0, PT, RZ, UR10, PT ;  /* 0x0000000aff007c0c */ /* 0x000fe4000bf05070 */
[----:B------:R-:W-:Y:S02]  /*0480*/  @!P3 LOP3.LUT R5, RZ, R2, RZ, 0x33, !PT ;  /* 0x00000002ff05b212 */ /* 0x000fe400078e33ff */
[----:B------:R-:W-:-:S03]  /*0490*/  ISETP.NE.AND.EX P0, PT, RZ, UR11, PT, P0 ;  /* 0x0000000bff007c0c */ /* 0x000fc6000bf05300 */
[----:B------:R-:W-:-:S05]  /*04a0*/  VIADD R14, R5, 0x1 ;  /* 0x00000001050e7836 */ /* 0x000fca0000000000 */
[----:B------:R-:W-:Y:S01]  /*04b0*/  LOP3.LUT R14, R14, 0x3, RZ, 0xc0, !PT ;  /* 0x000000030e0e7812 */ /* 0x000fe200078ec0ff */
[----:B--2---:R-:W-:-:S04]  /*04c0*/  FADD.FTZ R6, -R12, UR4 ;  /* 0x000000040c067e21 */ /* 0x004fc80008010100 */
[----:B------:R-:W-:Y:S05]  /*04d0*/  @!P0 BRA `(.L_x_86) ;  /* 0x0000000800108947 */ /* 0x000fea0003800000 */
[----:B------:R-:W-:Y:S01]  /*04e0*/  ISETP.NE.AND P0, PT, R14, RZ, PT ;  /* 0x000000ff0e00720c */ /* 0x000fe20003f05270 */
[----:B------:R-:W-:Y:S01]  /*04f0*/  BSSY B1, `(.L_x_87) ;  /* 0x0000028000017945 */ /* 0x000fe20003800000 */
[C---:B------:R-:W-:Y:S01]  /*0500*/  LEA R8, P2, R0.reuse, UR10, 0x2 ;  /* 0x0000000a00087c11 */ /* 0x040fe2000f8410ff */
[----:B------:R-:W-:Y:S01]  /*0510*/  HFMA2.MMA R15, -RZ, RZ, 0, 0 ;  /* 0x00000000ff0f7435 */ /* 0x000fe200000001ff */
[----:B------:R-:W-:Y:S02]  /*0520*/  IMAD.MOV.U32 R17, RZ, RZ, R23 ;  /* 0x000000ffff117224 */ /* 0x000fe400078e0017 */
[----:B------:R-:W-:-:S07]  /*0530*/  LEA.HI.X R9, R0, UR11, R9, 0x2, P2 ;  /* 0x0000000b00097c11 */ /* 0x000fce00090f1409 */
[----:B------:R-:W-:Y:S05]  /*0540*/  @!P0 BRA `(.L_x_88) ;  /* 0x0000000000888947 */ /* 0x000fea0003800000 */
[----:B------:R-:W-:Y:S01]  /*0550*/  IADD3 R16, P0, R24, R23, RZ ;  /* 0x0000001718107210 */ /* 0x000fe20007f1e0ff */
[----:B------:R-:W-:Y:S01]  /*0560*/  ULDC.64 UR10, c[0x0][0x210] ;  /* 0x00008400000a7ab9 */ /* 0x000fe20000000a00 */
[C---:B------:R-:W-:Y:S02]  /*0570*/  IMAD.IADD R19, R23.reuse, 0x1, -R0 ;  /* 0x0000000117137824 */ /* 0x040fe400078e0a00 */
[----:B------:R-:W-:Y:S01]  /*0580*/  LEA.HI.X.SX32 R15, R23, R20, 0x1, P0 ;  /* 0x00000014170f7211 */ /* 0x000fe200000f0eff */
[C---:B------:R-:W-:Y:S02]  /*0590*/  IMAD.SHL.U32 R13, R16.reuse, 0x4, RZ ;  /* 0x00000004100d7824 */ /* 0x040fe400078e00ff */
[----:B------:R-:W-:Y:S01]  /*05a0*/  IMAD.MOV.U32 R17, RZ, RZ, R23 ;  /* 0x000000ffff117224 */ /* 0x000fe200078e0017 */
[----:B------:R-:W-:Y:S02]  /*05b0*/  SHF.L.U64.HI R16, R16, 0x2, R15 ;  /* 0x0000000210107819 */ /* 0x000fe4000001020f */
[----:B------:R-:W-:-:S02]  /*05c0*/  IADD3 R12, P2, R13, R10, RZ ;  /* 0x0000000a0d0c7210 */ /* 0x000fc40007f5e0ff */
[----:B------:R-:W-:Y:S02]  /*05d0*/  IADD3 R10, P0, R13, UR10, RZ ;  /* 0x0000000a0d0a7c10 */ /* 0x000fe4000ff1e0ff */
[----:B------:R-:W-:Y:S01]  /*05e0*/  MOV R15, RZ ;  /* 0x000000ff000f7202 */ /* 0x000fe20000000f00 */
[C---:B------:R-:W-:Y:S01]  /*05f0*/  IMAD.X R13, R16.reuse, 0x1, R11, P2 ;  /* 0x00000001100d7824 */ /* 0x040fe200010e060b */
[----:B------:R-:W-:-:S09]  /*0600*/  IADD3.X R11, R16, UR11, RZ, P0, !PT ;  /* 0x0000000b100b7c10 */ /* 0x000fd200087fe4ff */
.L_x_91:
[----:B------:R-:W-:Y:S01]  /*0610*/  ISETP.NE.AND P0, PT, R19, RZ, PT ;  /* 0x000000ff1300720c */ /* 0x000fe20003f05270 */
[----:B------:R-:W-:Y:S01]  /*0620*/  BSSY B2, `(.L_x_89) ;  /* 0x000000e000027945 */ /* 0x000fe20003800000 */
[----:B------:R-:W-:-:S11]  /*0630*/  VIADD R14, R14, 0xffffffff ;  /* 0xffffffff0e0e7836 */ /* 0x000fd60000000000 */
[----:B------:R-:W-:Y:S05]  /*0640*/  @!P0 BRA `(.L_x_90) ;  /* 0x00000000002c8947 */ /* 0x000fea0003800000 */
[----:B------:R-:W2:Y:S02]  /*0650*/  LDG.E R21, desc[UR6][R12.64] ;  /* 0x000000060c157981 */ /* 0x000ea4000c1e1900 */
[----:B--2---:R-:W-:-:S05]  /*0660*/  FADD.FTZ R16, R6, R21 ;  /* 0x0000001506107221 */ /* 0x004fca0000010000 */
[----:B------:R-:W-:-:S13]  /*0670*/  FSETP.GT.FTZ.AND P0, PT, R16, RZ, PT ;  /* 0x000000ff1000720b */ /* 0x000fda0003f14000 */
[----:B------:R0:W-:Y:S01]  /*0680*/  @!P0 STG.E desc[UR6][R10.64], RZ ;  /* 0x000000ff0a008986 */ /* 0x0001e2000c101906 */
[----:B------:R-:W-:Y:S05]  /*0690*/  @!P0 BRA `(.L_x_90) ;  /* 0x0000000000188947 */ /* 0x000fea0003800000 */
[----:B------:R-:W2:Y:S01]  /*06a0*/  LDG.E R21, desc[UR6][R8.64] ;  /* 0x0000000608157981 */ /* 0x000ea2000c1e1900 */
[----:B------:R-:W-:-:S04]  /*06b0*/  FMUL.FTZ R16, R7, R16 ;  /* 0x0000001007107220 */ /* 0x000fc80000410000 */
[----:B--2---:R-:W-:-:S04]  /*06c0*/  FMUL.FTZ R16, R16, R21 ;  /* 0x0000001510107220 */ /* 0x004fc80000410000 */
[----:B------:R-:W-:Y:S01]  /*06d0*/  FADD.FTZ R15, R15, -R16 ;  /* 0x800000100f0f7221 */ /* 0x000fe20000010000 */
[----:B------:R1:W-:Y:S04]  /*06e0*/  STG.E desc[UR6][R10.64], R16 ;  /* 0x000000100a007986 */ /* 0x0003e8000c101906 */
[----:B------:R1:W-:Y:S02]  /*06f0*/  STS [R4], R15 ;  /* 0x0000000f04007388 */ /* 0x0003e40000000800 */
.L_x_90:
[----:B------:R-:W-:Y:S05]  /*0700*/  BSYNC B2 ;  /* 0x0000000000027941 */ /* 0x000fea0003800000 */
.L_x_89:
[----:B------:R-:W-:Y:S01]  /*0710*/  ISETP.NE.AND P0, PT, R14, RZ, PT ;  /* 0x000000ff0e00720c */ /* 0x000fe20003f05270 */
[----:B01----:R-:W-:-:S04]  /*0720*/  IMAD.WIDE R10, R2, 0x4, R10 ;  /* 0x00000004020a7825 */ /* 0x003fc800078e020a */
[----:B------:R-:W-:-:S04]  /*0730*/  IMAD.WIDE R12, R2, 0x4, R12 ;  /* 0x00000004020c7825 */ /* 0x000fc800078e020c */
[C---:B------:R-:W-:Y:S02]  /*0740*/  IMAD.IADD R17, R2.reuse, 0x1, R17 ;  /* 0x0000000102117824 */ /* 0x040fe400078e0211 */
[----:B------:R-:W-:Y:S02]  /*0750*/  IMAD.IADD R19, R2, 0x1, R19 ;  /* 0x0000000102137824 */ /* 0x000fe400078e0213 */
[----:B------:R-:W-:Y:S05]  /*0760*/  @P0 BRA `(.L_x_91) ;  /* 0xfffffffc00a80947 */ /* 0x000fea000383ffff */
.L_x_88:
[----:B------:R-:W-:Y:S05]  /*0770*/  BSYNC B1 ;  /* 0x0000000000017941 */ /* 0x000fea0003800000 */
.L_x_87:
[----:B------:R-:W-:-:S13]  /*0780*/  ISETP.GE.U32.AND P0, PT, R5, 0x3, PT ;  /* 0x000000030500780c */ /* 0x000fda0003f06070 */
[----:B------:R-:W-:Y:S05]  /*0790*/  @!P0 BRA `(.L_x_85) ;  /* 0x0000000c00388947 */ /* 0x000fea0003800000 */
[----:B------:R-:W-:Y:S01]  /*07a0*/  BSSY B1, `(.L_x_92) ;  /* 0x0000056000017945 */ /* 0x000fe20003800000 */
.L_x_101:
[C---:B------:R-:W-:Y:S01]  /*07b0*/  ISETP.NE.AND P4, PT, R17.reuse, R0, PT ;  /* 0x000000001100720c */ /* 0x040fe20003f85270 */
[----:B------:R-:W-:Y:S01]  /*07c0*/  BSSY B2, `(.L_x_93) ;  /* 0x000001a000027945 */ /* 0x000fe20003800000 */
[-C--:B------:R-:W-:Y:S02]  /*07d0*/  IADD3 R5, P0, R24, R17.reuse, RZ ;  /* 0x0000001118057210 */ /* 0x080fe40007f1e0ff */
[----:B------:R-:W-:Y:S02]  /*07e0*/  IADD3 R21, R2, R17, RZ ;  /* 0x0000001102157210 */ /* 0x000fe40007ffe0ff */
[----:B0123--:R-:W-:Y:S01]  /*07f0*/  LEA.HI.X.SX32 R10, R17, R20, 0x1, P0 ;  /* 0x00000014110a7211 */ /* 0x00ffe200000f0eff */
[----:B------:R-:W-:Y:S01]  /*0800*/  IMAD.SHL.U32 R16, R5, 0x4, RZ ;  /* 0x0000000405107824 */ /* 0x000fe200078e00ff */
[C---:B------:R-:W-:Y:S01]  /*0810*/  ISETP.NE.AND P3, PT, R21.reuse, R0, PT ;  /* 0x000000001500720c */ /* 0x040fe20003f65270 */
[----:B------:R-:W-:Y:S01]  /*0820*/  IMAD.IADD R19, R21, 0x1, R2 ;  /* 0x0000000115137824 */ /* 0x000fe200078e0202 */
[----:B------:R-:W-:-:S02]  /*0830*/  SHF.L.U64.HI R14, R5, 0x2, R10 ;  /* 0x00000002050e7819 */ /* 0x000fc4000001020a */
[----:B------:R-:W-:Y:S01]  /*0840*/  IADD3 R12, P5, R16, UR12, RZ ;  /* 0x0000000c100c7c10 */ /* 0x000fe2000ffbe0ff */
[C---:B------:R-:W-:Y:S01]  /*0850*/  IMAD.IADD R5, R19.reuse, 0x1, R2 ;  /* 0x0000000113057824 */ /* 0x040fe200078e0202 */
[-C--:B------:R-:W-:Y:S02]  /*0860*/  ISETP.NE.AND P2, PT, R19, R0.reuse, PT ;  /* 0x000000001300720c */ /* 0x080fe40003f45270 */
[----:B------:R-:W-:Y:S02]  /*0870*/  IADD3.X R13, R14, UR13, RZ, P5, !PT ;  /* 0x0000000d0e0d7c10 */ /* 0x000fe4000affe4ff */
[----:B------:R-:W-:Y:S01]  /*0880*/  ISETP.NE.AND P0, PT, R5, R0, PT ;  /* 0x000000000500720c */ /* 0x000fe20003f05270 */
[----:B------:R-:W-:-:S12]  /*0890*/  @!P4 BRA `(.L_x_94) ;  /* 0x000000000030c947 */ /* 0x000fd80003800000 */
[----:B------:R-:W2:Y:S01]  /*08a0*/  LDG.E R11, desc[UR6][R12.64] ;  /* 0x000000060c0b7981 */ /* 0x000ea2000c1e1900 */
[----:B------:R-:W-:Y:S01]  /*08b0*/  IADD3 R10, P5, R16, UR14, RZ ;  /* 0x0000000e100a7c10 */ /* 0x000fe2000ffbe0ff */
[----:B--2---:R-:W-:-:S03]  /*08c0*/  FADD.FTZ R18, R6, R11 ;  /* 0x0000000b06127221 */ /* 0x004fc60000010000 */
[----:B------:R-:W-:Y:S02]  /*08d0*/  IADD3.X R11, R14, UR15, RZ, P5, !PT ;  /* 0x0000000f0e0b7c10 */ /* 0x000fe4000affe4ff */
[----:B------:R-:W-:-:S13]  /*08e0*/  FSETP.GT.FTZ.AND P4, PT, R18, RZ, PT ;  /* 0x000000ff1200720b */ /* 0x000fda0003f94000 */
[----:B------:R0:W-:Y:S04]  /*08f0*/  @!P4 STG.E desc[UR6][R10.64], RZ ;  /* 0x000000ff0a00c986 */ /* 0x0001e8000c101906 */
[----:B------:R-:W2:Y:S01]  /*0900*/  @P4 LDG.E R17, desc[UR6][R8.64] ;  /* 0x0000000608114981 */ /* 0x000ea2000c1e1900 */
[----:B------:R-:W-:-:S04]  /*0910*/  @P4 FMUL.FTZ R14, R7, R18 ;  /* 0x00000012070e4220 */ /* 0x000fc80000410000 */
[----:B--2---:R-:W-:-:S04]  /*0920*/  @P4 FMUL.FTZ R14, R14, R17 ;  /* 0x000000110e0e4220 */ /* 0x004fc80000410000 */
[----:B------:R-:W-:Y:S01]  /*0930*/  @P4 FADD.FTZ R15, R15, -R14 ;  /* 0x8000000e0f0f4221 */ /* 0x000fe20000010000 */
[----:B------:R0:W-:Y:S04]  /*0940*/  @P4 STG.E desc[UR6][R10.64], R14 ;  /* 0x0000000e0a004986 */ /* 0x0001e8000c101906 */
[----:B------:R0:W-:Y:S02]  /*0950*/  @P4 STS [R4], R15 ;  /* 0x0000000f04004388 */ /* 0x0001e40000000800 */
.L_x_94:
[----:B------:R-:W-:Y:S05]  /*0960*/  BSYNC B2 ;  /* 0x0000000000027941 */ /* 0x000fea0003800000 */
.L_x_93:
[----:B------:R-:W-:Y:S01]  /*0970*/  BSSY B2, `(.L_x_95) ;  /* 0x0000011000027945 */ /* 0x000fe20003800000 */
[----:B------:R-:W-:-:S03]  /*0980*/  IMAD.WIDE R12, R2, 0x4, R12 ;  /* 0x00000004020c7825 */ /* 0x000fc600078e020c */
[----:B------:R-:W-:Y:S05]  /*0990*/  @!P3 BRA `(.L_x_96) ;  /* 0x000000000038b947 */ /* 0x000fea0003800000 */
[----:B0-----:R-:W2:Y:S02]  /*09a0*/  LDG.E R11, desc[UR6][R12.64] ;  /* 0x000000060c0b7981 */ /* 0x001ea4000c1e1900 */
[----:B--2---:R-:W-:Y:S01]  /*09b0*/  FADD.FTZ R16, R6, R11 ;  /* 0x0000000b06107221 */ /* 0x004fe20000010000 */
[----:B------:R-:W-:-:S04]  /*09c0*/  IADD3 R11, P4, R24, R21, RZ ;  /* 0x00000015180b7210 */ /* 0x000fc80007f9e0ff */
[----:B------:R-:W-:Y:S02]  /*09d0*/  FSETP.GT.FTZ.AND P3, PT, R16, RZ, PT ;  /* 0x000000ff1000720b */ /* 0x000fe40003f74000 */
[----:B------:R-:W-:Y:S02]  /*09e0*/  LEA.HI.X.SX32 R14, R21, R20, 0x1, P4 ;  /* 0x00000014150e7211 */ /* 0x000fe400020f0eff */
[----:B------:R-:W-:-:S04]  /*09f0*/  LEA R10, P4, R11, UR14, 0x2 ;  /* 0x0000000e0b0a7c11 */ /* 0x000fc8000f8810ff */
[----:B------:R-:W-:-:S05]  /*0a00*/  LEA.HI.X R11, R11, UR15, R14, 0x2, P4 ;  /* 0x0000000f0b0b7c11 */ /* 0x000fca000a0f140e */
[----:B------:R1:W-:Y:S04]  /*0a10*/  @!P3 STG.E desc[UR6][R10.64], RZ ;  /* 0x000000ff0a00b986 */ /* 0x0003e8000c101906 */
[----:B------:R-:W2:Y:S01]  /*0a20*/  @P3 LDG.E R17, desc[UR6][R8.64] ;  /* 0x0000000608113981 */ /* 0x000ea2000c1e1900 */
[----:B------:R-:W-:-:S04]  /*0a30*/  @P3 FMUL.FTZ R14, R7, R16 ;  /* 0x00000010070e3220 */ /* 0x000fc80000410000 */
[----:B--2---:R-:W-:-:S04]  /*0a40*/  @P3 FMUL.FTZ R14, R14, R17 ;  /* 0x000000110e0e3220 */ /* 0x004fc80000410000 */
[----:B------:R-:W-:Y:S01]  /*0a50*/  @P3 FADD.FTZ R15, R15, -R14 ;  /* 0x8000000e0f0f3221 */ /* 0x000fe20000010000 */
[----:B------:R1:W-:Y:S04]  /*0a60*/  @P3 STG.E desc[UR6][R10.64], R14 ;  /* 0x0000000e0a003986 */ /* 0x0003e8000c101906 */
[----:B------:R1:W-:Y:S02]  /*0a70*/  @P3 STS [R4], R15 ;  /* 0x0000000f04003388 */ /* 0x0003e40000000800 */
.L_x_96:
[----:B------:R-:W-:Y:S05]  /*0a80*/  BSYNC B2 ;  /* 0x0000000000027941 */ /* 0x000fea0003800000 */
.L_x_95:
[----:B------:R-:W-:Y:S01]  /*0a90*/  BSSY B2, `(.L_x_97) ;  /* 0x0000011000027945 */ /* 0x000fe20003800000 */
[----:B------:R-:W-:-:S03]  /*0aa0*/  IMAD.WIDE R12, R2, 0x4, R12 ;  /* 0x00000004020c7825 */ /* 0x000fc600078e020c */
[----:B------:R-:W-:Y:S05]  /*0ab0*/  @!P2 BRA `(.L_x_98) ;  /* 0x000000000038a947 */ /* 0x000fea0003800000 */
[----:B01----:R-:W2:Y:S02]  /*0ac0*/  LDG.E R11, desc[UR6][R12.64] ;  /* 0x000000060c0b7981 */ /* 0x003ea4000c1e1900 */
[----:B--2---:R-:W-:Y:S01]  /*0ad0*/  FADD.FTZ R16, R6, R11 ;  /* 0x0000000b06107221 */ /* 0x004fe20000010000 */
[----:B------:R-:W-:-:S04]  /*0ae0*/  IADD3 R11, P3, R24, R19, RZ ;  /* 0x00000013180b7210 */ /* 0x000fc80007f7e0ff */
[----:B------:R-:W-:Y:S02]  /*0af0*/  FSETP.GT.FTZ.AND P2, PT, R16, RZ, PT ;  /* 0x000000ff1000720b */ /* 0x000fe40003f54000 */
[----:B------:R-:W-:Y:S02]  /*0b00*/  LEA.HI.X.SX32 R14, R19, R20, 0x1, P3 ;  /* 0x00000014130e7211 */ /* 0x000fe400018f0eff */
[----:B------:R-:W-:-:S04]  /*0b10*/  LEA R10, P3, R11, UR14, 0x2 ;  /* 0x0000000e0b0a7c11 */ /* 0x000fc8000f8610ff */
[----:B------:R-:W-:-:S05]  /*0b20*/  LEA.HI.X R11, R11, UR15, R14, 0x2, P3 ;  /* 0x0000000f0b0b7c11 */ /* 0x000fca00098f140e */
[----:B------:R2:W-:Y:S04]  /*0b30*/  @!P2 STG.E desc[UR6][R10.64], RZ ;  /* 0x000000ff0a00a986 */ /* 0x0005e8000c101906 */
[----:B------:R-:W3:Y:S01]  /*0b40*/  @P2 LDG.E R17, desc[UR6][R8.64] ;  /* 0x0000000608112981 */ /* 0x000ee2000c1e1900 */
[----:B------:R-:W-:-:S04]  /*0b50*/  @P2 FMUL.FTZ R14, R7, R16 ;  /* 0x00000010070e2220 */ /* 0x000fc80000410000 */
[----:B---3--:R-:W-:-:S04]  /*0b60*/  @P2 FMUL.FTZ R14, R14, R17 ;  /* 0x000000110e0e2220 */ /* 0x008fc80000410000 */
[----:B------:R-:W-:Y:S01]  /*0b70*/  @P2 FADD.FTZ R15, R15, -R14 ;  /* 0x8000000e0f0f2221 */ /* 0x000fe20000010000 */
[----:B------:R2:W-:Y:S04]  /*0b80*/  @P2 STG.E desc[UR6][R10.64], R14 ;  /* 0x0000000e0a002986 */ /* 0x0005e8000c101906 */
[----:B------:R2:W-:Y:S02]  /*0b90*/  @P2 STS [R4], R15 ;  /* 0x0000000f04002388 */ /* 0x0005e40000000800 */
.L_x_98:
[----:B------:R-:W-:Y:S05]  /*0ba0*/  BSYNC B2 ;  /* 0x0000000000027941 */ /* 0x000fea0003800000 */
.L_x_97:
[----:B------:R-:W-:Y:S04]  /*0bb0*/  BSSY B2, `(.L_x_99) ;  /* 0x0000011000027945 */ /* 0x000fe80003800000 */
[----:B------:R-:W-:Y:S05]  /*0bc0*/  @!P0 BRA `(.L_x_100) ;  /* 0x00000000003c8947 */ /* 0x000fea0003800000 */
[----:B------:R-:W-:-:S06]  /*0bd0*/  IMAD.WIDE R12, R2, 0x4, R12 ;  /* 0x00000004020c7825 */ /* 0x000fcc00078e020c */
[----:B------:R-:W3:Y:S01]  /*0be0*/  LDG.E R13, desc[UR6][R12.64] ;  /* 0x000000060c0d7981 */ /* 0x000ee2000c1e1900 */
[----:B012---:R-:W-:-:S04]  /*0bf0*/  IADD3 R11, P2, R24, R5, RZ ;  /* 0x00000005180b7210 */ /* 0x007fc80007f5e0ff */
[----:B------:R-:W-:Y:S02]  /*0c00*/  LEA.HI.X.SX32 R14, R5, R20, 0x1, P2 ;  /* 0x00000014050e7211 */ /* 0x000fe400010f0eff */
[----:B------:R-:W-:-:S04]  /*0c10*/  LEA R10, P2, R11, UR14, 0x2 ;  /* 0x0000000e0b0a7c11 */ /* 0x000fc8000f8410ff */
[----:B------:R-:W-:Y:S01]  /*0c20*/  LEA.HI.X R11, R11, UR15, R14, 0x2, P2 ;  /* 0x0000000f0b0b7c11 */ /* 0x000fe200090f140e */
[----:B---3--:R-:W-:-:S05]  /*0c30*/  FADD.FTZ R16, R6, R13 ;  /* 0x0000000d06107221 */ /* 0x008fca0000010000 */
        /* <DEDUP_REMOVED lines=8> */
.L_x_100:
[----:B------:R-:W-:Y:S05]  /*0cc0*/  BSYNC B2 ;  /* 0x0000000000027941 */ /* 0x000fea0003800000 */
.L_x_99:
[----:B------:R-:W-:-:S05]  /*0cd0*/  IMAD.IADD R17, R5, 0x1, R2 ;  /* 0x0000000105117824 */ /* 0x000fca00078e0202 */
[----:B------:R-:W-:-:S13]  /*0ce0*/  ISETP.GE.AND P0, PT, R17, UR9, PT ;  /* 0x0000000911007c0c */ /* 0x000fda000bf06270 */
[----:B------:R-:W-:Y:S05]  /*0cf0*/  @!P0 BRA `(.L_x_101) ;  /* 0xfffffff800ac8947 */ /* 0x000fea000383ffff */
[----:B------:R-:W-:Y:S05]  /*0d00*/  BSYNC B1 ;  /* 0x0000000000017941 */ /* 0x000fea0003800000 */
.L_x_92:
[----:B------:R-:W-:Y:S05]  /*0d10*/  BRA `(.L_x_85) ;  /* 0x0000000400d87947 */ /* 0x000fea0003800000 */
.L_x_86:
[----:B------:R-:W-:Y:S01]  /*0d20*/  ISETP.NE.AND P0, PT, R14, RZ, PT ;  /* 0x000000ff0e00720c */ /* 0x000fe20003f05270 */
[----:B------:R-:W-:Y:S01]  /*0d30*/  BSSY B1, `(.L_x_102) ;  /* 0x0000025000017945 */ /* 0x000fe20003800000 */
[----:B------:R-:W-:Y:S01]  /*0d40*/  MOV R15, RZ ;  /* 0x000000ff000f7202 */ /* 0x000fe20000000f00 */
[----:B------:R-:W-:-:S10]  /*0d50*/  IMAD.MOV.U32 R17, RZ, RZ, R23 ;  /* 0x000000ffff117224 */ /* 0x000fd400078e0017 */
[----:B------:R-:W-:Y:S05]  /*0d60*/  @!P0 BRA `(.L_x_103) ;  /* 0x0000000000848947 */ /* 0x000fea0003800000 */
[----:B------:R-:W-:Y:S01]  /*0d70*/  IADD3 R8, P0, R24, R23, RZ ;  /* 0x0000001718087210 */ /* 0x000fe20007f1e0ff */
[----:B------:R-:W-:Y:S01]  /*0d80*/  ULDC.64 UR10, c[0x0][0x210] ;  /* 0x00008400000a7ab9 */ /* 0x000fe20000000a00 */
[----:B------:R-:W-:Y:S01]  /*0d90*/  HFMA2.MMA R15, -RZ, RZ, 0, 0 ;  /* 0x00000000ff0f7435 */ /* 0x000fe200000001ff */
[C---:B------:R-:W-:Y:S01]  /*0da0*/  IMAD.IADD R19, R23.reuse, 0x1, -R0 ;  /* 0x0000000117137824 */ /* 0x040fe200078e0a00 */
[----:B------:R-:W-:Y:S01]  /*0db0*/  LEA.HI.X.SX32 R9, R23, R20, 0x1, P0 ;  /* 0x0000001417097211 */ /* 0x000fe200000f0eff */
[C---:B------:R-:W-:Y:S02]  /*0dc0*/  IMAD.SHL.U32 R13, R8.reuse, 0x4, RZ ;  /* 0x00000004080d7824 */ /* 0x040fe400078e00ff */
[----:B------:R-:W-:Y:S01]  /*0dd0*/  IMAD.MOV.U32 R17, RZ, RZ, R23 ;  /* 0x000000ffff117224 */ /* 0x000fe200078e0017 */
[----:B------:R-:W-:Y:S02]  /*0de0*/  SHF.L.U64.HI R16, R8, 0x2, R9 ;  /* 0x0000000208107819 */ /* 0x000fe40000010209 */
[----:B------:R-:W-:-:S02]  /*0df0*/  IADD3 R12, P2, R13, R10, RZ ;  /* 0x0000000a0d0c7210 */ /* 0x000fc40007f5e0ff */
[----:B------:R-:W-:-:S03]  /*0e00*/  IADD3 R8, P0, R13, UR10, RZ ;  /* 0x0000000a0d087c10 */ /* 0x000fc6000ff1e0ff */
[C---:B------:R-:W-:Y:S01]  /*0e10*/  IMAD.X R13, R16.reuse, 0x1, R11, P2 ;  /* 0x00000001100d7824 */ /* 0x040fe200010e060b */
[----:B------:R-:W-:-:S09]  /*0e20*/  IADD3.X R9, R16, UR11, RZ, P0, !PT ;  /* 0x0000000b10097c10 */ /* 0x000fd200087fe4ff */
.L_x_106:
[----:B------:R-:W-:Y:S01]  /*0e30*/  ISETP.NE.AND P0, PT, R19, RZ, PT ;  /* 0x000000ff1300720c */ /* 0x000fe20003f05270 */
[----:B------:R-:W-:Y:S01]  /*0e40*/  BSSY B2, `(.L_x_104) ;  /* 0x000000c000027945 */ /* 0x000fe20003800000 */
[----:B------:R-:W-:Y:S02]  /*0e50*/  VIADD R14, R14, 0xffffffff ;  /* 0xffffffff0e0e7836 */ /* 0x000fe40000000000 */
[----:B------:R-:W-:-:S09]  /*0e60*/  IMAD.WIDE R10, R2, 0x4, R8 ;  /* 0x00000004020a7825 */ /* 0x000fd200078e0208 */
[----:B------:R-:W-:Y:S05]  /*0e70*/  @!P0 BRA `(.L_x_105) ;  /* 0x0000000000208947 */ /* 0x000fea0003800000 */
[----:B------:R-:W2:Y:S02]  /*0e80*/  LDG.E R21, desc[UR6][R12.64] ;  /* 0x000000060c157981 */ /* 0x000ea4000c1e1900 */
[----:B--2---:R-:W-:-:S05]  /*0e90*/  FADD.FTZ R16, R6, R21 ;  /* 0x0000001506107221 */ /* 0x004fca0000010000 */
[----:B------:R-:W-:-:S13]  /*0ea0*/  FSETP.GT.FTZ.AND P0, PT, R16, RZ, PT ;  /* 0x000000ff1000720b */ /* 0x000fda0003f14000 */
[----:B------:R-:W-:Y:S01]  /*0eb0*/  @P0 FMUL.FTZ R16, R7, R16 ;  /* 0x0000001007100220 */ /* 0x000fe20000410000 */
[----:B------:R0:W-:Y:S03]  /*0ec0*/  @!P0 STG.E desc[UR6][R8.64], RZ ;  /* 0x000000ff08008986 */ /* 0x0001e6000c101906 */
[----:B------:R-:W-:Y:S01]  /*0ed0*/  @P0 FADD.FTZ R15, R15, -R16 ;  /* 0x800000100f0f0221 */ /* 0x000fe20000010000 */
[----:B------:R0:W-:Y:S04]  /*0ee0*/  @P0 STG.E desc[UR6][R8.64], R16 ;  /* 0x0000001008000986 */ /* 0x0001e8000c101906 */
[----:B------:R0:W-:Y:S02]  /*0ef0*/  @P0 STS [R4], R15 ;  /* 0x0000000f04000388 */ /* 0x0001e40000000800 */
.L_x_105:
[----:B------:R-:W-:Y:S05]  /*0f00*/  BSYNC B2 ;  /* 0x0000000000027941 */ /* 0x000fea0003800000 */
.L_x_104:
[----:B------:R-:W-:Y:S01]  /*0f10*/  ISETP.NE.AND P0, PT, R14, RZ, PT ;  /* 0x000000ff0e00720c */ /* 0x000fe20003f05270 */
[C---:B------:R-:W-:Y:S01]  /*0f20*/  IMAD.WIDE R12, R2.reuse, 0x4, R12 ;  /* 0x00000004020c7825 */ /* 0x040fe200078e020c */
[----:B------:R-:W-:-:S03]  /*0f30*/  IADD3 R17, R2, R17, RZ ;  /* 0x0000001102117210 */ /* 0x000fc60007ffe0ff */
[----:B0-----:R-:W-:Y:S02]  /*0f40*/  IMAD.MOV.U32 R8, RZ, RZ, R10 ;  /* 0x000000ffff087224 */ /* 0x001fe400078e000a */
[----:B------:R-:W-:Y:S02]  /*0f50*/  IMAD.MOV.U32 R9, RZ, RZ, R11 ;  /* 0x000000ffff097224 */ /* 0x000fe400078e000b */
[----:B------:R-:W-:-:S04]  /*0f60*/  IMAD.IADD R19, R2, 0x1, R19 ;  /* 0x0000000102137824 */ /* 0x000fc800078e0213 */
[----:B------:R-:W-:Y:S05]  /*0f70*/  @P0 BRA `(.L_x_106) ;  /* 0xfffffffc00ac0947 */ /* 0x000fea000383ffff */
.L_x_103:
[----:B------:R-:W-:Y:S05]  /*0f80*/  BSYNC B1 ;  /* 0x0000000000017941 */ /* 0x000fea0003800000 */
.L_x_102:
[----:B------:R-:W-:-:S13]  /*0f90*/  ISETP.GE.U32.AND P0, PT, R5, 0x3, PT ;  /* 0x000000030500780c */ /* 0x000fda0003f06070 */
[----:B------:R-:W-:Y:S05]  /*0fa0*/  @!P0 BRA `(.L_x_85) ;  /* 0x0000000400348947 */ /* 0x000fea0003800000 */
.L_x_115:
[----:B------:R-:W-:Y:S01]  /*0fb0*/  ISETP.NE.AND P4, PT, R17, R0, PT ;  /* 0x000000001100720c */ /* 0x000fe20003f85270 */
[----:B------:R-:W-:Y:S01]  /*0fc0*/  IMAD.IADD R19, R2, 0x1, R17 ;  /* 0x0000000102137824 */ /* 0x000fe200078e0211 */
[----:B------:R-:W-:Y:S01]  /*0fd0*/  IADD3 R5, P0, R24, R17, RZ ;  /* 0x0000001118057210 */ /* 0x000fe20007f1e0ff */
[----:B------:R-:W-:Y:S02]  /*0fe0*/  BSSY B1, `(.L_x_107) ;  /* 0x0000016000017945 */ /* 0x000fe40003800000 */
[----:B------:R-:W-:Y:S01]  /*0ff0*/  IMAD.IADD R13, R19, 0x1, R2 ;  /* 0x00000001130d7824 */ /* 0x000fe200078e0202 */
[----:B---3--:R-:W-:Y:S01]  /*1000*/  LEA.HI.X.SX32 R8, R17, R20, 0x1, P0 ;  /* 0x0000001411087211 */ /* 0x008fe200000f0eff */
[----:B012---:R-:W-:Y:S01]  /*1010*/  IMAD.SHL.U32 R10, R5, 0x4, RZ ;  /* 0x00000004050a7824 */ /* 0x007fe200078e00ff */
[----:B------:R-:W-:Y:S02]  /*1020*/  ISETP.NE.AND P3, PT, R19, R0, PT ;  /* 0x000000001300720c */ /* 0x000fe40003f65270 */
[----:B------:R-:W-:-:S02]  /*1030*/  SHF.L.U64.HI R14, R5, 0x2, R8 ;  /* 0x00000002050e7819 */ /* 0x000fc40000010208 */
[C---:B------:R-:W-:Y:S02]  /*1040*/  IADD3 R5, R13.reuse, R2, RZ ;  /* 0x000000020d057210 */ /* 0x040fe40007ffe0ff */
[----:B------:R-:W-:Y:S02]  /*1050*/  IADD3 R8, P5, R10, UR16, RZ ;  /* 0x000000100a087c10 */ /* 0x000fe4000ffbe0ff */
[-C--:B------:R-:W-:Y:S02]  /*1060*/  ISETP.NE.AND P2, PT, R13, R0.reuse, PT ;  /* 0x000000000d00720c */ /* 0x080fe40003f45270 */
[----:B------:R-:W-:Y:S02]  /*1070*/  ISETP.NE.AND P0, PT, R5, R0, PT ;  /* 0x000000000500720c */ /* 0x000fe40003f05270 */
[----:B------:R-:W-:Y:S01]  /*1080*/  IADD3.X R9, R14, UR17, RZ, P5, !PT ;  /* 0x000000110e097c10 */ /* 0x000fe2000affe4ff */
[----:B------:R-:W-:Y:S10]  /*1090*/  @!P4 BRA `(.L_x_108) ;  /* 0x000000000028c947 */ /* 0x000ff40003800000 */
[----:B------:R-:W2:Y:S01]  /*10a0*/  LDG.E R11, desc[UR6][R8.64] ;  /* 0x00000006080b7981 */ /* 0x000ea2000c1e1900 */
[----:B------:R-:W-:Y:S01]  /*10b0*/  IADD3 R10, P5, R10, UR18, RZ ;  /* 0x000000120a0a7c10 */ /* 0x000fe2000ffbe0ff */
[----:B--2---:R-:W-:-:S03]  /*10c0*/  FADD.FTZ R12, R6, R11 ;  /* 0x0000000b060c7221 */ /* 0x004fc60000010000 */
[----:B------:R-:W-:Y:S02]  /*10d0*/  IADD3.X R11, R14, UR19, RZ, P5, !PT ;  /* 0x000000130e0b7c10 */ /* 0x000fe4000affe4ff */
[----:B------:R-:W-:-:S13]  /*10e0*/  FSETP.GT.FTZ.AND P4, PT, R12, RZ, PT ;  /* 0x000000ff0c00720b */ /* 0x000fda0003f94000 */
[----:B------:R-:W-:Y:S01]  /*10f0*/  @P4 FMUL.FTZ R12, R7, R12 ;  /* 0x0000000c070c4220 */ /* 0x000fe20000410000 */
[----:B------:R0:W-:Y:S03]  /*1100*/  @!P4 STG.E desc[UR6][R10.64], RZ ;  /* 0x000000ff0a00c986 */ /* 0x0001e6000c101906 */
[----:B------:R-:W-:Y:S01]  /*1110*/  @P4 FADD.FTZ R15, R15, -R12 ;  /* 0x8000000c0f0f4221 */ /* 0x000fe20000010000 */
[----:B------:R0:W-:Y:S04]  /*1120*/  @P4 STG.E desc[UR6][R10.64], R12 ;  /* 0x0000000c0a004986 */ /* 0x0001e8000c101906 */
[----:B------:R0:W-:Y:S02]  /*1130*/  @P4 STS [R4], R15 ;  /* 0x0000000f04004388 */ /* 0x0001e40000000800 */
.L_x_108:
[----:B------:R-:W-:Y:S05]  /*1140*/  BSYNC B1 ;  /* 0x0000000000017941 */ /* 0x000fea0003800000 */
.L_x_107:
        /* <DEDUP_REMOVED lines=10> */
[----:B------:R-:W-:Y:S01]  /*11f0*/  @P3 FMUL.FTZ R12, R7, R12 ;  /* 0x0000000c070c3220 */ /* 0x000fe20000410000 */
[----:B------:R1:W-:Y:S03]  /*1200*/  @!P3 STG.E desc[UR6][R10.64], RZ ;  /* 0x000000ff0a00b986 */ /* 0x0003e6000c101906 */
[----:B------:R-:W-:Y:S01]  /*1210*/  @P3 FADD.FTZ R15, R15, -R12 ;  /* 0x8000000c0f0f3221 */ /* 0x000fe20000010000 */
[----:B------:R1:W-:Y:S04]  /*1220*/  @P3 STG.E desc[UR6][R10.64], R12 ;  /* 0x0000000c0a003986 */ /* 0x0003e8000c101906 */
[----:B------:R1:W-:Y:S02]  /*1230*/  @P3 STS [R4], R15 ;  /* 0x0000000f04003388 */ /* 0x0003e40000000800 */
.L_x_110:
[----:B------:R-:W-:Y:S05]  /*1240*/  BSYNC B1 ;  /* 0x0000000000017941 */ /* 0x000fea0003800000 */
.L_x_109:
        /* <DEDUP_REMOVED lines=15> */
.L_x_112:
[----:B------:R-:W-:Y:S05]  /*1340*/  BSYNC B1 ;  /* 0x0000000000017941 */ /* 0x000fea0003800000 */
.L_x_111:
[----:B------:R-:W-:Y:S04]  /*1350*/  BSSY B1, `(.L_x_113) ;  /* 0x000000f000017945 */ /* 0x000fe80003800000 */
[----:B------:R-:W-:Y:S05]  /*1360*/  @!P0 BRA `(.L_x_114) ;  /* 0x0000000000348947 */ /* 0x000fea0003800000 */
[----:B012---:R-:W-:-:S06]  /*1370*/  IMAD.WIDE R10, R2, 0x4, R8 ;  /* 0x00000004020a7825 */ /* 0x007fcc00078e0208 */
[----:B------:R-:W2:Y:S01]  /*1380*/  LDG.E R11, desc[UR6][R10.64] ;  /* 0x000000060a0b7981 */ /* 0x000ea2000c1e1900 */
[----:B------:R-:W-:-:S04]  /*1390*/  IADD3 R9, P2, R24, R5, RZ ;  /* 0x0000000518097210 */ /* 0x000fc80007f5e0ff */
[----:B------:R-:W-:Y:S02]  /*13a0*/  LEA.HI.X.SX32 R14, R5, R20, 0x1, P2 ;  /* 0x00000014050e7211 */ /* 0x000fe400010f0eff */
[----:B------:R-:W-:-:S04]  /*13b0*/  LEA R8, P2, R9, UR18, 0x2 ;  /* 0x0000001209087c11 */ /* 0x000fc8000f8410ff */
[----:B------:R-:W-:Y:S01]  /*13c0*/  LEA.HI.X R9, R9, UR19, R14, 0x2, P2 ;  /* 0x0000001309097c11 */ /* 0x000fe200090f140e */
[----:B--2---:R-:W-:-:S05]  /*13d0*/  FADD.FTZ R12, R6, R11 ;  /* 0x0000000b060c7221 */ /* 0x004fca0000010000 */
[----:B------:R-:W-:-:S13]  /*13e0*/  FSETP.GT.FTZ.AND P0, PT, R12, RZ, PT ;  /* 0x000000ff0c00720b */ /* 0x000fda0003f14000 */
[----:B------:R-:W-:Y:S01]  /*13f0*/  @P0 FMUL.FTZ R12, R7, R12 ;  /* 0x0000000c070c0220 */ /* 0x000fe20000410000 */
[----:B------:R3:W-:Y:S03]  /*1400*/  @!P0 STG.E desc[UR6][R8.64], RZ ;  /* 0x000000ff08008986 */ /* 0x0007e6000c101906 */
[----:B------:R-:W-:Y:S01]  /*1410*/  @P0 FADD.FTZ R15, R15, -R12 ;  /* 0x8000000c0f0f0221 */ /* 0x000fe20000010000 */
[----:B------:R3:W-:Y:S04]  /*1420*/  @P0 STG.E desc[UR6][R8.64], R12 ;  /* 0x0000000c08000986 */ /* 0x0007e8000c101906 */
[----:B------:R3:W-:Y:S02]  /*1430*/  @P0 STS [R4], R15 ;  /* 0x0000000f04000388 */ /* 0x0007e40000000800 */
.L_x_114:
[----:B------:R-:W-:Y:S05]  /*1440*/  BSYNC B1 ;  /* 0x0000000000017941 */ /* 0x000fea0003800000 */
.L_x_113:
[----:B------:R-:W-:-:S05]  /*1450*/  IMAD.IADD R17, R5, 0x1, R2 ;  /* 0x0000000105117824 */ /* 0x000fca00078e0202 */
[----:B------:R-:W-:-:S13]  /*1460*/  ISETP.GE.AND P0, PT, R17, UR20, PT ;  /* 0x0000001411007c0c */ /* 0x000fda000bf06270 */
[----:B------:R-:W-:Y:S05]  /*1470*/  @!P0 BRA `(.L_x_115) ;  /* 0xfffffff800cc8947 */ /* 0x000fea000383ffff */
.L_x_85:
[----:B------:R-:W-:Y:S05]  /*1480*/  BSYNC B0 ;  /* 0x0000000000007941 */ /* 0x000fea0003800000 */
.L_x_84:
        /* <DEDUP_REMOVED lines=15> */
[----:B------:R-:W-:Y:S02]  /*1580*/  IMAD.MOV.U32 R19, RZ, RZ, RZ ;  /* 0x000000ffff137224 */ /* 0x000fe400078e00ff */
[----:B------:R-:W-:-:S13]  /*1590*/  ISETP.GT.AND P0, PT, R0, RZ, PT ;  /* 0x000000ff0000720c */ /* 0x000fda0003f04270 */
[----:B------:R-:W-:Y:S05]  /*15a0*/  @!P0 BRA `(.L_x_120) ;  /* 0x0000000000bc8947 */ /* 0x000fea0003800000 */
[----:B------:R-:W-:Y:S02]  /*15b0*/  ISETP.GT.AND P2, PT, R0, 0xc, PT ;  /* 0x0000000c0000780c */ /* 0x000fe40003f44270 */
[----:B------:R-:W-:-:S11]  /*15c0*/  PLOP3.LUT P0, PT, PT, PT, PT, 0x80, 0x0 ;  /* 0x000000000000781c */ /* 0x000fd60003f0f070 */
[----:B------:R-:W-:Y:S05]  /*15d0*/  @!P2 BRA `(.L_x_121) ;  /* 0x000000000068a947 */ /* 0x000fea0003800000 */
[----:B------:R-:W-:-:S13]  /*15e0*/  PLOP3.LUT P0, PT, PT, PT, PT, 0x8, 0x0 ;  /* 0x000000000000781c */ /* 0x000fda0003f0e170 */
.L_x_122:
[----:B------:R-:W-:Y:S01]  /*15f0*/  ULEA UR8, UR4, UR5, 0x2 ;  /* 0x0000000504087291 */ /* 0x000fe2000f8e103f */
[----:B------:R-:W-:Y:S01]  /*1600*/  VIADD R0, R0, 0xfffffff0 ;  /* 0xfffffff000007836 */ /* 0x000fe20000000000 */
[----:B------:R-:W-:-:S04]  /*1610*/  UIADD3 UR4, UR4, 0x10, URZ ;  /* 0x0000001004047890 */ /* 0x000fc8000fffe03f */
[----:B------:R-:W-:-:S03]  /*1620*/  ISETP.GT.AND P2, PT, R0, 0xc, PT ;  /* 0x0000000c0000780c */ /* 0x000fc60003f44270 */
[----:B0123--:R-:W0:Y:S04]  /*1630*/  LDS.128 R4, [UR8] ;  /* 0x00000008ff047984 */ /* 0x00fe280008000c00 */
[----:B------:R-:W1:Y:S04]  /*1640*/  LDS.128 R8, [UR8+0x10] ;  /* 0x00001008ff087984 */ /* 0x000e680008000c00 */
[----:B------:R-:W2:Y:S01]  /*1650*/  LDS.128 R12, [UR8+0x20] ;  /* 0x00002008ff0c7984 */ /* 0x000ea20008000c00 */
[----:B0-----:R-:W-:-:S03]  /*1660*/  FADD.FTZ R4, R4, R19 ;  /* 0x0000001304047221 */ /* 0x001fc60000010000 */
[----:B------:R-:W0:Y:S01]  /*1670*/  LDS.128 R16, [UR8+0x30] ;  /* 0x00003008ff107984 */ /* 0x000e220008000c00 */
        /* <DEDUP_REMOVED lines=16> */
.L_x_121:
[----:B------:R-:W-:-:S13]  /*1780*/  ISETP.GT.AND P2, PT, R0, 0x4, PT ;  /* 0x000000040000780c */ /* 0x000fda0003f44270 */
[----:B------:R-:W-:Y:S05]  /*1790*/  @!P2 BRA `(.L_x_123) ;  /* 0x000000000038a947 */ /* 0x000fea0003800000 */
[----:B------:R-:W-:Y:S01]  /*17a0*/  ULEA UR8, UR4, UR5, 0x2 ;  /* 0x0000000504087291 */ /* 0x000fe2000f8e103f */
[----:B------:R-:W-:Y:S01]  /*17b0*/  PLOP3.LUT P0, PT, PT, PT, PT, 0x8, 0x0 ;  /* 0x000000000000781c */ /* 0x000fe20003f0e170 */
[----:B------:R-:W-:Y:S01]  /*17c0*/  VIADD R0, R0, 0xfffffff8 ;  /* 0xfffffff800007836 */ /* 0x000fe20000000000 */
[----:B------:R-:W-:-:S06]  /*17d0*/  UIADD3 UR4, UR4, 0x8, URZ ;  /* 0x0000000804047890 */ /* 0x000fcc000fffe03f */
[----:B0123--:R-:W0:Y:S04]  /*17e0*/  LDS.128 R4, [UR8] ;  /* 0x00000008ff047984 */ /* 0x00fe280008000c00 */
[----:B------:R-:W1:Y:S01]  /*17f0*/  LDS.128 R8, [UR8+0x10] ;  /* 0x00001008ff087984 */ /* 0x000e620008000c00 */
        /* <DEDUP_REMOVED lines=8> */
.L_x_123:
[----:B------:R-:W-:-:S13]  /*1880*/  ISETP.NE.OR P0, PT, R0, RZ, P0 ;  /* 0x000000ff0000720c */ /* 0x000fda0000705670 */
[----:B------:R-:W-:Y:S05]  /*1890*/  @!P0 BRA `(.L_x_119) ;  /* 0x0000000000288947 */ /* 0x000fea0003800000 */
.L_x_120:
[----:B------:R-:W-:Y:S01]  /*18a0*/  ULEA UR8, UR4, UR5, 0x2 ;  /* 0x0000000504087291 */ /* 0x000fe2000f8e103f */
[----:B------:R-:W-:Y:S01]  /*18b0*/  VIADD R0, R0, 0xfffffffc ;  /* 0xfffffffc00007836 */ /* 0x000fe20000000000 */
[----:B------:R-:W-:-:S04]  /*18c0*/  UIADD3 UR4, UR4, 0x4, URZ ;  /* 0x0000000404047890 */ /* 0x000fc8000fffe03f */
[----:B------:R-:W-:-:S03]  /*18d0*/  ISETP.NE.AND P0, PT, R0, RZ, PT ;  /* 0x000000ff0000720c */ /* 0x000fc60003f05270 */
[----:B0123--:R-:W0:Y:S02]  /*18e0*/  LDS.128 R4, [UR8] ;  /* 0x00000008ff047984 */ /* 0x00fe240008000c00 */
[----:B0-----:R-:W-:-:S04]  /*18f0*/  FADD.FTZ R4, R4, R19 ;  /* 0x0000001304047221 */ /* 0x001fc80000010000 */
[----:B------:R-:W-:-:S04]  /*1900*/  FADD.FTZ R5, R4, R5 ;  /* 0x0000000504057221 */ /* 0x000fc80000010000 */
[----:B------:R-:W-:-:S04]  /*1910*/  FADD.FTZ R6, R5, R6 ;  /* 0x0000000605067221 */ /* 0x000fc80000010000 */
[----:B------:R-:W-:Y:S01]  /*1920*/  FADD.FTZ R19, R6, R7 ;  /* 0x0000000706137221 */ /* 0x000fe20000010000 */
[----:B------:R-:W-:Y:S06]  /*1930*/  @P0 BRA `(.L_x_120) ;  /* 0xfffffffc00d80947 */ /* 0x000fec000383ffff */
.L_x_119:
[----:B------:R-:W-:-:S13]  /*1940*/  ISETP.NE.AND P0, PT, R21, RZ, PT ;  /* 0x000000ff1500720c */ /* 0x000fda0003f05270 */
[----:B------:R-:W-:Y:S05]  /*1950*/  @!P0 BRA `(.L_x_118) ;  /* 0x00000000001c8947 */ /* 0x000fea0003800000 */
[----:B------:R-:W-:-:S12]  /*1960*/  ULEA UR4, UR4, UR5, 0x2 ;  /* 0x0000000504047291 */ /* 0x000fd8000f8e103f */
.L_x_124:
[----:B------:R-:W4:Y:S01]  /*1970*/  LDS R0, [UR4] ;  /* 0x00000004ff007984 */ /* 0x000f220008000800 */
[----:B------:R-:W-:Y:S01]  /*1980*/  IADD3 R21, R21, -0x1, RZ ;  /* 0xffffffff15157810 */ /* 0x000fe20007ffe0ff */
[----:B------:R-:W-:-:S03]  /*1990*/  UIADD3 UR4, UR4, 0x4, URZ ;  /* 0x0000000404047890 */ /* 0x000fc6000fffe03f */
[----:B------:R-:W-:Y:S01]  /*19a0*/  ISETP.NE.AND P0, PT, R21, RZ, PT ;  /* 0x000000ff1500720c */ /* 0x000fe20003f05270 */
[----:B----4-:R-:W-:-:S12]  /*19b0*/  FADD.FTZ R19, R0, R19 ;  /* 0x0000001300137221 */ /* 0x010fd80000010000 */
[----:B------:R-:W-:Y:S05]  /*19c0*/  @P0 BRA `(.L_x_124) ;  /* 0xfffffffc00e80947 */ /* 0x000fea000383ffff */
.L_x_118:
[----:B0123--:R-:W0:Y:S02]  /*19d0*/  LDC.64 R4, c[0x0][0x210] ;  /* 0x00008400ff047b82 */ /* 0x00fe240000000a00 */
[----:B0-----:R-:W-:-:S04]  /*19e0*/  LEA R4, P0, R3, R4, 0x2 ;  /* 0x0000000403047211 */ /* 0x001fc800078010ff */
[----:B------:R-:W-:-:S05]  /*19f0*/  LEA.HI.X R5, R3, R5, R22, 0x2, P0 ;  /* 0x0000000503057211 */ /* 0x000fca00000f1416 */
[----:B------:R4:W-:Y:S04]  /*1a00*/  STG.E desc[UR6][R4.64], R19 ;  /* 0x0000001304007986 */ /* 0x0009e8000c101906 */
.L_x_117:
[----:B------:R-:W-:Y:S05]  /*1a10*/  BSYNC B0 ;  /* 0x0000000000007941 */ /* 0x000fea0003800000 */
.L_x_116:
[----:B------:R-:W-:Y:S06]  /*1a20*/  BAR.SYNC.DEFER_BLOCKING 0x0 ;  /* 0x0000000000007b1d */ /* 0x000fec0000010000 */
[----:B------:R-:W-:Y:S05]  /*1a30*/  @P1 EXIT ;  /* 0x000000000000194d */ /* 0x000fea0003800000 */
[----:B------:R-:W5:Y:S01]  /*1a40*/  I2F.U32.RP R6, R2 ;  /* 0x0000000200067306 */ /* 0x000f620000209000 */
[----:B------:R-:W-:Y:S01]  /*1a50*/  LOP3.LUT R0, RZ, R23, RZ, 0x33, !PT ;  /* 0x00000017ff007212 */ /* 0x000fe200078e33ff */
[----:B------:R-:W-:Y:S01]  /*1a60*/  ULDC UR4, c[0x0][0x23c] ;  /* 0x00008f0000047ab9 */ /* 0x000fe20000000800 */
[----:B------:R-:W-:Y:S01]  /*1a70*/  ISETP.NE.U32.AND P2, PT, R2, RZ, PT ;  /* 0x000000ff0200720c */ /* 0x000fe20003f45070 */
[----:B------:R-:W-:Y:S04]  /*1a80*/  BSSY B0, `(.L_x_125) ;  /* 0x0000026000007945 */ /* 0x000fe80003800000 */
[----:B-----5:R-:W0:Y:S02]  /*1a90*/  MUFU.RCP R6, R6 ;  /* 0x0000000600067308 */ /* 0x020e240000001000 */
[----:B01234-:R-:W-:-:S06]  /*1aa0*/  VIADD R4, R6, 0xffffffe ;  /* 0x0ffffffe06047836 */ /* 0x01ffcc0000000000 */
[----:B------:R0:W1:Y:S02]  /*1ab0*/  F2I.FTZ.U32.TRUNC.NTZ R5, R4 ;  /* 0x0000000400057305 */ /* 0x000064000021f000 */
[----:B0-----:R-:W-:Y:S02]  /*1ac0*/  IMAD.MOV.U32 R4, RZ, RZ, RZ ;  /* 0x000000ffff047224 */ /* 0x001fe400078e00ff */
[----:B-1----:R-:W-:-:S04]  /*1ad0*/  IMAD.MOV R3, RZ, RZ, -R5 ;  /* 0x000000ffff037224 */ /* 0x002fc800078e0a05 */
[----:B------:R-:W-:-:S04]  /*1ae0*/  IMAD R3, R3, R2, RZ ;  /* 0x0000000203037224 */ /* 0x000fc800078e02ff */
[----:B------:R-:W-:-:S04]  /*1af0*/  IMAD.HI.U32 R8, R5, R3, R4 ;  /* 0x0000000305087227 */ /* 0x000fc800078e0004 */
[----:B------:R-:W-:-:S04]  /*1b00*/  VIADD R3, R0, UR4 ;  /* 0x0000000400037c36 */ /* 0x000fc80008000000 */
[----:B------:R-:W-:-:S05]  /*1b10*/  IMAD.HI.U32 R8, R8, R3, RZ ;  /* 0x0000000308087227 */ /* 0x000fca00078e00ff */
[----:B------:R-:W-:-:S05]  /*1b20*/  IADD3 R0, -R8, RZ, RZ ;  /* 0x000000ff08007210 */ /* 0x000fca0007ffe1ff */
[----:B------:R-:W-:-:S05]  /*1b30*/  IMAD R3, R2, R0, R3 ;  /* 0x0000000002037224 */ /* 0x000fca00078e0203 */
[----:B------:R-:W-:-:S13]  /*1b40*/  ISETP.GE.U32.AND P0, PT, R3, R2, PT ;  /* 0x000000020300720c */ /* 0x000fda0003f06070 */
[----:B------:R-:W-:Y:S02]  /*1b50*/  @P0 IMAD.IADD R3, R3, 0x1, -R2 ;  /* 0x0000000103030824 */ /* 0x000fe400078e0a02 */
[----:B------:R-:W-:-:S03]  /*1b60*/  @P0 VIADD R8, R8, 0x1 ;  /* 0x0000000108080836 */ /* 0x000fc60000000000 */
[----:B------:R-:W-:-:S13]  /*1b70*/  ISETP.GE.U32.AND P1, PT, R3, R2, PT ;  /* 0x000000020300720c */ /* 0x000fda0003f26070 */
[----:B------:R-:W-:Y:S01]  /*1b80*/  @P1 VIADD R8, R8, 0x1 ;  /* 0x0000000108081836 */ /* 0x000fe20000000000 */
[----:B------:R-:W-:-:S04]  /*1b90*/  @!P2 LOP3.LUT R8, RZ, R2, RZ, 0x33, !PT ;  /* 0x00000002ff08a212 */ /* 0x000fc800078e33ff */
[C---:B------:R-:W-:Y:S01]  /*1ba0*/  ISETP.GE.U32.AND P1, PT, R8.reuse, 0x3, PT ;  /* 0x000000030800780c */ /* 0x040fe20003f26070 */
[----:B------:R-:W-:-:S05]  /*1bb0*/  VIADD R0, R8, 0x1 ;  /* 0x0000000108007836 */ /* 0x000fca0000000000 */
[----:B------:R-:W-:-:S13]  /*1bc0*/  LOP3.LUT P0, R0, R0, 0x3, RZ, 0xc0, !PT ;  /* 0x0000000300007812 */ /* 0x000fda000780c0ff */
[----:B------:R-:W-:Y:S05]  /*1bd0*/  @!P0 BRA `(.L_x_126) ;  /* 0x0000000000408947 */ /* 0x000fea0003800000 */
[----:B------:R-:W-:Y:S01]  /*1be0*/  IADD3 R5, P2, R24, R23, RZ ;  /* 0x0000001718057210 */ /* 0x000fe20007f5e0ff */
[----:B------:R-:W-:-:S03]  /*1bf0*/  ULDC.64 UR8, c[0x0][0x210] ;  /* 0x0000840000087ab9 */ /* 0x000fc60000000a00 */
[----:B------:R-:W-:Y:S02]  /*1c00*/  LEA R4, P0, R5, UR8, 0x2 ;  /* 0x0000000805047c11 */ /* 0x000fe4000f8010ff */
[----:B------:R-:W-:-:S04]  /*1c10*/  LEA.HI.X.SX32 R6, R23, R20, 0x1, P2 ;  /* 0x0000001417067211 */ /* 0x000fc800010f0eff */
[----:B------:R-:W-:-:S07]  /*1c20*/  LEA.HI.X R5, R5, UR9, R6, 0x2, P0 ;  /* 0x0000000905057c11 */ /* 0x000fce00080f1406 */
.L_x_127:
[----:B0-----:R-:W-:Y:S01]  /*1c30*/  MOV R6, R4 ;  /* 0x0000000400067202 */ /* 0x001fe20000000f00 */
[----:B------:R-:W-:Y:S01]  /*1c40*/  IMAD.MOV.U32 R7, RZ, RZ, R5 ;  /* 0x000000ffff077224 */ /* 0x000fe200078e0005 */
[----:B------:R-:W2:Y:S04]  /*1c50*/  LDG.E R4, desc[UR6][R26.64] ;  /* 0x000000061a047981 */ /* 0x000ea8000c1e1900 */
[----:B------:R-:W2:Y:S01]  /*1c60*/  LDG.E R3, desc[UR6][R6.64] ;  /* 0x0000000606037981 */ /* 0x000ea2000c1e1900 */
[----:B------:R-:W-:Y:S02]  /*1c70*/  VIADD R0, R0, 0xffffffff ;  /* 0xffffffff00007836 */ /* 0x000fe40000000000 */
[----:B------:R-:W-:-:S03]  /*1c80*/  IMAD.IADD R23, R2, 0x1, R23 ;  /* 0x0000000102177824 */ /* 0x000fc600078e0217 */
[----:B------:R-:W-:Y:S01]  /*1c90*/  ISETP.NE.AND P0, PT, R0, RZ, PT ;  /* 0x000000ff0000720c */ /* 0x000fe20003f05270 */
[----:B--2---:R-:W-:Y:S01]  /*1ca0*/  FMUL.FTZ R3, R3, R4 ;  /* 0x0000000403037220 */ /* 0x004fe20000410000 */
[----:B------:R-:W-:-:S04]  /*1cb0*/  IMAD.WIDE R4, R2, 0x4, R6 ;  /* 0x0000000402047825 */ /* 0x000fc800078e0206 */
[----:B------:R0:W-:Y:S07]  /*1cc0*/  STG.E desc[UR6][R6.64], R3 ;  /* 0x0000000306007986 */ /* 0x0001ee000c101906 */
[----:B------:R-:W-:Y:S05]  /*1cd0*/  @P0 BRA `(.L_x_127) ;  /* 0xfffffffc00d40947 */ /* 0x000fea000383ffff */
.L_x_126:
[----:B------:R-:W-:Y:S05]  /*1ce0*/  BSYNC B0 ;  /* 0x0000000000007941 */ /* 0x000fea0003800000 */
.L_x_125:
[----:B------:R-:W-:Y:S01]  /*1cf0*/  ULDC.64 UR8, c[0x0][0x210] ;  /* 0x0000840000087ab9 */ /* 0x000fe20000000a00 */
[----:B------:R-:W-:Y:S05]  /*1d00*/  @!P1 EXIT ;  /* 0x000000000000994d */ /* 0x000fea0003800000 */
.L_x_128:
[----:B------:R-:W-:-:S04]  /*1d10*/  IADD3 R0, P0, R24, R23, RZ ;  /* 0x0000001718007210 */ /* 0x000fc80007f1e0ff */
[----:B01----:R-:W-:Y:S02]  /*1d20*/  LEA.HI.X.SX32 R3, R23, R20, 0x1, P0 ;  /* 0x0000001417037211 */ /* 0x003fe400000f0eff */
[----:B------:R-:W-:-:S04]  /*1d30*/  LEA R4, P0, R0, UR8, 0x2 ;  /* 0x0000000800047c11 */ /* 0x000fc8000f8010ff */
[----:B------:R-:W-:Y:S02]  /*1d40*/  LEA.HI.X R5, R0, UR9, R3, 0x2, P0 ;  /* 0x0000000900057c11 */ /* 0x000fe400080f1403 */
[----:B------:R-:W2:Y:S04]  /*1d50*/  LDG.E R3, desc[UR6][R26.64] ;  /* 0x000000061a037981 */ /* 0x000ea8000c1e1900 */
[----:B------:R-:W2:Y:S01]  /*1d60*/  LDG.E R0, desc[UR6][R4.64] ;  /* 0x0000000604007981 */ /* 0x000ea2000c1e1900 */
[----:B------:R-:W-:-:S04]  /*1d70*/  IMAD.WIDE R6, R2, 0x4, R4 ;  /* 0x0000000402067825 */ /* 0x000fc800078e0204 */
[----:B--2---:R-:W-:-:S05]  /*1d80*/  FMUL.FTZ R3, R0, R3 ;  /* 0x0000000300037220 */ /* 0x004fca0000410000 */
[----:B------:R0:W-:Y:S04]  /*1d90*/  STG.E desc[UR6][R4.64], R3 ;  /* 0x0000000304007986 */ /* 0x0001e8000c101906 */
[----:B------:R-:W2:Y:S04]  /*1da0*/  LDG.E R0, desc[UR6][R6.64] ;  /* 0x0000000606007981 */ /* 0x000ea8000c1e1900 */
[----:B------:R-:W2:Y:S02]  /*1db0*/  LDG.E R9, desc[UR6][R26.64] ;  /* 0x000000061a097981 */ /* 0x000ea4000c1e1900 */
[----:B--2---:R-:W-:Y:S01]  /*1dc0*/  FMUL.FTZ R13, R0, R9 ;  /* 0x00000009000d7220 */ /* 0x004fe20000410000 */
[----:B------:R-:W-:-:S04]  /*1dd0*/  IMAD.WIDE R8, R2, 0x4, R6 ;  /* 0x0000000402087825 */ /* 0x000fc800078e0206 */
[----:B------:R1:W-:Y:S04]  /*1de0*/  STG.E desc[UR6][R6.64], R13 ;  /* 0x0000000d06007986 */ /* 0x0003e8000c101906 */
[----:B------:R-:W2:Y:S04]  /*1df0*/  LDG.E R0, desc[UR6][R8.64] ;  /* 0x0000000608007981 */ /* 0x000ea8000c1e1900 */
[----:B------:R-:W2:Y:S02]  /*1e00*/  LDG.E R11, desc[UR6][R26.64] ;  /* 0x000000061a0b7981 */ /* 0x000ea4000c1e1900 */
[----:B--2---:R-:W-:Y:S01]  /*1e10*/  FMUL.FTZ R15, R0, R11 ;  /* 0x0000000b000f7220 */ /* 0x004fe20000410000 */
[----:B------:R-:W-:-:S04]  /*1e20*/  IMAD.WIDE R10, R2, 0x4, R8 ;  /* 0x00000004020a7825 */ /* 0x000fc800078e0208 */
[----:B------:R1:W-:Y:S04]  /*1e30*/  STG.E desc[UR6][R8.64], R15 ;  /* 0x0000000f08007986 */ /* 0x0003e8000c101906 */
[----:B------:R-:W2:Y:S04]  /*1e40*/  LDG.E R0, desc[UR6][R10.64] ;  /* 0x000000060a007981 */ /* 0x000ea8000c1e1900 */
[----:B0-----:R-:W2:Y:S01]  /*1e50*/  LDG.E R3, desc[UR6][R26.64] ;  /* 0x000000061a037981 */ /* 0x001ea2000c1e1900 */
[----:B------:R-:W-:-:S04]  /*1e60*/  IADD3 R23, R2, R23, R2 ;  /* 0x0000001702177210 */ /* 0x000fc80007ffe002 */
[----:B------:R-:W-:-:S04]  /*1e70*/  IADD3 R23, R2, R23, R2 ;  /* 0x0000001702177210 */ /* 0x000fc80007ffe002 */
[----:B------:R-:W-:Y:S01]  /*1e80*/  ISETP.GE.AND P0, PT, R23, UR4, PT ;  /* 0x0000000417007c0c */ /* 0x000fe2000bf06270 */
[----:B--2---:R-:W-:-:S05]  /*1e90*/  FMUL.FTZ R3, R0, R3 ;  /* 0x0000000300037220 */ /* 0x004fca0000410000 */
[----:B------:R1:W-:Y:S07]  /*1ea0*/  STG.E desc[UR6][R10.64], R3 ;  /* 0x000000030a007986 */ /* 0x0003ee000c101906 */
[----:B------:R-:W-:Y:S05]  /*1eb0*/  @!P0 BRA `(.L_x_128) ;  /* 0xfffffffc00948947 */ /* 0x000fea000383ffff */
[----:B------:R-:W-:Y:S05]  /*1ec0*/  EXIT ;  /* 0x000000000000794d */ /* 0x000fea0003800000 */
.L_x_129:
        /* <DEDUP_REMOVED lines=11> */
.L_x_436:


//--------------------- .text._ZN2at6native51_GLOBAL__N__eebb21b7_18_MultiMarginLoss_cu_b86932df31MultiMarginLoss_backward_kernelILi1EfEEvPT0_PKS3_S6_PKlS6_iibS3_b --------------------------
	.section	.text._ZN2at6native51_GLOBAL__N__eebb21b7_18_MultiMarginLoss_cu_b86932df31MultiMarginLoss_backward_kernelILi1EfEEvPT0_PKS3_S6_PKlS6_iibS3_b,"ax",@progbits
	.align	128
.text._ZN2at6native51_GLOBAL__N__eebb21b7_18_MultiMarginLoss_cu_b86932df31MultiMarginLoss_backward_kernelILi1EfEEvPT0_PKS3_S6_PKlS6_iibS3_b:
        .type           _ZN2at6native51_GLOBAL__N__eebb21b7_18_MultiMarginLoss_cu_b86932df31MultiMarginLoss_backward_kernelILi1EfEEvPT0_PKS3_S6_PKlS6_iibS3_b,@function
        .size           _ZN2at6native51_GLOBAL__N__eebb21b7_18_MultiMarginLoss_cu_b86932df31MultiMarginLoss_backward_kernelILi1EfEEvPT0_PKS3_S6_PKlS6_iibS3_b,(.L_x_437 - _ZN2at6native51_GLOBAL__N__eebb21b7_18_MultiMarginLoss_cu_b86932df31MultiMarginLoss_backward_kernelILi1EfEEvPT0_PKS3_S6_PKlS6_iibS3_b)
        .other          _ZN2at6native51_GLOBAL__N__eebb21b7_18_MultiMarginLoss_cu_b86932df31MultiMarginLoss_backward_kernelILi1EfEEvPT0_PKS3_S6_PKlS6_iibS3_b,@"STO_CUDA_ENTRY STV_DEFAULT"
_ZN2at6native51_GLOBAL__N__eebb21b7_18_MultiMarginLoss_cu_b86932df31MultiMarginLoss_backward_kernelILi1EfEEvPT0_PKS3_S6_PKlS6_iibS3_b:
[----:B------:R-:W-:Y:S01]  /*0000*/  LDC R1, c[0x0][0x28] ;  /* 0x00000a00ff017b82 */ /* 0x000fe20000000800 */
[----:B------:R-:W0:Y:S07]  /*0010*/  S2R R25, SR_CTAID.X ;  /* 0x0000000000197919 */ /* 0x000e2e0000002500 */
[----:B------:R-:W0:Y:S01]  /*0020*/  LDC.64 R2, c[0x0][0x228] ;  /* 0x00008a00ff027b82 */ /* 0x000e220000000a00 */
[----:B------:R-:W-:Y:S01]  /*0030*/  ULDC.64 UR6, c[0x0][0x208] ;  /* 0x0000820000067ab9 */ /* 0x000fe20000000a00 */
[----:B------:R-:W1:Y:S06]  /*0040*/  S2R R22, SR_TID.X ;  /* 0x0000000000167919 */ /* 0x000e6c0000002100 */
[----:B------:R-:W2:Y:S08]  /*0050*/  S2UR UR5, SR_CgaCtaId ;  /* 0x00000000000579c3 */ /* 0x000eb00000008800 */
[----:B------:R-:W3:Y:S08]  /*0060*/  LDC.U8 R0, c[0x0][0x248] ;  /* 0x00009200ff007b82 */ /* 0x000ef00000000000 */
[----:B------:R-:W4:Y:S01]  /*0070*/  LDC.64 R8, c[0x0][0x218] ;  /* 0x00008600ff087b82 */ /* 0x000f220000000a00 */
[----:B------:R-:W-:Y:S01]  /*0080*/  UMOV UR4, 0x400 ;  /* 0x0000040000047882 */ /* 0x000fe20000000000 */
[----:B------:R-:W-:Y:S01]  /*0090*/  ULDC UR14, c[0x0][0x23c] ;  /* 0x00008f00000e7ab9 */ /* 0x000fe20000000800 */
[----:B------:R-:W-:Y:S01]  /*00a0*/  ULDC UR15, c[0x0][0x23c] ;  /* 0x00008f00000f7ab9 */ /* 0x000fe20000000800 */
[----:B------:R-:W-:Y:S01]  /*00b0*/  ULDC.64 UR12, c[0x0][0x210] ;  /* 0x00008400000c7ab9 */ /* 0x000fe20000000a00 */
[----:B------:R-:W-:Y:S01]  /*00c0*/  ULDC.64 UR18, c[0x0][0x210] ;  /* 0x0000840000127ab9 */ /* 0x000fe20000000a00 */
[----:B------:R-:W-:Y:S01]  /*00d0*/  ULDC.64 UR16, c[0x0][0x220] ;  /* 0x0000880000107ab9 */ /* 0x000fe20000000a00 */
[----:B0-----:R-:W-:Y:S01]  /*00e0*/  IMAD.WIDE R2, R25, 0x8, R2 ;  /* 0x0000000819027825 */ /* 0x001fe200078e0202 */
[----:B------:R-:W0:Y:S01]  /*00f0*/  LDC.U8 R4, c[0x0][0x240] ;  /* 0x00009000ff047b82 */ /* 0x000e220000000000 */
[----:B------:R-:W-:-:S03]  /*0100*/  ULDC.64 UR10, c[0x0][0x220] ;  /* 0x00008800000a7ab9 */ /* 0x000fc60000000a00 */
[----:B------:R3:W5:Y:S01]  /*0110*/  LDG.E R5, desc[UR6][R2.64] ;  /* 0x0000000602057981 */ /* 0x000762000c1e1900 */
[----:B--2---:R-:W-:Y:S01]  /*0120*/  ULEA UR5, UR5, UR4, 0x18 ;  /* 0x0000000405057291 */ /* 0x004fe2000f8ec03f */
[----:B------:R-:W-:Y:S02]  /*0130*/  BSSY B0, `(.L_x_130) ;  /* 0x000012a000007945 */ /* 0x000fe40003800000 */
[----:B------:R-:W2:Y:S01]  /*0140*/  LDC.64 R26, c[0x0][0x218] ;  /* 0x00008600ff1a7b82 */ /* 0x000ea20000000a00 */
[----:B---3--:R-:W-:-:S07]  /*0150*/  PRMT R3, R0, 0x8880, RZ ;  /* 0x0000888000037816 */ /* 0x008fce00000000ff */
[----:B------:R-:W3:Y:S01]  /*0160*/  LDC.64 R6, c[0x0][0x238] ;  /* 0x00008e00ff067b82 */ /* 0x000ee20000000a00 */
[----:B-1----:R-:W-:Y:S01]  /*0170*/  LEA R0, R22, UR5, 0x2 ;  /* 0x0000000516007c11 */ /* 0x002fe2000f8e10ff */
[----:B----4-:R-:W-:Y:S01]  /*0180*/  IMAD.WIDE R8, R25, 0x4, R8 ;  /* 0x0000000419087825 */ /* 0x010fe200078e0208 */
[C---:B------:R-:W-:Y:S02]  /*0190*/  ISETP.NE.AND P1, PT, R3.reuse, RZ, PT ;  /* 0x000000ff0300720c */ /* 0x040fe40003f25270 */
[----:B------:R-:W-:Y:S01]  /*01a0*/  ISETP.NE.AND P0, PT, R3, RZ, PT ;  /* 0x000000ff0300720c */ /* 0x000fe20003f05270 */
[----:B------:R1:W-:Y:S02]  /*01b0*/  STS [R0], RZ ;  /* 0x000000ff00007388 */ /* 0x0003e40000000800 */
[----:B------:R-:W4:Y:S01]  /*01c0*/  LDC R2, c[0x0][RZ] ;  /* 0x00000000ff027b82 */ /* 0x000f220000000800 */
[----:B0-----:R-:W-:-:S05]  /*01d0*/  PRMT R4, R4, 0x8880, RZ ;  /* 0x0000888004047816 */ /* 0x001fca00000000ff */
[----:B------:R-:W-:Y:S01]  /*01e0*/  IMAD.MOV.U32 R3, RZ, RZ, R4 ;  /* 0x000000ffff037224 */ /* 0x000fe200078e0004 */
[----:B--2---:R-:W-:Y:S02]  /*01f0*/  SEL R26, R8, R26, !P1 ;  /* 0x0000001a081a7207 */ /* 0x004fe40004800000 */
[----:B------:R-:W-:Y:S02]  /*0200*/  SEL R27, R9, R27, !P1 ;  /* 0x0000001b091b7207 */ /* 0x000fe40004800000 */
[----:B------:R-:W-:Y:S02]  /*0210*/  ISETP.NE.AND P0, PT, R3, RZ, P0 ;  /* 0x000000ff0300720c */ /* 0x000fe40000705270 */
[-C--:B---3--:R-:W-:Y:S01]  /*0220*/  ISETP.GE.AND P1, PT, R22, R7.reuse, PT ;  /* 0x000000071600720c */ /* 0x088fe20003f26270 */
[----:B------:R-:W-:Y:S01]  /*0230*/  IMAD R25, R25, R7, RZ ;  /* 0x0000000719197224 */ /* 0x000fe200078e02ff */
[----:B------:R-:W-:-:S04]  /*0240*/  SEL R6, R6, 0x1, P0 ;  /* 0x0000000106067807 */ /* 0x000fc80000000000 */
[----:B------:R-:W-:Y:S02]  /*0250*/  SHF.R.S32.HI R3, RZ, 0x1f, R25 ;  /* 0x0000001fff037819 */ /* 0x000fe40000011419 */
[----:B-----5:R-:W-:Y:S02]  /*0260*/  IADD3 R20, P2, R25, R5, RZ ;  /* 0x0000000519147210 */ /* 0x020fe40007f5e0ff */
[----:B------:R-:W-:-:S05]  /*0270*/  SHF.R.S32.HI R12, RZ, 0x1f, R5 ;  /* 0x0000001fff0c7819 */ /* 0x000fca0000011405 */
[----:B------:R-:W-:Y:S01]  /*0280*/  IMAD.X R21, R3, 0x1, R12, P2 ;  /* 0x0000000103157824 */ /* 0x000fe200010e060c */
[----:B-1--4-:R-:W-:Y:S06]  /*0290*/  @P1 BRA `(.L_x_131) ;  /* 0x00000010004c1947 */ /* 0x012fec0003800000 */
[----:B------:R-:W0:Y:S01]  /*02a0*/  LDC.64 R10, c[0x0][0x220] ;  /* 0x00008800ff0a7b82 */ /* 0x000e220000000a00 */
[----:B------:R-:W1:Y:S01]  /*02b0*/  I2F.U32.RP R16, R2 ;  /* 0x0000000200107306 */ /* 0x000e620000209000 */
[----:B------:R-:W-:Y:S01]  /*02c0*/  LOP3.LUT R4, RZ, R22, RZ, 0x33, !PT ;  /* 0x00000016ff047212 */ /* 0x000fe200078e33ff */
[----:B------:R-:W-:Y:S01]  /*02d0*/  IMAD R6, R6, R7, RZ ;  /* 0x0000000706067224 */ /* 0x000fe200078e02ff */
[----:B------:R-:W-:Y:S01]  /*02e0*/  ISETP.NE.U32.AND P3, PT, R2, RZ, PT ;  /* 0x000000ff0200720c */ /* 0x000fe20003f65070 */
[----:B------:R-:W-:Y:S01]  /*02f0*/  ULDC.64 UR8, c[0x0][0x230] ;  /* 0x00008c0000087ab9 */ /* 0x000fe20000000a00 */
[----:B------:R-:W-:Y:S01]  /*0300*/  ULDC UR4, c[0x0][0x244] ;  /* 0x0000910000047ab9 */ /* 0x000fe20000000800 */
[----:B0-----:R-:W-:-:S04]  /*0310*/  LEA R14, P0, R20, R10, 0x2 ;  /* 0x0000000a140e7211 */ /* 0x001fc800078010ff */
[----:B------:R-:W-:-:S05]  /*0320*/  LEA.HI.X R15, R20, R11, R21, 0x2, P0 ;  /* 0x0000000b140f7211 */ /* 0x000fca00000f1415 */
[----:B------:R0:W2:Y:S01]  /*0330*/  LDG.E R13, desc[UR6][R14.64] ;  /* 0x000000060e0d7981 */ /* 0x0000a2000c1e1900 */
[----:B-1----:R-:W1:Y:S01]  /*0340*/  MUFU.RCP R16, R16 ;  /* 0x0000001000107308 */ /* 0x002e620000001000 */
[----:B------:R-:W-:-:S07]  /*0350*/  I2FP.F32.S32 R6, R6 ;  /* 0x0000000600067245 */ /* 0x000fce0000201400 */
[----:B------:R-:W-:Y:S01]  /*0360*/  MUFU.RCP R6, R6 ;  /* 0x0000000600067308 */ /* 0x000fe20000001000 */
[----:B-1----:R-:W-:-:S07]  /*0370*/  VIADD R8, R16, 0xffffffe ;  /* 0x0ffffffe10087836 */ /* 0x002fce0000000000 */
[----:B------:R1:W3:Y:S02]  /*0380*/  F2I.FTZ.U32.TRUNC.NTZ R9, R8 ;  /* 0x0000000800097305 */ /* 0x0002e4000021f000 */
[----:B-1----:R-:W-:Y:S02]  /*0390*/  IMAD.MOV.U32 R8, RZ, RZ, RZ ;  /* 0x000000ffff087224 */ /* 0x002fe400078e00ff */
[----:B---3--:R-:W-:-:S04]  /*03a0*/  IMAD.MOV R17, RZ, RZ, -R9 ;  /* 0x000000ffff117224 */ /* 0x008fc800078e0a09 */
[----:B------:R-:W-:-:S04]  /*03b0*/  IMAD R17, R17, R2, RZ ;  /* 0x0000000211117224 */ /* 0x000fc800078e02ff */
[----:B------:R-:W-:-:S04]  /*03c0*/  IMAD.HI.U32 R18, R9, R17, R8 ;  /* 0x0000001109127227 */ /* 0x000fc800078e0008 */
[----:B------:R-:W-:-:S04]  /*03d0*/  IMAD.IADD R9, R4, 0x1, R7 ;  /* 0x0000000104097824 */ /* 0x000fc800078e0207 */
[----:B------:R-:W-:-:S04]  /*03e0*/  IMAD.HI.U32 R4, R18, R9, RZ ;  /* 0x0000000912047227 */ /* 0x000fc800078e00ff */
[----:B0-----:R-:W-:-:S04]  /*03f0*/  IMAD.MOV R14, RZ, RZ, -R4 ;  /* 0x000000ffff0e7224 */ /* 0x001fc800078e0a04 */
[----:B------:R-:W-:-:S05]  /*0400*/  IMAD R9, R2, R14, R9 ;  /* 0x0000000e02097224 */ /* 0x000fca00078e0209 */
[----:B------:R-:W-:-:S13]  /*0410*/  ISETP.GE.U32.AND P0, PT, R9, R2, PT ;  /* 0x000000020900720c */ /* 0x000fda0003f06070 */
[----:B------:R-:W-:Y:S02]  /*0420*/  @P0 IMAD.IADD R9, R9, 0x1, -R2 ;  /* 0x0000000109090824 */ /* 0x000fe400078e0a02 */
[----:B------:R-:W-:Y:S01]  /*0430*/  @P0 VIADD R4, R4, 0x1 ;  /* 0x0000000104040836 */ /* 0x000fe20000000000 */
[----:B------:R-:W-:Y:S02]  /*0440*/  ISETP.NE.U32.AND P0, PT, RZ, UR8, PT ;  /* 0x00000008ff007c0c */ /* 0x000fe4000bf05070 */
[----:B------:R-:W-:Y:S02]  /*0450*/  ISETP.GE.U32.AND P2, PT, R9, R2, PT ;  /* 0x000000020900720c */ /* 0x000fe40003f46070 */
[----:B------:R-:W-:-:S11]  /*0460*/  ISETP.NE.AND.EX P0, PT, RZ, UR9, PT, P0 ;  /* 0x00000009ff007c0c */ /* 0x000fd6000bf05300 */
[----:B------:R-:W-:Y:S02]  /*0470*/  @P2 IADD3 R4, R4, 0x1, RZ ;  /* 0x0000000104042810 */ /* 0x000fe40007ffe0ff */
[----:B------:R-:W-:-:S05]  /*0480*/  @!P3 LOP3.LUT R4, RZ, R2, RZ, 0x33, !PT ;  /* 0x00000002ff04b212 */ /* 0x000fca00078e33ff */
[----:B------:R-:W-:-:S05]  /*0490*/  VIADD R14, R4, 0x1 ;  /* 0x00000001040e7836 */ /* 0x000fca0000000000 */
[----:B------:R-:W-:Y:S01]  /*04a0*/  LOP3.LUT R14, R14, 0x3, RZ, 0xc0, !PT ;  /* 0x000000030e0e7812 */ /* 0x000fe200078ec0ff */
[----:B--2---:R-:W-:Y:S01]  /*04b0*/  FADD.FTZ R7, -R13, UR4 ;  /* 0x000000040d077e21 */ /* 0x004fe20008010100 */
[----:B------:R-:W-:Y:S06]  /*04c0*/  @!P0 BRA `(.L_x_132) ;  /* 0x0000000400fc8947 */ /* 0x000fec0003800000 */
[----:B------:R-:W-:Y:S01]  /*04d0*/  ISETP.NE.AND P0, PT, R14, RZ, PT ;  /* 0x000000ff0e00720c */ /* 0x000fe20003f05270 */
[----:B------:R-:W-:Y:S01]  /*04e0*/  BSSY B1, `(.L_x_133) ;  /* 0x0000027000017945 */ /* 0x000fe20003800000 */
[C---:B------:R-:W-:Y:S01]  /*04f0*/  LEA R8, P2, R5.reuse, UR8, 0x2 ;  /* 0x0000000805087c11 */ /* 0x040fe2000f8410ff */
[----:B------:R-:W-:Y:S02]  /*0500*/  IMAD.MOV.U32 R15, RZ, RZ, RZ ;  /* 0x000000ffff0f7224 */ /* 0x000fe400078e00ff */
[----:B------:R-:W-:Y:S01]  /*0510*/  IMAD.MOV.U32 R16, RZ, RZ, R22 ;  /* 0x000000ffff107224 */ /* 0x000fe200078e0016 */
[----:B------:R-:W-:-:S07]  /*0520*/  LEA.HI.X R9, R5, UR9, R12, 0x2, P2 ;  /* 0x0000000905097c11 */ /* 0x000fce00090f140c */
[----:B------:R-:W-:Y:S05]  /*0530*/  @!P0 BRA `(.L_x_134) ;  /* 0x0000000000848947 */ /* 0x000fea0003800000 */
[----:B------:R-:W-:Y:S01]  /*0540*/  IADD3 R16, P0, R25, R22, RZ ;  /* 0x0000001619107210 */ /* 0x000fe20007f1e0ff */
[----:B------:R-:W-:Y:S01]  /*0550*/  ULDC.64 UR8, c[0x0][0x210] ;  /* 0x0000840000087ab9 */ /* 0x000fe20000000a00 */
[C---:B------:R-:W-:Y:S02]  /*0560*/  IMAD.IADD R17, R22.reuse, 0x1, -R5 ;  /* 0x0000000116117824 */ /* 0x040fe400078e0a05 */
[----:B------:R-:W-:Y:S01]  /*0570*/  LEA.HI.X.SX32 R15, R22, R3, 0x1, P0 ;  /* 0x00000003160f7211 */ /* 0x000fe200000f0eff */
[----:B------:R-:W-:-:S03]  /*0580*/  IMAD.SHL.U32 R13, R16, 0x4, RZ ;  /* 0x00000004100d7824 */ /* 0x000fc600078e00ff */
[----:B------:R-:W-:Y:S01]  /*0590*/  SHF.L.U64.HI R16, R16, 0x2, R15 ;  /* 0x0000000210107819 */ /* 0x000fe2000001020f */
[----:B------:R-:W-:Y:S01]  /*05a0*/  IMAD.MOV.U32 R15, RZ, RZ, RZ ;  /* 0x000000ffff0f7224 */ /* 0x000fe200078e00ff */
[C---:B------:R-:W-:Y:S02]  /*05b0*/  IADD3 R12, P2, R13.reuse, R10, RZ ;  /* 0x0000000a0d0c7210 */ /* 0x040fe40007f5e0ff */
[----:B------:R-:W-:-:S03]  /*05c0*/  IADD3 R10, P0, R13, UR8, RZ ;  /* 0x000000080d0a7c10 */ /* 0x000fc6000ff1e0ff */
[C---:B------:R-:W-:Y:S01]  /*05d0*/  IMAD.X R13, R16.reuse, 0x1, R11, P2 ;  /* 0x00000001100d7824 */ /* 0x040fe200010e060b */
[----:B------:R-:W-:Y:S01]  /*05e0*/  IADD3.X R11, R16, UR9, RZ, P0, !PT ;  /* 0x00000009100b7c10 */ /* 0x000fe200087fe4ff */
[----:B------:R-:W-:-:S08]  /*05f0*/  IMAD.MOV.U32 R16, RZ, RZ, R22 ;  /* 0x000000ffff107224 */ /* 0x000fd000078e0016 */
.L_x_137:
[----:B------:R-:W-:Y:S01]  /*0600*/  ISETP.NE.AND P0, PT, R17, RZ, PT ;  /* 0x000000ff1100720c */ /* 0x000fe20003f05270 */
[----:B------:R-:W-:Y:S01]  /*0610*/  BSSY B2, `(.L_x_135) ;  /* 0x000000d000027945 */ /* 0x000fe20003800000 */
[----:B------:R-:W-:-:S11]  /*0620*/  IADD3 R14, R14, -0x1, RZ ;  /* 0xffffffff0e0e7810 */ /* 0x000fd60007ffe0ff */
[----:B------:R-:W-:Y:S05]  /*0630*/  @!P0 BRA `(.L_x_136) ;  /* 0x0000000000288947 */ /* 0x000fea0003800000 */
[----:B------:R-:W2:Y:S02]  /*0640*/  LDG.E R18, desc[UR6][R12.64] ;  /* 0x000000060c127981 */ /* 0x000ea4000c1e1900 */
[----:B--2---:R-:W-:-:S05]  /*0650*/  FADD.FTZ R18, R7, R18 ;  /* 0x0000001207127221 */ /* 0x004fca0000010000 */
[----:B------:R-:W-:-:S13]  /*0660*/  FSETP.GT.FTZ.AND P0, PT, R18, RZ, PT ;  /* 0x000000ff1200720b */ /* 0x000fda0003f14000 */
[----:B------:R0:W-:Y:S01]  /*0670*/  @!P0 STG.E desc[UR6][R10.64], RZ ;  /* 0x000000ff0a008986 */ /* 0x0001e2000c101906 */
[----:B------:R-:W-:Y:S05]  /*0680*/  @!P0 BRA `(.L_x_136) ;  /* 0x0000000000148947 */ /* 0x000fea0003800000 */
[----:B------:R-:W2:Y:S02]  /*0690*/  LDG.E R19, desc[UR6][R8.64] ;  /* 0x0000000608137981 */ /* 0x000ea4000c1e1900 */
[----:B--2---:R-:W-:-:S04]  /*06a0*/  FMUL.FTZ R19, R6, R19 ;  /* 0x0000001306137220 */ /* 0x004fc80000410000 */
[----:B------:R-:W-:Y:S01]  /*06b0*/  FADD.FTZ R15, R15, -R19 ;  /* 0x800000130f0f7221 */ /* 0x000fe20000010000 */
[----:B------:R1:W-:Y:S04]  /*06c0*/  STG.E desc[UR6][R10.64], R19 ;  /* 0x000000130a007986 */ /* 0x0003e8000c101906 */
[----:B------:R1:W-:Y:S02]  /*06d0*/  STS [R0], R15 ;  /* 0x0000000f00007388 */ /* 0x0003e40000000800 */
.L_x_136:
[----:B------:R-:W-:Y:S05]  /*06e0*/  BSYNC B2 ;  /* 0x0000000000027941 */ /* 0x000fea0003800000 */
.L_x_135:
[----:B------:R-:W-:Y:S01]  /*06f0*/  ISETP.NE.AND P0, PT, R14, RZ, PT ;  /* 0x000000ff0e00720c */ /* 0x000fe20003f05270 */
[----:B01----:R-:W-:-:S04]  /*0700*/  IMAD.WIDE R10, R2, 0x4, R10 ;  /* 0x00000004020a7825 */ /* 0x003fc800078e020a */
[----:B------:R-:W-:-:S04]  /*0710*/  IMAD.WIDE R12, R2, 0x4, R12 ;  /* 0x00000004020c7825 */ /* 0x000fc800078e020c */
[C---:B------:R-:W-:Y:S02]  /*0720*/  IMAD.IADD R16, R2.reuse, 0x1, R16 ;  /* 0x0000000102107824 */ /* 0x040fe400078e0210 */
[----:B------:R-:W-:Y:S02]  /*0730*/  IMAD.IADD R17, R2, 0x1, R17 ;  /* 0x0000000102117824 */ /* 0x000fe400078e0211 */
[----:B------:R-:W-:Y:S05]  /*0740*/  @P0 BRA `(.L_x_137) ;  /* 0xfffffffc00ac0947 */ /* 0x000fea000383ffff */
.L_x_134:
[----:B------:R-:W-:Y:S05]  /*0750*/  BSYNC B1 ;  /* 0x0000000000017941 */ /* 0x000fea0003800000 */
.L_x_133:
[----:B------:R-:W-:-:S13]  /*0760*/  ISETP.GE.U32.AND P0, PT, R4, 0x3, PT ;  /* 0x000000030400780c */ /* 0x000fda0003f06070 */
[----:B------:R-:W-:Y:S05]  /*0770*/  @!P0 BRA `(.L_x_131) ;  /* 0x0000000c00148947 */ /* 0x000fea0003800000 */
[----:B------:R-:W-:Y:S01]  /*0780*/  BSSY B1, `(.L_x_138) ;  /* 0x0000052000017945 */ /* 0x000fe20003800000 */
.L_x_147:
[----:B------:R-:W-:Y:S01]  /*0790*/  ISETP.NE.AND P4, PT, R16, R5, PT ;  /* 0x000000051000720c */ /* 0x000fe20003f85270 */
[----:B------:R-:W-:Y:S01]  /*07a0*/  IMAD.IADD R18, R2, 0x1, R16 ;  /* 0x0000000102127824 */ /* 0x000fe200078e0210 */
[----:B------:R-:W-:Y:S01]  /*07b0*/  IADD3 R4, P0, R25, R16, RZ ;  /* 0x0000001019047210 */ /* 0x000fe20007f1e0ff */
[----:B------:R-:W-:Y:S02]  /*07c0*/  BSSY B2, `(.L_x_139) ;  /* 0x0000017000027945 */ /* 0x000fe40003800000 */
[--C-:B------:R-:W-:Y:S01]  /*07d0*/  IMAD.IADD R14, R18, 0x1, R2.reuse ;  /* 0x00000001120e7824 */ /* 0x100fe200078e0202 */
[----:B0123--:R-:W-:Y:S01]  /*07e0*/  LEA.HI.X.SX32 R11, R16, R3, 0x1, P0 ;  /* 0x00000003100b7211 */ /* 0x00ffe200000f0eff */
[----:B------:R-:W-:Y:S01]  /*07f0*/  IMAD.SHL.U32 R16, R4, 0x4, RZ ;  /* 0x0000000404107824 */ /* 0x000fe200078e00ff */
[----:B------:R-:W-:Y:S02]  /*0800*/  ISETP.NE.AND P3, PT, R18, R5, PT ;  /* 0x000000051200720c */ /* 0x000fe40003f65270 */
[----:B------:R-:W-:Y:S01]  /*0810*/  SHF.L.U64.HI R11, R4, 0x2, R11 ;  /* 0x00000002040b7819 */ /* 0x000fe2000001020b */
[----:B------:R-:W-:Y:S01]  /*0820*/  IMAD.IADD R4, R14, 0x1, R2 ;  /* 0x000000010e047824 */ /* 0x000fe200078e0202 */
[----:B------:R-:W-:-:S02]  /*0830*/  IADD3 R12, P5, R16, UR10, RZ ;  /* 0x0000000a100c7c10 */ /* 0x000fc4000ffbe0ff */
[-C--:B------:R-:W-:Y:S02]  /*0840*/  ISETP.NE.AND P2, PT, R14, R5.reuse, PT ;  /* 0x000000050e00720c */ /* 0x080fe40003f45270 */
[----:B------:R-:W-:Y:S02]  /*0850*/  ISETP.NE.AND P0, PT, R4, R5, PT ;  /* 0x000000050400720c */ /* 0x000fe40003f05270 */
[----:B------:R-:W-:Y:S01]  /*0860*/  IADD3.X R13, R11, UR11, RZ, P5, !PT ;  /* 0x0000000b0b0d7c10 */ /* 0x000fe2000affe4ff */
[----:B------:R-:W-:Y:S10]  /*0870*/  @!P4 BRA `(.L_x_140) ;  /* 0x00000000002cc947 */ /* 0x000ff40003800000 */
[----:B------:R-:W2:Y:S02]  /*0880*/  LDG.E R10, desc[UR6][R12.64] ;  /* 0x000000060c0a7981 */ /* 0x000ea4000c1e1900 */
[----:B--2---:R-:W-:-:S05]  /*0890*/  FADD.FTZ R10, R7, R10 ;  /* 0x0000000a070a7221 */ /* 0x004fca0000010000 */
[----:B------:R-:W-:Y:S02]  /*08a0*/  FSETP.GT.FTZ.AND P4, PT, R10, RZ, PT ;  /* 0x000000ff0a00720b */ /* 0x000fe40003f94000 */
[----:B------:R-:W-:-:S04]  /*08b0*/  IADD3 R10, P5, R16, UR12, RZ ;  /* 0x0000000c100a7c10 */ /* 0x000fc8000ffbe0ff */
[----:B------:R-:W-:-:S07]  /*08c0*/  IADD3.X R11, R11, UR13, RZ, P5, !PT ;  /* 0x0000000d0b0b7c10 */ /* 0x000fce000affe4ff */
[----:B------:R0:W-:Y:S04]  /*08d0*/  @!P4 STG.E desc[UR6][R10.64], RZ ;  /* 0x000000ff0a00c986 */ /* 0x0001e8000c101906 */
[----:B------:R-:W2:Y:S02]  /*08e0*/  @P4 LDG.E R17, desc[UR6][R8.64] ;  /* 0x0000000608114981 */ /* 0x000ea4000c1e1900 */
[----:B--2---:R-:W-:-:S04]  /*08f0*/  @P4 FMUL.FTZ R17, R6, R17 ;  /* 0x0000001106114220 */ /* 0x004fc80000410000 */
[----:B------:R-:W-:Y:S01]  /*0900*/  @P4 FADD.FTZ R15, R15, -R17 ;  /* 0x800000110f0f4221 */ /* 0x000fe20000010000 */
[----:B------:R0:W-:Y:S04]  /*0910*/  @P4 STG.E desc[UR6][R10.64], R17 ;  /* 0x000000110a004986 */ /* 0x0001e8000c101906 */
[----:B------:R0:W-:Y:S02]  /*0920*/  @P4 STS [R0], R15 ;  /* 0x0000000f00004388 */ /* 0x0001e40000000800 */
.L_x_140:
[----:B------:R-:W-:Y:S05]  /*0930*/  BSYNC B2 ;  /* 0x0000000000027941 */ /* 0x000fea0003800000 */
.L_x_139:
[----:B------:R-:W-:Y:S01]  /*0940*/  BSSY B2, `(.L_x_141) ;  /* 0x0000010000027945 */ /* 0x000fe20003800000 */
[----:B------:R-:W-:-:S03]  /*0950*/  IMAD.WIDE R12, R2, 0x4, R12 ;  /* 0x00000004020c7825 */ /* 0x000fc600078e020c */
[----:B------:R-:W-:Y:S05]  /*0960*/  @!P3 BRA `(.L_x_142) ;  /* 0x000000000034b947 */ /* 0x000fea0003800000 */
[----:B0-----:R-:W2:Y:S01]  /*0970*/  LDG.E R10, desc[UR6][R12.64] ;  /* 0x000000060c0a7981 */ /* 0x001ea2000c1e1900 */
[----:B------:R-:W-:-:S04]  /*0980*/  IADD3 R11, P4, R25, R18, RZ ;  /* 0x00000012190b7210 */ /* 0x000fc80007f9e0ff */
[----:B------:R-:W-:Y:S01]  /*0990*/  LEA.HI.X.SX32 R18, R18, R3, 0x1, P4 ;  /* 0x0000000312127211 */ /* 0x000fe200020f0eff */
[----:B--2---:R-:W-:-:S05]  /*09a0*/  FADD.FTZ R10, R7, R10 ;  /* 0x0000000a070a7221 */ /* 0x004fca0000010000 */
[----:B------:R-:W-:Y:S02]  /*09b0*/  FSETP.GT.FTZ.AND P3, PT, R10, RZ, PT ;  /* 0x000000ff0a00720b */ /* 0x000fe40003f74000 */
[----:B------:R-:W-:-:S04]  /*09c0*/  LEA R10, P4, R11, UR12, 0x2 ;  /* 0x0000000c0b0a7c11 */ /* 0x000fc8000f8810ff */
[----:B------:R-:W-:-:S07]  /*09d0*/  LEA.HI.X R11, R11, UR13, R18, 0x2, P4 ;  /* 0x0000000d0b0b7c11 */ /* 0x000fce000a0f1412 */
[----:B------:R1:W-:Y:S04]  /*09e0*/  @!P3 STG.E desc[UR6][R10.64], RZ ;  /* 0x000000ff0a00b986 */ /* 0x0003e8000c101906 */
[----:B------:R-:W2:Y:S02]  /*09f0*/  @P3 LDG.E R17, desc[UR6][R8.64] ;  /* 0x0000000608113981 */ /* 0x000ea4000c1e1900 */
[----:B--2---:R-:W-:-:S04]  /*0a00*/  @P3 FMUL.FTZ R17, R6, R17 ;  /* 0x0000001106113220 */ /* 0x004fc80000410000 */
[----:B------:R-:W-:Y:S01]  /*0a10*/  @P3 FADD.FTZ R15, R15, -R17 ;  /* 0x800000110f0f3221 */ /* 0x000fe20000010000 */
[----:B------:R1:W-:Y:S04]  /*0a20*/  @P3 STG.E desc[UR6][R10.64], R17 ;  /* 0x000000110a003986 */ /* 0x0003e8000c101906 */
[----:B------:R1:W-:Y:S02]  /*0a30*/  @P3 STS [R0], R15 ;  /* 0x0000000f00003388 */ /* 0x0003e40000000800 */
.L_x_142:
[----:B------:R-:W-:Y:S05]  /*0a40*/  BSYNC B2 ;  /* 0x0000000000027941 */ /* 0x000fea0003800000 */
.L_x_141:
[----:B------:R-:W-:Y:S01]  /*0a50*/  BSSY B2, `(.L_x_143) ;  /* 0x0000010000027945 */ /* 0x000fe20003800000 */
[----:B------:R-:W-:-:S03]  /*0a60*/  IMAD.WIDE R12, R2, 0x4, R12 ;  /* 0x00000004020c7825 */ /* 0x000fc600078e020c */
[----:B------:R-:W-:Y:S05]  /*0a70*/  @!P2 BRA `(.L_x_144) ;  /* 0x000000000034a947 */ /* 0x000fea0003800000 */
[----:B01----:R-:W2:Y:S01]  /*0a80*/  LDG.E R10, desc[UR6][R12.64] ;  /* 0x000000060c0a7981 */ /* 0x003ea2000c1e1900 */
[----:B------:R-:W-:-:S04]  /*0a90*/  IADD3 R11, P3, R25, R14, RZ ;  /* 0x0000000e190b7210 */ /* 0x000fc80007f7e0ff */
[----:B------:R-:W-:Y:S01]  /*0aa0*/  LEA.HI.X.SX32 R14, R14, R3, 0x1, P3 ;  /* 0x000000030e0e7211 */ /* 0x000fe200018f0eff */
[----:B--2---:R-:W-:-:S05]  /*0ab0*/  FADD.FTZ R10, R7, R10 ;  /* 0x0000000a070a7221 */ /* 0x004fca0000010000 */
[----:B------:R-:W-:Y:S02]  /*0ac0*/  FSETP.GT.FTZ.AND P2, PT, R10, RZ, PT ;  /* 0x000000ff0a00720b */ /* 0x000fe40003f54000 */
[----:B------:R-:W-:-:S04]  /*0ad0*/  LEA R10, P3, R11, UR12, 0x2 ;  /* 0x0000000c0b0a7c11 */ /* 0x000fc8000f8610ff */
[----:B------:R-:W-:-:S07]  /*0ae0*/  LEA.HI.X R11, R11, UR13, R14, 0x2, P3 ;  /* 0x0000000d0b0b7c11 */ /* 0x000fce00098f140e */
[----:B------:R2:W-:Y:S04]  /*0af0*/  @!P2 STG.E desc[UR6][R10.64], RZ ;  /* 0x000000ff0a00a986 */ /* 0x0005e8000c101906 */
[----:B------:R-:W3:Y:S02]  /*0b00*/  @P2 LDG.E R17, desc[UR6][R8.64] ;  /* 0x0000000608112981 */ /* 0x000ee4000c1e1900 */
[----:B---3--:R-:W-:-:S04]  /*0b10*/  @P2 FMUL.FTZ R17, R6, R17 ;  /* 0x0000001106112220 */ /* 0x008fc80000410000 */
[----:B------:R-:W-:Y:S01]  /*0b20*/  @P2 FADD.FTZ R15, R15, -R17 ;  /* 0x800000110f0f2221 */ /* 0x000fe20000010000 */
[----:B------:R2:W-:Y:S04]  /*0b30*/  @P2 STG.E desc[UR6][R10.64], R17 ;  /* 0x000000110a002986 */ /* 0x0005e8000c101906 */
[----:B------:R2:W-:Y:S02]  /*0b40*/  @P2 STS [R0], R15 ;  /* 0x0000000f00002388 */ /* 0x0005e40000000800 */
.L_x_144:
[----:B------:R-:W-:Y:S05]  /*0b50*/  BSYNC B2 ;  /* 0x0000000000027941 */ /* 0x000fea0003800000 */
.L_x_143:
[----:B------:R-:W-:Y:S04]  /*0b60*/  BSSY B2, `(.L_x_145) ;  /* 0x0000010000027945 */ /* 0x000fe80003800000 */
[----:B------:R-:W-:Y:S05]  /*0b70*/  @!P0 BRA `(.L_x_146) ;  /* 0x0000000000388947 */ /* 0x000fea0003800000 */
[----:B------:R-:W-:-:S06]  /*0b80*/  IMAD.WIDE R12, R2, 0x4, R12 ;  /* 0x00000004020c7825 */ /* 0x000fcc00078e020c */
[----:B------:R-:W3:Y:S01]  /*0b90*/  LDG.E R12, desc[UR6][R12.64] ;  /* 0x000000060c0c7981 */ /* 0x000ee2000c1e1900 */
[----:B012---:R-:W-:-:S04]  /*0ba0*/  IADD3 R11, P2, R25, R4, RZ ;  /* 0x00000004190b7210 */ /* 0x007fc80007f5e0ff */
[----:B------:R-:W-:Y:S01]  /*0bb0*/  LEA.HI.X.SX32 R14, R4, R3, 0x1, P2 ;  /* 0x00000003040e7211 */ /* 0x000fe200010f0eff */
[----:B---3--:R-:W-:-:S05]  /*0bc0*/  FADD.FTZ R10, R7, R12 ;  /* 0x0000000c070a7221 */ /* 0x008fca0000010000 */
        /* <DEDUP_REMOVED lines=9> */
.L_x_146:
[----:B------:R-:W-:Y:S05]  /*0c60*/  BSYNC B2 ;  /* 0x0000000000027941 */ /* 0x000fea0003800000 */
.L_x_145:
[----:B------:R-:W-:-:S05]  /*0c70*/  IMAD.IADD R16, R4, 0x1, R2 ;  /* 0x0000000104107824 */ /* 0x000fca00078e0202 */
[----:B------:R-:W-:-:S13]  /*0c80*/  ISETP.GE.AND P0, PT, R16, UR14, PT ;  /* 0x0000000e10007c0c */ /* 0x000fda000bf06270 */
[----:B------:R-:W-:Y:S05]  /*0c90*/  @!P0 BRA `(.L_x_147) ;  /* 0xfffffff800bc8947 */ /* 0x000fea000383ffff */
[----:B------:R-:W-:Y:S05]  /*0ca0*/  BSYNC B1 ;  /* 0x0000000000017941 */ /* 0x000fea0003800000 */
.L_x_138:
[----:B------:R-:W-:Y:S05]  /*0cb0*/  BRA `(.L_x_131) ;  /* 0x0000000400c47947 */ /* 0x000fea0003800000 */
.L_x_132:
[----:B------:R-:W-:Y:S01]  /*0cc0*/  ISETP.NE.AND P0, PT, R14, RZ, PT ;  /* 0x000000ff0e00720c */ /* 0x000fe20003f05270 */
[----:B------:R-:W-:Y:S01]  /*0cd0*/  BSSY B1, `(.L_x_148) ;  /* 0x0000024000017945 */ /* 0x000fe20003800000 */
[----:B------:R-:W-:Y:S01]  /*0ce0*/  HFMA2.MMA R15, -RZ, RZ, 0, 0 ;  /* 0x00000000ff0f7435 */ /* 0x000fe200000001ff */
[----:B------:R-:W-:-:S10]  /*0cf0*/  IMAD.MOV.U32 R16, RZ, RZ, R22 ;  /* 0x000000ffff107224 */ /* 0x000fd400078e0016 */
[----:B------:R-:W-:Y:S05]  /*0d00*/  @!P0 BRA `(.L_x_149) ;  /* 0x0000000000808947 */ /* 0x000fea0003800000 */
[----:B------:R-:W-:Y:S01]  /*0d10*/  IADD3 R8, P0, R25, R22, RZ ;  /* 0x0000001619087210 */ /* 0x000fe20007f1e0ff */
[----:B------:R-:W-:Y:S01]  /*0d20*/  ULDC.64 UR8, c[0x0][0x210] ;  /* 0x0000840000087ab9 */ /* 0x000fe20000000a00 */
[C---:B------:R-:W-:Y:S02]  /*0d30*/  IMAD.IADD R17, R22.reuse, 0x1, -R5 ;  /* 0x0000000116117824 */ /* 0x040fe400078e0a05 */
[----:B------:R-:W-:Y:S01]  /*0d40*/  LEA.HI.X.SX32 R9, R22, R3, 0x1, P0 ;  /* 0x0000000316097211 */ /* 0x000fe200000f0eff */
[C---:B------:R-:W-:Y:S02]  /*0d50*/  IMAD.SHL.U32 R13, R8.reuse, 0x4, RZ ;  /* 0x00000004080d7824 */ /* 0x040fe400078e00ff */
[----:B------:R-:W-:Y:S01]  /*0d60*/  IMAD.MOV.U32 R15, RZ, RZ, RZ ;  /* 0x000000ffff0f7224 */ /* 0x000fe200078e00ff */
[----:B------:R-:W-:Y:S02]  /*0d70*/  SHF.L.U64.HI R16, R8, 0x2, R9 ;  /* 0x0000000208107819 */ /* 0x000fe40000010209 */
[----:B------:R-:W-:-:S02]  /*0d80*/  IADD3 R12, P2, R13, R10, RZ ;  /* 0x0000000a0d0c7210 */ /* 0x000fc40007f5e0ff */
[----:B------:R-:W-:-:S03]  /*0d90*/  IADD3 R8, P0, R13, UR8, RZ ;  /* 0x000000080d087c10 */ /* 0x000fc6000ff1e0ff */
[C---:B------:R-:W-:Y:S01]  /*0da0*/  IMAD.X R13, R16.reuse, 0x1, R11, P2 ;  /* 0x00000001100d7824 */ /* 0x040fe200010e060b */
[----:B------:R-:W-:Y:S01]  /*0db0*/  IADD3.X R9, R16, UR9, RZ, P0, !PT ;  /* 0x0000000910097c10 */ /* 0x000fe200087fe4ff */
[----:B------:R-:W-:-:S08]  /*0dc0*/  IMAD.MOV.U32 R16, RZ, RZ, R22 ;  /* 0x000000ffff107224 */ /* 0x000fd000078e0016 */
.L_x_152:
        /* <DEDUP_REMOVED lines=8> */
[----:B------:R-:W-:Y:S01]  /*0e50*/  @P0 FADD.FTZ R15, -R6, R15 ;  /* 0x0000000f060f0221 */ /* 0x000fe20000010100 */
[----:B------:R0:W-:Y:S04]  /*0e60*/  @!P0 STG.E desc[UR6][R8.64], RZ ;  /* 0x000000ff08008986 */ /* 0x0001e8000c101906 */
[----:B------:R0:W-:Y:S04]  /*0e70*/  @P0 STG.E desc[UR6][R8.64], R6 ;  /* 0x0000000608000986 */ /* 0x0001e8000c101906 */
[----:B------:R0:W-:Y:S02]  /*0e80*/  @P0 STS [R0], R15 ;  /* 0x0000000f00000388 */ /* 0x0001e40000000800 */
.L_x_151:
[----:B------:R-:W-:Y:S05]  /*0e90*/  BSYNC B2 ;  /* 0x0000000000027941 */ /* 0x000fea0003800000 */
.L_x_150:
[----:B------:R-:W-:Y:S01]  /*0ea0*/  ISETP.NE.AND P0, PT, R14, RZ, PT ;  /* 0x000000ff0e00720c */ /* 0x000fe20003f05270 */
[----:B------:R-:W-:Y:S01]  /*0eb0*/  IMAD.WIDE R12, R2, 0x4, R12 ;  /* 0x00000004020c7825 */ /* 0x000fe200078e020c */
[----:B0-----:R-:W-:-:S03]  /*0ec0*/  MOV R8, R10 ;  /* 0x0000000a00087202 */ /* 0x001fc60000000f00 */
[----:B------:R-:W-:Y:S02]  /*0ed0*/  IMAD.MOV.U32 R9, RZ, RZ, R11 ;  /* 0x000000ffff097224 */ /* 0x000fe400078e000b */
[C---:B------:R-:W-:Y:S02]  /*0ee0*/  IMAD.IADD R16, R2.reuse, 0x1, R16 ;  /* 0x0000000102107824 */ /* 0x040fe400078e0210 */
[----:B------:R-:W-:-:S04]  /*0ef0*/  IMAD.IADD R17, R2, 0x1, R17 ;  /* 0x0000000102117824 */ /* 0x000fc800078e0211 */
[----:B------:R-:W-:Y:S05]  /*0f00*/  @P0 BRA `(.L_x_152) ;  /* 0xfffffffc00b00947 */ /* 0x000fea000383ffff */
.L_x_149:
[----:B------:R-:W-:Y:S05]  /*0f10*/  BSYNC B1 ;  /* 0x0000000000017941 */ /* 0x000fea0003800000 */
.L_x_148:
[----:B------:R-:W-:-:S13]  /*0f20*/  ISETP.GE.U32.AND P0, PT, R4, 0x3, PT ;  /* 0x000000030400780c */ /* 0x000fda0003f06070 */
[----:B------:R-:W-:Y:S05]  /*0f30*/  @!P0 BRA `(.L_x_131) ;  /* 0x0000000400248947 */ /* 0x000fea0003800000 */
.L_x_161:
[----:B------:R-:W-:Y:S01]  /*0f40*/  ISETP.NE.AND P4, PT, R16, R5, PT ;  /* 0x000000051000720c */ /* 0x000fe20003f85270 */
[----:B------:R-:W-:Y:S01]  /*0f50*/  IMAD.IADD R14, R2, 0x1, R16 ;  /* 0x00000001020e7824 */ /* 0x000fe200078e0210 */
[----:B------:R-:W-:Y:S01]  /*0f60*/  IADD3 R4, P0, R25, R16, RZ ;  /* 0x0000001019047210 */ /* 0x000fe20007f1e0ff */
[----:B------:R-:W-:Y:S02]  /*0f70*/  BSSY B1, `(.L_x_153) ;  /* 0x0000015000017945 */ /* 0x000fe40003800000 */
[--C-:B------:R-:W-:Y:S01]  /*0f80*/  IMAD.IADD R12, R14, 0x1, R2.reuse ;  /* 0x000000010e0c7824 */ /* 0x100fe200078e0202 */
[----:B---3--:R-:W-:Y:S01]  /*0f90*/  LEA.HI.X.SX32 R9, R16, R3, 0x1, P0 ;  /* 0x0000000310097211 */ /* 0x008fe200000f0eff */
[----:B------:R-:W-:Y:S01]  /*0fa0*/  IMAD.SHL.U32 R13, R4, 0x4, RZ ;  /* 0x00000004040d7824 */ /* 0x000fe200078e00ff */
[----:B------:R-:W-:Y:S02]  /*0fb0*/  ISETP.NE.AND P3, PT, R14, R5, PT ;  /* 0x000000050e00720c */ /* 0x000fe40003f65270 */
[----:B012---:R-:W-:Y:S01]  /*0fc0*/  SHF.L.U64.HI R11, R4, 0x2, R9 ;  /* 0x00000002040b7819 */ /* 0x007fe20000010209 */
        /* <DEDUP_REMOVED lines=11> */
[----:B------:R-:W-:Y:S01]  /*1080*/  @P4 FADD.FTZ R15, -R6, R15 ;  /* 0x0000000f060f4221 */ /* 0x000fe20000010100 */
[----:B------:R0:W-:Y:S04]  /*1090*/  @!P4 STG.E desc[UR6][R10.64], RZ ;  /* 0x000000ff0a00c986 */ /* 0x0001e8000c101906 */
[----:B------:R0:W-:Y:S04]  /*10a0*/  @P4 STG.E desc[UR6][R10.64], R6 ;  /* 0x000000060a004986 */ /* 0x0001e8000c101906 */
[----:B------:R0:W-:Y:S02]  /*10b0*/  @P4 STS [R0], R15 ;  /* 0x0000000f00004388 */ /* 0x0001e40000000800 */
.L_x_154:
[----:B------:R-:W-:Y:S05]  /*10c0*/  BSYNC B1 ;  /* 0x0000000000017941 */ /* 0x000fea0003800000 */
.L_x_153:
        /* <DEDUP_REMOVED lines=10> */
[----:B------:R-:W-:Y:S01]  /*1170*/  @P3 FADD.FTZ R15, -R6, R15 ;  /* 0x0000000f060f3221 */ /* 0x000fe20000010100 */
[----:B------:R1:W-:Y:S04]  /*1180*/  @!P3 STG.E desc[UR6][R10.64], RZ ;  /* 0x000000ff0a00b986 */ /* 0x0003e8000c101906 */
[----:B------:R1:W-:Y:S04]  /*1190*/  @P3 STS [R0], R15 ;  /* 0x0000000f00003388 */ /* 0x0003e80000000800 */
[----:B------:R1:W-:Y:S02]  /*11a0*/  @P3 STG.E desc[UR6][R10.64], R6 ;  /* 0x000000060a003986 */ /* 0x0003e4000c101906 */
.L_x_156:
[----:B------:R-:W-:Y:S05]  /*11b0*/  BSYNC B1 ;  /* 0x0000000000017941 */ /* 0x000fea0003800000 */
.L_x_155:
        /* <DEDUP_REMOVED lines=14> */
.L_x_158:
[----:B------:R-:W-:Y:S05]  /*12a0*/  BSYNC B1 ;  /* 0x0000000000017941 */ /* 0x000fea0003800000 */
.L_x_157:
[----:B------:R-:W-:Y:S04]  /*12b0*/  BSSY B1, `(.L_x_159) ;  /* 0x000000e000017945 */ /* 0x000fe80003800000 */
[----:B------:R-:W-:Y:S05]  /*12c0*/  @!P0 BRA `(.L_x_160) ;  /* 0x0000000000308947 */ /* 0x000fea0003800000 */
[----:B012---:R-:W-:-:S06]  /*12d0*/  IMAD.WIDE R10, R2, 0x4, R8 ;  /* 0x00000004020a7825 */ /* 0x007fcc00078e0208 */
[----:B------:R-:W2:Y:S01]  /*12e0*/  LDG.E R10, desc[UR6][R10.64] ;  /* 0x000000060a0a7981 */ /* 0x000ea2000c1e1900 */
        /* <DEDUP_REMOVED lines=8> */
[----:B------:R3:W-:Y:S04]  /*1370*/  @P0 STG.E desc[UR6][R8.64], R6 ;  /* 0x0000000608000986 */ /* 0x0007e8000c101906 */
[----:B------:R3:W-:Y:S02]  /*1380*/  @P0 STS [R0], R15 ;  /* 0x0000000f00000388 */ /* 0x0007e40000000800 */
.L_x_160:
[----:B------:R-:W-:Y:S05]  /*1390*/  BSYNC B1 ;  /* 0x0000000000017941 */ /* 0x000fea0003800000 */
.L_x_159:
[----:B------:R-:W-:-:S04]  /*13a0*/  IADD3 R16, R4, R2, RZ ;  /* 0x0000000204107210 */ /* 0x000fc80007ffe0ff */
[----:B------:R-:W-:-:S13]  /*13b0*/  ISETP.GE.AND P0, PT, R16, UR15, PT ;  /* 0x0000000f10007c0c */ /* 0x000fda000bf06270 */
[----:B------:R-:W-:Y:S05]  /*13c0*/  @!P0 BRA `(.L_x_161) ;  /* 0xfffffff800dc8947 */ /* 0x000fea000383ffff */
.L_x_131:
[----:B------:R-:W-:Y:S05]  /*13d0*/  BSYNC B0 ;  /* 0x0000000000007941 */ /* 0x000fea0003800000 */
.L_x_130:
[----:B------:R-:W-:Y:S01]  /*13e0*/  BAR.SYNC.DEFER_BLOCKING 0x0 ;  /* 0x0000000000007b1d */ /* 0x000fe20000010000 */
[----:B------:R-:W-:-:S05]  /*13f0*/  ISETP.NE.AND P0, PT, R22, RZ, PT ;  /* 0x000000ff1600720c */ /* 0x000fca0003f05270 */
[----:B------:R-:W-:Y:S08]  /*1400*/  BSSY B0, `(.L_x_162) ;  /* 0x0000056000007945 */ /* 0x000ff00003800000 */
[----:B------:R-:W-:Y:S05]  /*1410*/  @P0 BRA `(.L_x_163) ;  /* 0x0000000400500947 */ /* 0x000fea0003800000 */
[----:B------:R-:W-:Y:S01]  /*1420*/  ISETP.NE.AND P0, PT, R2, RZ, PT ;  /* 0x000000ff0200720c */ /* 0x000fe20003f05270 */
[----:B------:R-:W-:-:S12]  /*1430*/  IMAD.MOV.U32 R19, RZ, RZ, RZ ;  /* 0x000000ffff137224 */ /* 0x000fd800078e00ff */
[----:B------:R-:W-:Y:S05]  /*1440*/  @!P0 BRA `(.L_x_164) ;  /* 0x0000000400348947 */ /* 0x000fea0003800000 */
[C---:B0123--:R-:W-:Y:S01]  /*1450*/  VIADD R0, R2.reuse, 0xffffffff ;  /* 0xffffffff02007836 */ /* 0x04ffe20000000000 */
[----:B------:R-:W-:Y:S01]  /*1460*/  UMOV UR4, URZ ;  /* 0x0000003f00047c82 */ /* 0x000fe20008000000 */
[----:B------:R-:W-:Y:S01]  /*1470*/  LOP3.LUT R23, R2, 0x3, RZ, 0xc0, !PT ;  /* 0x0000000302177812 */ /* 0x000fe200078ec0ff */
[----:B------:R-:W-:Y:S02]  /*1480*/  IMAD.MOV.U32 R19, RZ, RZ, RZ ;  /* 0x000000ffff137224 */ /* 0x000fe400078e00ff */
[----:B------:R-:W-:-:S13]  /*1490*/  ISETP.GE.U32.AND P0, PT, R0, 0x3, PT ;  /* 0x000000030000780c */ /* 0x000fda0003f06070 */
[----:B------:R-:W-:Y:S05]  /*14a0*/  @!P0 BRA `(.L_x_165) ;  /* 0x0000000000f88947 */ /* 0x000fea0003800000 */
[----:B------:R-:W-:Y:S01]  /*14b0*/  IMAD.IADD R0, R2, 0x1, -R23 ;  /* 0x0000000102007824 */ /* 0x000fe200078e0a17 */
[----:B------:R-:W-:Y:S01]  /*14c0*/  UMOV UR4, URZ ;  /* 0x0000003f00047c82 */ /* 0x000fe20008000000 */
[----:B------:R-:W-:-:S03]  /*14d0*/  IMAD.MOV.U32 R19, RZ, RZ, RZ ;  /* 0x000000ffff137224 */ /* 0x000fc600078e00ff */
[----:B------:R-:W-:-:S13]  /*14e0*/  ISETP.GT.AND P0, PT, R0, RZ, PT ;  /* 0x000000ff0000720c */ /* 0x000fda0003f04270 */
[----:B------:R-:W-:Y:S05]  /*14f0*/  @!P0 BRA `(.L_x_166) ;  /* 0x0000000000bc8947 */ /* 0x000fea0003800000 */
[----:B------:R-:W-:Y:S02]  /*1500*/  ISETP.GT.AND P2, PT, R0, 0xc, PT ;  /* 0x0000000c0000780c */ /* 0x000fe40003f44270 */
[----:B------:R-:W-:-:S11]  /*1510*/  PLOP3.LUT P0, PT, PT, PT, PT, 0x80, 0x0 ;  /* 0x000000000000781c */ /* 0x000fd60003f0f070 */
[----:B------:R-:W-:Y:S05]  /*1520*/  @!P2 BRA `(.L_x_167) ;  /* 0x000000000068a947 */ /* 0x000fea0003800000 */
[----:B------:R-:W-:-:S13]  /*1530*/  PLOP3.LUT P0, PT, PT, PT, PT, 0x8, 0x0 ;  /* 0x000000000000781c */ /* 0x000fda0003f0e170 */
.L_x_168:
[----:B------:R-:W-:Y:S01]  /*1540*/  ULEA UR8, UR4, UR5, 0x2 ;  /* 0x0000000504087291 */ /* 0x000fe2000f8e103f */
[----:B------:R-:W-:Y:S01]  /*1550*/  VIADD R0, R0, 0xfffffff0 ;  /* 0xfffffff000007836 */ /* 0x000fe20000000000 */
[----:B------:R-:W-:-:S04]  /*1560*/  UIADD3 UR4, UR4, 0x10, URZ ;  /* 0x0000001004047890 */ /* 0x000fc8000fffe03f */
[----:B------:R-:W-:-:S03]  /*1570*/  ISETP.GT.AND P2, PT, R0, 0xc, PT ;  /* 0x0000000c0000780c */ /* 0x000fc60003f44270 */
[----:B------:R-:W0:Y:S04]  /*1580*/  LDS.128 R4, [UR8] ;  /* 0x00000008ff047984 */ /* 0x000e280008000c00 */
        /* <DEDUP_REMOVED lines=20> */
.L_x_167:
[----:B------:R-:W-:-:S13]  /*16d0*/  ISETP.GT.AND P2, PT, R0, 0x4, PT ;  /* 0x000000040000780c */ /* 0x000fda0003f44270 */
[----:B------:R-:W-:Y:S05]  /*16e0*/  @!P2 BRA `(.L_x_169) ;  /* 0x000000000038a947 */ /* 0x000fea0003800000 */
[----:B------:R-:W-:Y:S01]  /*16f0*/  ULEA UR8, UR4, UR5, 0x2 ;  /* 0x0000000504087291 */ /* 0x000fe2000f8e103f */
[----:B------:R-:W-:Y:S01]  /*1700*/  PLOP3.LUT P0, PT, PT, PT, PT, 0x8, 0x0 ;  /* 0x000000000000781c */ /* 0x000fe20003f0e170 */
[----:B------:R-:W-:Y:S01]  /*1710*/  VIADD R0, R0, 0xfffffff8 ;  /* 0xfffffff800007836 */ /* 0x000fe20000000000 */
[----:B------:R-:W-:-:S06]  /*1720*/  UIADD3 UR4, UR4, 0x8, URZ ;  /* 0x0000000804047890 */ /* 0x000fcc000fffe03f */
[----:B------:R-:W0:Y:S04]  /*1730*/  LDS.128 R4, [UR8] ;  /* 0x00000008ff047984 */ /* 0x000e280008000c00 */
        /* <DEDUP_REMOVED lines=9> */
.L_x_169:
[----:B------:R-:W-:-:S13]  /*17d0*/  ISETP.NE.OR P0, PT, R0, RZ, P0 ;  /* 0x000000ff0000720c */ /* 0x000fda0000705670 */
[----:B------:R-:W-:Y:S05]  /*17e0*/  @!P0 BRA `(.L_x_165) ;  /* 0x0000000000288947 */ /* 0x000fea0003800000 */
.L_x_166:
[----:B------:R-:W-:Y:S01]  /*17f0*/  ULEA UR8, UR4, UR5, 0x2 ;  /* 0x0000000504087291 */ /* 0x000fe2000f8e103f */
[----:B------:R-:W-:Y:S01]  /*1800*/  IADD3 R0, R0, -0x4, RZ ;  /* 0xfffffffc00007810 */ /* 0x000fe20007ffe0ff */
[----:B------:R-:W-:-:S03]  /*1810*/  UIADD3 UR4, UR4, 0x4, URZ ;  /* 0x0000000404047890 */ /* 0x000fc6000fffe03f */
[----:B------:R-:W-:-:S04]  /*1820*/  ISETP.NE.AND P0, PT, R0, RZ, PT ;  /* 0x000000ff0000720c */ /* 0x000fc80003f05270 */
[----:B------:R-:W0:Y:S02]  /*1830*/  LDS.128 R4, [UR8] ;  /* 0x00000008ff047984 */ /* 0x000e240008000c00 */
[----:B0-----:R-:W-:-:S04]  /*1840*/  FADD.FTZ R4, R4, R19 ;  /* 0x0000001304047221 */ /* 0x001fc80000010000 */
[----:B------:R-:W-:-:S04]  /*1850*/  FADD.FTZ R5, R4, R5 ;  /* 0x0000000504057221 */ /* 0x000fc80000010000 */
[----:B------:R-:W-:-:S04]  /*1860*/  FADD.FTZ R6, R5, R6 ;  /* 0x0000000605067221 */ /* 0x000fc80000010000 */
[----:B------:R-:W-:Y:S01]  /*1870*/  FADD.FTZ R19, R6, R7 ;  /* 0x0000000706137221 */ /* 0x000fe20000010000 */
[----:B------:R-:W-:Y:S06]  /*1880*/  @P0 BRA `(.L_x_166) ;  /* 0xfffffffc00d80947 */ /* 0x000fec000383ffff */
.L_x_165:
[----:B------:R-:W-:-:S13]  /*1890*/  ISETP.NE.AND P0, PT, R23, RZ, PT ;  /* 0x000000ff1700720c */ /* 0x000fda0003f05270 */
[----:B------:R-:W-:Y:S05]  /*18a0*/  @!P0 BRA `(.L_x_164) ;  /* 0x00000000001c8947 */ /* 0x000fea0003800000 */
[----:B------:R-:W-:-:S12]  /*18b0*/  ULEA UR4, UR4, UR5, 0x2 ;  /* 0x0000000504047291 */ /* 0x000fd8000f8e103f */
.L_x_170:
[----:B------:R-:W0:Y:S01]  /*18c0*/  LDS R0, [UR4] ;  /* 0x00000004ff007984 */ /* 0x000e220008000800 */
[----:B------:R-:W-:Y:S01]  /*18d0*/  VIADD R23, R23, 0xffffffff ;  /* 0xffffffff17177836 */ /* 0x000fe20000000000 */
[----:B------:R-:W-:-:S04]  /*18e0*/  UIADD3 UR4, UR4, 0x4, URZ ;  /* 0x0000000404047890 */ /* 0x000fc8000fffe03f */
[----:B------:R-:W-:Y:S01]  /*18f0*/  ISETP.NE.AND P0, PT, R23, RZ, PT ;  /* 0x000000ff1700720c */ /* 0x000fe20003f05270 */
[----:B0-----:R-:W-:-:S12]  /*1900*/  FADD.FTZ R19, R0, R19 ;  /* 0x0000001300137221 */ /* 0x001fd80000010000 */
[----:B------:R-:W-:Y:S05]  /*1910*/  @P0 BRA `(.L_x_170) ;  /* 0xfffffffc00e80947 */ /* 0x000fea000383ffff */
.L_x_164:
[----:B------:R-:W4:Y:S02]  /*1920*/  LDC.64 R4, c[0x0][0x210] ;  /* 0x00008400ff047b82 */ /* 0x000f240000000a00 */
[----:B----4-:R-:W-:-:S04]  /*1930*/  LEA R4, P0, R20, R4, 0x2 ;  /* 0x0000000414047211 */ /* 0x010fc800078010ff */
[----:B------:R-:W-:-:S05]  /*1940*/  LEA.HI.X R5, R20, R5, R21, 0x2, P0 ;  /* 0x0000000514057211 */ /* 0x000fca00000f1415 */
[----:B------:R4:W-:Y:S04]  /*1950*/  STG.E desc[UR6][R4.64], R19 ;  /* 0x0000001304007986 */ /* 0x0009e8000c101906 */
.L_x_163:
[----:B------:R-:W-:Y:S05]  /*1960*/  BSYNC B0 ;  /* 0x0000000000007941 */ /* 0x000fea0003800000 */
.L_x_162:
[----:B------:R-:W-:Y:S06]  /*1970*/  BAR.SYNC.DEFER_BLOCKING 0x0 ;  /* 0x0000000000007b1d */ /* 0x000fec0000010000 */
[----:B------:R-:W-:Y:S05]  /*1980*/  @P1 EXIT ;  /* 0x000000000000194d */ /* 0x000fea0003800000 */
[----:B0123--:R-:W0:Y:S01]  /*1990*/  I2F.U32.RP R6, R2 ;  /* 0x0000000200067306 */ /* 0x00fe220000209000 */
[----:B------:R-:W-:Y:S01]  /*19a0*/  LOP3.LUT R0, RZ, R22, RZ, 0x33, !PT ;  /* 0x00000016ff007212 */ /* 0x000fe200078e33ff */
[----:B------:R-:W-:Y:S01]  /*19b0*/  ULDC UR4, c[0x0][0x23c] ;  /* 0x00008f0000047ab9 */ /* 0x000fe20000000800 */
[----:B------:R-:W-:Y:S01]  /*19c0*/  ISETP.NE.U32.AND P2, PT, R2, RZ, PT ;  /* 0x000000ff0200720c */ /* 0x000fe20003f45070 */
[----:B------:R-:W-:Y:S04]  /*19d0*/  BSSY B0, `(.L_x_171) ;  /* 0x0000026000007945 */ /* 0x000fe80003800000 */
[----:B0-----:R-:W4:Y:S02]  /*19e0*/  MUFU.RCP R6, R6 ;  /* 0x0000000600067308 */ /* 0x001f240000001000 */
[----:B----4-:R-:W-:-:S06]  /*19f0*/  VIADD R4, R6, 0xffffffe ;  /* 0x0ffffffe06047836 */ /* 0x010fcc0000000000 */
[----:B------:R0:W1:Y:S02]  /*1a00*/  F2I.FTZ.U32.TRUNC.NTZ R5, R4 ;  /* 0x0000000400057305 */ /* 0x000064000021f000 */
[----:B0-----:R-:W-:Y:S02]  /*1a10*/  IMAD.MOV.U32 R4, RZ, RZ, RZ ;  /* 0x000000ffff047224 */ /* 0x001fe400078e00ff */
[----:B-1----:R-:W-:-:S04]  /*1a20*/  IMAD.MOV R7, RZ, RZ, -R5 ;  /* 0x000000ffff077224 */ /* 0x002fc800078e0a05 */
[----:B------:R-:W-:-:S04]  /*1a30*/  IMAD R7, R7, R2, RZ ;  /* 0x0000000207077224 */ /* 0x000fc800078e02ff */
[----:B------:R-:W-:-:S04]  /*1a40*/  IMAD.HI.U32 R8, R5, R7, R4 ;  /* 0x0000000705087227 */ /* 0x000fc800078e0004 */
[----:B------:R-:W-:-:S04]  /*1a50*/  VIADD R5, R0, UR4 ;  /* 0x0000000400057c36 */ /* 0x000fc80008000000 */
[----:B------:R-:W-:-:S04]  /*1a60*/  IMAD.HI.U32 R8, R8, R5, RZ ;  /* 0x0000000508087227 */ /* 0x000fc800078e00ff */
[----:B------:R-:W-:-:S04]  /*1a70*/  IMAD.MOV R0, RZ, RZ, -R8 ;  /* 0x000000ffff007224 */ /* 0x000fc800078e0a08 */
[----:B------:R-:W-:-:S05]  /*1a80*/  IMAD R5, R2, R0, R5 ;  /* 0x0000000002057224 */ /* 0x000fca00078e0205 */
[----:B------:R-:W-:-:S13]  /*1a90*/  ISETP.GE.U32.AND P0, PT, R5, R2, PT ;  /* 0x000000020500720c */ /* 0x000fda0003f06070 */
[----:B------:R-:W-:Y:S01]  /*1aa0*/  @P0 IMAD.IADD R5, R5, 0x1, -R2 ;  /* 0x0000000105050824 */ /* 0x000fe200078e0a02 */
[----:B------:R-:W-:-:S04]  /*1ab0*/  @P0 IADD3 R8, R8, 0x1, RZ ;  /* 0x0000000108080810 */ /* 0x000fc80007ffe0ff */
        /* <DEDUP_REMOVED lines=12> */
.L_x_173:
[----:B0-----:R-:W-:Y:S02]  /*1b80*/  IMAD.MOV.U32 R6, RZ, RZ, R4 ;  /* 0x000000ffff067224 */ /* 0x001fe400078e0004 */
[----:B------:R-:W-:Y:S02]  /*1b90*/  IMAD.MOV.U32 R7, RZ, RZ, R5 ;  /* 0x000000ffff077224 */ /* 0x000fe400078e0005 */
        /* <DEDUP_REMOVED lines=9> */
.L_x_172:
[----:B------:R-:W-:Y:S05]  /*1c30*/  BSYNC B0 ;  /* 0x0000000000007941 */ /* 0x000fea0003800000 */
.L_x_171:
[----:B------:R-:W-:Y:S01]  /*1c40*/  ULDC.64 UR8, c[0x0][0x210] ;  /* 0x0000840000087ab9 */ /* 0x000fe20000000a00 */
[----:B------:R-:W-:Y:S05]  /*1c50*/  @!P1 EXIT ;  /* 0x000000000000994d */ /* 0x000fea0003800000 */
.L_x_174:
[----:B------:R-:W-:Y:S01]  /*1c60*/  IADD3 R0, P0, R25, R22, RZ ;  /* 0x0000001619007210 */ /* 0x000fe20007f1e0ff */
[----:B0-----:R-:W2:Y:S03]  /*1c70*/  LDG.E R7, desc[UR6][R26.64] ;  /* 0x000000061a077981 */ /* 0x001ea6000c1e1900 */
[----:B------:R-:W-:Y:S02]  /*1c80*/  LEA.HI.X.SX32 R5, R22, R3, 0x1, P0 ;  /* 0x0000000316057211 */ /* 0x000fe400000f0eff */
[----:B------:R-:W-:-:S04]  /*1c90*/  LEA R4, P0, R0, UR8, 0x2 ;  /* 0x0000000800047c11 */ /* 0x000fc8000f8010ff */
[----:B------:R-:W-:-:S05]  /*1ca0*/  LEA.HI.X R5, R0, UR9, R5, 0x2, P0 ;  /* 0x0000000900057c11 */ /* 0x000fca00080f1405 */
        /* <DEDUP_REMOVED lines=15> */
[----:B0-----:R-:W2:Y:S02]  /*1da0*/  LDG.E R5, desc[UR6][R26.64] ;  /* 0x000000061a057981 */ /* 0x001ea4000c1e1900 */
[----:B--2---:R-:W-:Y:S01]  /*1db0*/  FMUL.FTZ R13, R0, R5 ;  /* 0x00000005000d7220 */ /* 0x004fe20000410000 */
[----:B------:R-:W-:-:S04]  /*1dc0*/  IADD3 R5, R2, R22, R2 ;  /* 0x0000001602057210 */ /* 0x000fc80007ffe002 */
[----:B------:R1:W-:Y:S01]  /*1dd0*/  STG.E desc[UR6][R10.64], R13 ;  /* 0x0000000d0a007986 */ /* 0x0003e2000c101906 */
[----:B------:R-:W-:-:S04]  /*1de0*/  IADD3 R22, R2, R5, R2 ;  /* 0x0000000502167210 */ /* 0x000fc80007ffe002 */
[----:B------:R-:W-:-:S13]  /*1df0*/  ISETP.GE.AND P0, PT, R22, UR4, PT ;  /* 0x0000000416007c0c */ /* 0x000fda000bf06270 */
[----:B-1----:R-:W-:Y:S05]  /*1e00*/  @!P0 BRA `(.L_x_174) ;  /* 0xfffffffc00948947 */ /* 0x002fea000383ffff */
[----:B------:R-:W-:Y:S05]  /*1e10*/  EXIT ;  /* 0x000000000000794d */ /* 0x000fea0003800000 */
.L_x_175:
        /* <DEDUP_REMOVED lines=14> */
.L_x_437:


//--------------------- .text._ZN2at6native51_GLOBAL__N__eebb21b7_18_MultiMarginLoss_cu_b86932df31MultiMarginLoss_backward_kernelILi2EdEEvPT0_PKS3_S6_PKlS6_iibS3_b --------------------------
	.section	.text._ZN2at6native51_GLOBAL__N__eebb21b7_18_MultiMarginLoss_cu_b86932df31MultiMarginLoss_backward_kernelILi2EdEEvPT0_PKS3_S6_PKlS6_iibS3_b,"ax",@progbits
	.align	128
.text._ZN2at6native51_GLOBAL__N__eebb21b7_18_MultiMarginLoss_cu_b86932df31MultiMarginLoss_backward_kernelILi2EdEEvPT0_PKS3_S6_PKlS6_iibS3_b:
        .type           _ZN2at6native51_GLOBAL__N__eebb21b7_18_MultiMarginLoss_cu_b86932df31MultiMarginLoss_backward_kernelILi2EdEEvPT0_PKS3_S6_PKlS6_iibS3_b,@function
        .size           _ZN2at6native51_GLOBAL__N__eebb21b7_18_MultiMarginLoss_cu_b86932df31MultiMarginLoss_backward_kernelILi2EdEEvPT0_PKS3_S6_PKlS6_iibS3_b,(.L_x_438 - _ZN2at6native51_GLOBAL__N__eebb21b7_18_MultiMarginLoss_cu_b86932df31MultiMarginLoss_backward_kernelILi2EdEEvPT0_PKS3_S6_PKlS6_iibS3_b)
        .other          _ZN2at6native51_GLOBAL__N__eebb21b7_18_MultiMarginLoss_cu_b86932df31MultiMarginLoss_backward_kernelILi2EdEEvPT0_PKS3_S6_PKlS6_iibS3_b,@"STO_CUDA_ENTRY STV_DEFAULT"
_ZN2at6native51_GLOBAL__N__eebb21b7_18_MultiMarginLoss_cu_b86932df31MultiMarginLoss_backward_kernelILi2EdEEvPT0_PKS3_S6_PKlS6_iibS3_b:
[----:B------:R-:W-:Y:S08]  /*0000*/  LDC R1, c[0x0][0x28] ;  /* 0x00000a00ff017b82 */ /* 0x000ff00000000800 */
[----:B------:R-:W0:Y:S01]  /*0010*/  S2UR UR8, SR_CTAID.X ;  /* 0x00000000000879c3 */ /* 0x000e220000002500 */
[----:B------:R-:W-:Y:S01]  /*0020*/  ULDC.64 UR4, c[0x0][0x228] ;  /* 0x00008a0000047ab9 */ /* 0x000fe20000000a00 */
[----:B------:R-:W-:Y:S01]  /*0030*/  ULDC.64 UR12, c[0x0][0x208] ;  /* 0x00008200000c7ab9 */ /* 0x000fe20000000a00 */
[----:B------:R-:W1:Y:S01]  /*0040*/  S2R R17, SR_TID.X ;  /* 0x0000000000117919 */ /* 0x000e620000002100 */
[----:B------:R-:W-:Y:S01]  /*0050*/  ULDC UR28, c[0x0][0x23c] ;  /* 0x00008f00001c7ab9 */ /* 0x000fe20000000800 */
[----:B------:R-:W-:Y:S01]  /*0060*/  ULDC.64 UR6, c[0x0][0x218] ;  /* 0x0000860000067ab9 */ /* 0x000fe20000000a00 */
[----:B------:R-:W-:Y:S01]  /*0070*/  ULDC.64 UR10, c[0x0][0x218] ;  /* 0x00008600000a7ab9 */ /* 0x000fe20000000a00 */
[----:B------:R-:W-:Y:S01]  /*0080*/  ULDC UR29, c[0x0][0x23c] ;  /* 0x00008f00001d7ab9 */ /* 0x000fe20000000800 */
[----:B------:R-:W2:Y:S01]  /*0090*/  LDC R0, c[0x0][RZ] ;  /* 0x00000000ff007b82 */ /* 0x000ea20000000800 */
[----:B------:R-:W-:Y:S01]  /*00a0*/  ULDC UR32, c[0x0][0x23c] ;  /* 0x00008f0000207ab9 */ /* 0x000fe20000000800 */
[----:B------:R-:W-:Y:S01]  /*00b0*/  ULDC.64 UR14, c[0x0][0x210] ;  /* 0x00008400000e7ab9 */ /* 0x000fe20000000a00 */
[----:B------:R-:W-:Y:S01]  /*00c0*/  ULDC.64 UR16, c[0x0][0x210] ;  /* 0x0000840000107ab9 */ /* 0x000fe20000000a00 */
[----:B------:R-:W-:Y:S01]  /*00d0*/  ULDC.64 UR18, c[0x0][0x220] ;  /* 0x0000880000127ab9 */ /* 0x000fe20000000a00 */
[----:B------:R-:W-:Y:S01]  /*00e0*/  ULDC.64 UR20, c[0x0][0x220] ;  /* 0x0000880000147ab9 */ /* 0x000fe20000000a00 */
[----:B0-----:R-:W-:-:S06]  /*00f0*/  UIMAD.WIDE UR4, UR8, 0x8, UR4 ;  /* 0x00000008080478a5 */ /* 0x001fcc000f8e0204 */
[----:B------:R-:W-:Y:S02]  /*0100*/  IMAD.U32 R4, RZ, RZ, UR4 ;  /* 0x00000004ff047e24 */ /* 0x000fe4000f8e00ff */
[----:B------:R-:W-:-:S05]  /*0110*/  IMAD.U32 R5, RZ, RZ, UR5 ;  /* 0x00000005ff057e24 */ /* 0x000fca000f8e00ff */
[----:B------:R-:W3:Y:S01]  /*0120*/  LDG.E R4, desc[UR12][R4.64] ;  /* 0x0000000c04047981 */ /* 0x000ee2000c1e1900 */
[----:B------:R-:W0:Y:S01]  /*0130*/  S2UR UR4, SR_CgaCtaId ;  /* 0x00000000000479c3 */ /* 0x000e220000008800 */
[----:B------:R-:W-:Y:S01]  /*0140*/  UMOV UR5, 0x400 ;  /* 0x0000040000057882 */ /* 0x000fe20000000000 */
[----:B-1----:R-:W-:Y:S01]  /*0150*/  ISETP.GE.AND P1, PT, R17, UR28, PT ;  /* 0x0000001c11007c0c */ /* 0x002fe2000bf26270 */
[----:B------:R-:W-:Y:S01]  /*0160*/  UIMAD UR22, UR8, UR28, URZ ;  /* 0x0000001c081672a4 */ /* 0x000fe2000f8e023f */
[----:B------:R-:W-:Y:S01]  /*0170*/  BSSY B0, `(.L_x_176) ;  /* 0x0000153000007945 */ /* 0x000fe20003800000 */
[----:B------:R-:W-:Y:S02]  /*0180*/  UIMAD.WIDE UR6, UR8, 0x8, UR6 ;  /* 0x00000008080678a5 */ /* 0x000fe4000f8e0206 */
[----:B------:R-:W-:Y:S02]  /*0190*/  USHF.R.S32.HI UR23, URZ, 0x1f, UR22 ;  /* 0x0000001f3f177899 */ /* 0x000fe40008011416 */
[----:B0-----:R-:W-:-:S03]  /*01a0*/  ULEA UR5, UR4, UR5, 0x18 ;  /* 0x0000000504057291 */ /* 0x001fc6000f8ec03f */
[----:B------:R-:W-:Y:S02]  /*01b0*/  ULDC.U8 UR4, c[0x0][0x250] ;  /* 0x0000940000047ab9 */ /* 0x000fe40000000000 */
[----:B------:R-:W-:Y:S01]  /*01c0*/  UPRMT UR4, UR4, 0x8880, URZ ;  /* 0x0000888004047896 */ /* 0x000fe2000800003f */
[----:B------:R-:W-:-:S05]  /*01d0*/  LEA R2, R17, UR5, 0x3 ;  /* 0x0000000511027c11 */ /* 0x000fca000f8e18ff */
[----:B------:R0:W-:Y:S01]  /*01e0*/  STS.64 [R2], RZ ;  /* 0x000000ff02007388 */ /* 0x0001e20000000a00 */
[----:B------:R-:W-:Y:S02]  /*01f0*/  UMOV UR8, UR4 ;  /* 0x0000000400087c82 */ /* 0x000fe40008000000 */
[----:B------:R-:W-:-:S04]  /*0200*/  UISETP.NE.AND UP0, UPT, UR8, URZ, UPT ;  /* 0x0000003f0800728c */ /* 0x000fc8000bf05270 */
[----:B------:R-:W-:Y:S02]  /*0210*/  USEL UR6, UR6, UR10, !UP0 ;  /* 0x0000000a06067287 */ /* 0x000fe4000c000000 */
[----:B------:R-:W-:Y:S01]  /*0220*/  USEL UR7, UR7, UR11, !UP0 ;  /* 0x0000000b07077287 */ /* 0x000fe2000c000000 */
[----:B---3--:R-:W-:-:S13]  /*0230*/  R2UR UR25, R4 ;  /* 0x00000000041972ca */ /* 0x008fda00000e0000 */
[----:B------:R-:W-:Y:S02]  /*0240*/  USHF.R.S32.HI UR26, URZ, 0x1f, UR25 ;  /* 0x0000001f3f1a7899 */ /* 0x000fe40008011419 */
[----:B------:R-:W-:-:S04]  /*0250*/  UIADD3 UR24, UP1, UR22, UR25, URZ ;  /* 0x0000001916187290 */ /* 0x000fc8000ff3e03f */
[----:B------:R-:W-:Y:S01]  /*0260*/  UIADD3.X UR27, UR23, UR26, URZ, UP1, !UPT ;  /* 0x0000001a171b7290 */ /* 0x000fe20008ffe43f */
[----:B0-2---:R-:W-:Y:S11]  /*0270*/  @P1 BRA `(.L_x_177) ;  /* 0x0000001400081947 */ /* 0x005ff60003800000 */
[----:B------:R-:W-:Y:S02]  /*0280*/  ULDC.64 UR10, c[0x0][0x220] ;  /* 0x00008800000a7ab9 */ /* 0x000fe40000000a00 */
[----:B------:R-:W-:-:S04]  /*0290*/  ULEA UR4, UP0, UR24, UR10, 0x3 ;  /* 0x0000000a18047291 */ /* 0x000fc8000f80183f */
[----:B------:R-:W-:Y:S02]  /*02a0*/  ULEA.HI.X UR9, UR24, UR11, UR27, 0x3, UP0 ;  /* 0x0000000b18097291 */ /* 0x000fe400080f1c1b */
[----:B------:R-:W-:Y:S01]  /*02b0*/  IMAD.U32 R14, RZ, RZ, UR4 ;  /* 0x00000004ff0e7e24 */ /* 0x000fe2000f8e00ff */
[----:B------:R-:W-:-:S03]  /*02c0*/  ULDC.U8 UR4, c[0x0][0x240] ;  /* 0x0000900000047ab9 */ /* 0x000fc60000000000 */
[----:B------:R-:W-:-:S06]  /*02d0*/  IMAD.U32 R15, RZ, RZ, UR9 ;  /* 0x00000009ff0f7e24 */ /* 0x000fcc000f8e00ff */
[----:B------:R-:W5:Y:S01]  /*02e0*/  LDG.E.64 R14, desc[UR12][R14.64] ;  /* 0x0000000c0e0e7981 */ /* 0x000f62000c1e1b00 */
[----:B------:R-:W-:Y:S02]  /*02f0*/  UPRMT UR4, UR4, 0x8880, URZ ;  /* 0x0000888004047896 */ /* 0x000fe4000800003f */
[----:B------:R-:W-:-:S04]  /*0300*/  UISETP.NE.AND UP0, UPT, UR8, URZ, UPT ;  /* 0x0000003f0800728c */ /* 0x000fc8000bf05270 */
[----:B------:R-:W-:-:S03]  /*0310*/  UISETP.NE.AND UP0, UPT, UR4, URZ, UP0 ;  /* 0x0000003f0400728c */ /* 0x000fc60008705270 */
[----:B------:R-:W-:Y:S02]  /*0320*/  ULDC UR4, c[0x0][0x238] ;  /* 0x00008e0000047ab9 */ /* 0x000fe40000000800 */
[----:B------:R-:W-:-:S04]  /*0330*/  USEL UR4, UR4, 0x1, UP0 ;  /* 0x0000000104047887 */ /* 0x000fc80008000000 */
[----:B------:R-:W-:-:S09]  /*0340*/  UIMAD UR4, UR4, UR28, URZ ;  /* 0x0000001c040472a4 */ /* 0x000fd2000f8e023f */
[----:B------:R-:W0:Y:S08]  /*0350*/  I2F.F64 R4, UR4 ;  /* 0x0000000400047d12 */ /* 0x000e300008201c00 */
[----:B0-----:R-:W0:Y:S01]  /*0360*/  MUFU.RCP64H R7, R5 ;  /* 0x0000000500077308 */ /* 0x001e220000001800 */
[----:B------:R-:W-:-:S05]  /*0370*/  VIADD R6, R5, 0x300402 ;  /* 0x0030040205067836 */ /* 0x000fca0000000000 */
[----:B------:R-:W-:Y:S01]  /*0380*/  FSETP.GEU.AND P0, PT, |R6|, 5.8789094863358348022e-39, PT ;  /* 0x004004020600780b */ /* 0x000fe20003f0e200 */
[----:B0-----:R-:W-:-:S08]  /*0390*/  DFMA R8, -R4, R6, 1 ;  /* 0x3ff000000408742b */ /* 0x001fd00000000106 */
[----:B------:R-:W-:-:S08]  /*03a0*/  DFMA R8, R8, R8, R8 ;  /* 0x000000080808722b */ /* 0x000fd00000000008 */
[----:B------:R-:W-:-:S08]  /*03b0*/  DFMA R8, R6, R8, R6 ;  /* 0x000000080608722b */ /* 0x000fd00000000006 */
[----:B------:R-:W-:-:S08]  /*03c0*/  DFMA R18, -R4, R8, 1 ;  /* 0x3ff000000412742b */ /* 0x000fd00000000108 */
[----:B------:R-:W-:Y:S01]  /*03d0*/  DFMA R18, R8, R18, R8 ;  /* 0x000000120812722b */ /* 0x000fe20000000008 */
[----:B------:R-:W-:Y:S10]  /*03e0*/  @P0 BRA `(.L_x_178) ;  /* 0x0000000000100947 */ /* 0x000ff40003800000 */
[----:B------:R-:W-:Y:S02]  /*03f0*/  LOP3.LUT R3, R5, 0x7fffffff, RZ, 0xc0, !PT ;  /* 0x7fffffff05037812 */ /* 0x000fe400078ec0ff */
[----:B------:R-:W-:-:S03]  /*0400*/  MOV R6, 0x430 ;  /* 0x0000043000067802 */ /* 0x000fc60000000f00 */
[----:B------:R-:W-:-:S07]  /*0410*/  VIADD R10, R3, 0xfff00000 ;  /* 0xfff00000030a7836 */ /* 0x000fce0000000000 */
[----:B-----5:R-:W-:Y:S05]  /*0420*/  CALL.REL.NOINC `($__internal_0_$__cuda_sm20_dblrcp_rn_slowpath_v3) ;  /* 0x0000001c00807944 */ /* 0x020fea0003c00000 */
.L_x_178:
[----:B------:R-:W0:Y:S01]  /*0430*/  I2F.U32.RP R6, R0 ;  /* 0x0000000000067306 */ /* 0x000e220000209000 */
[----:B------:R-:W-:Y:S01]  /*0440*/  LOP3.LUT R3, RZ, R17, RZ, 0x33, !PT ;  /* 0x00000011ff037212 */ /* 0x000fe200078e33ff */
[----:B------:R-:W-:Y:S01]  /*0450*/  ULDC UR4, c[0x0][0x23c] ;  /* 0x00008f0000047ab9 */ /* 0x000fe20000000800 */
[----:B------:R-:W-:Y:S01]  /*0460*/  ISETP.NE.U32.AND P3, PT, R0, RZ, PT ;  /* 0x000000ff0000720c */ /* 0x000fe20003f65070 */
[----:B------:R-:W-:Y:S01]  /*0470*/  ULDC.64 UR10, c[0x0][0x230] ;  /* 0x00008c00000a7ab9 */ /* 0x000fe20000000a00 */
[----:B------:R-:W-:Y:S01]  /*0480*/  ULDC.64 UR30, c[0x0][0x248] ;  /* 0x00009200001e7ab9 */ /* 0x000fe20000000a00 */
[----:B------:R-:W-:Y:S02]  /*0490*/  DADD R18, R18, R18 ;  /* 0x0000000012127229 */ /* 0x000fe40000000012 */
[----:B-----5:R-:W-:Y:S01]  /*04a0*/  DADD R14, -R14, UR30 ;  /* 0x0000001e0e0e7e29 */ /* 0x020fe20008000100 */
[----:B0-----:R-:W0:Y:S02]  /*04b0*/  MUFU.RCP R6, R6 ;  /* 0x0000000600067308 */ /* 0x001e240000001000 */
[----:B0-----:R-:W-:-:S06]  /*04c0*/  VIADD R4, R6, 0xffffffe ;  /* 0x0ffffffe06047836 */ /* 0x001fcc0000000000 */
        /* <DEDUP_REMOVED lines=10> */
[----:B------:R-:W-:Y:S02]  /*0570*/  @P0 IMAD.IADD R5, R5, 0x1, -R0 ;  /* 0x0000000105050824 */ /* 0x000fe400078e0a00 */
[----:B------:R-:W-:Y:S01]  /*0580*/  @P0 VIADD R3, R3, 0x1 ;  /* 0x0000000103030836 */ /* 0x000fe20000000000 */
[----:B------:R-:W-:Y:S02]  /*0590*/  ISETP.NE.U32.AND P0, PT, RZ, UR10, PT ;  /* 0x0000000aff007c0c */ /* 0x000fe4000bf05070 */
[----:B------:R-:W-:Y:S02]  /*05a0*/  ISETP.GE.U32.AND P2, PT, R5, R0, PT ;  /* 0x000000000500720c */ /* 0x000fe40003f46070 */
[----:B------:R-:W-:-:S11]  /*05b0*/  ISETP.NE.AND.EX P0, PT, RZ, UR11, PT, P0 ;  /* 0x0000000bff007c0c */ /* 0x000fd6000bf05300 */
[----:B------:R-:W-:Y:S01]  /*05c0*/  @P2 VIADD R3, R3, 0x1 ;  /* 0x0000000103032836 */ /* 0x000fe20000000000 */
[----:B------:R-:W-:-:S05]  /*05d0*/  @!P3 LOP3.LUT R3, RZ, R0, RZ, 0x33, !PT ;  /* 0x00000000ff03b212 */ /* 0x000fca00078e33ff */
[----:B------:R-:W-:-:S05]  /*05e0*/  VIADD R4, R3, 0x1 ;  /* 0x0000000103047836 */ /* 0x000fca0000000000 */
[----:B------:R-:W-:Y:S01]  /*05f0*/  LOP3.LUT R4, R4, 0x3, RZ, 0xc0, !PT ;  /* 0x0000000304047812 */ /* 0x000fe200078ec0ff */
[----:B------:R-:W-:Y:S06]  /*0600*/  @!P0 BRA `(.L_x_179) ;  /* 0x0000000800388947 */ /* 0x000fec0003800000 */
[----:B------:R-:W-:Y:S01]  /*0610*/  ISETP.NE.AND P0, PT, R4, RZ, PT ;  /* 0x000000ff0400720c */ /* 0x000fe20003f05270 */
[----:B------:R-:W-:Y:S01]  /*0620*/  ULEA UR4, UP0, UR25, UR10, 0x3 ;  /* 0x0000000a19047291 */ /* 0x000fe2000f80183f */
[----:B------:R-:W-:Y:S01]  /*0630*/  BSSY B1, `(.L_x_180) ;  /* 0x0000031000017945 */ /* 0x000fe20003800000 */
[----:B------:R-:W-:Y:S01]  /*0640*/  IMAD.MOV.U32 R5, RZ, RZ, R17 ;  /* 0x000000ffff057224 */ /* 0x000fe200078e0011 */
[----:B------:R-:W-:Y:S01]  /*0650*/  CS2R R10, SRZ ;  /* 0x00000000000a7805 */ /* 0x000fe2000001ff00 */
[----:B------:R-:W-:Y:S02]  /*0660*/  ULEA.HI.X UR9, UR25, UR11, UR26, 0x3, UP0 ;  /* 0x0000000b19097291 */ /* 0x000fe400080f1c1a */
[----:B------:R-:W-:-:S04]  /*0670*/  IMAD.U32 R12, RZ, RZ, UR4 ;  /* 0x00000004ff0c7e24 */ /* 0x000fc8000f8e00ff */
[----:B------:R-:W-:Y:S02]  /*0680*/  IMAD.U32 R13, RZ, RZ, UR9 ;  /* 0x00000009ff0d7e24 */ /* 0x000fe4000f8e00ff */
[----:B------:R-:W-:Y:S05]  /*0690*/  @!P0 BRA `(.L_x_181) ;  /* 0x0000000000a88947 */ /* 0x000fea0003800000 */
[C---:B------:R-:W-:Y:S01]  /*06a0*/  IADD3 R16, P0, R17.reuse, UR22, RZ ;  /* 0x0000001611107c10 */ /* 0x040fe2000ff1e0ff */
[----:B------:R-:W-:Y:S01]  /*06b0*/  ULDC.64 UR10, c[0x0][0x210] ;  /* 0x00008400000a7ab9 */ /* 0x000fe20000000a00 */
[----:B------:R-:W-:Y:S01]  /*06c0*/  ULDC.64 UR30, c[0x0][0x220] ;  /* 0x00008800001e7ab9 */ /* 0x000fe20000000a00 */
[C---:B------:R-:W-:Y:S01]  /*06d0*/  VIADD R25, R17.reuse, -UR25 ;  /* 0x8000001911197c36 */ /* 0x040fe20008000000 */
[----:B------:R-:W-:Y:S01]  /*06e0*/  LEA.HI.X.SX32 R5, R17, UR23, 0x1, P0 ;  /* 0x0000001711057c11 */ /* 0x000fe200080f0eff */
[C---:B------:R-:W-:Y:S01]  /*06f0*/  IMAD.SHL.U32 R7, R16.reuse, 0x8, RZ ;  /* 0x0000000810077824 */ /* 0x040fe200078e00ff */
[----:B------:R-:W-:Y:S02]  /*0700*/  CS2R R10, SRZ ;  /* 0x00000000000a7805 */ /* 0x000fe4000001ff00 */
[----:B------:R-:W-:Y:S01]  /*0710*/  SHF.L.U64.HI R16, R16, 0x3, R5 ;  /* 0x0000000310107819 */ /* 0x000fe20000010205 */
[----:B------:R-:W-:Y:S01]  /*0720*/  IMAD.MOV.U32 R5, RZ, RZ, R17 ;  /* 0x000000ffff057224 */ /* 0x000fe200078e0011 */
[----:B------:R-:W-:-:S02]  /*0730*/  IADD3 R6, P0, R7, UR10, RZ ;  /* 0x0000000a07067c10 */ /* 0x000fc4000ff1e0ff */
[----:B------:R-:W-:Y:S02]  /*0740*/  IADD3 R7, P2, R7, UR30, RZ ;  /* 0x0000001e07077c10 */ /* 0x000fe4000ff5e0ff */
[C---:B------:R-:W-:Y:S02]  /*0750*/  IADD3.X R27, R16.reuse, UR11, RZ, P0, !PT ;  /* 0x0000000b101b7c10 */ /* 0x040fe400087fe4ff */
[----:B------:R-:W-:-:S09]  /*0760*/  IADD3.X R16, R16, UR31, RZ, P2, !PT ;  /* 0x0000001f10107c10 */ /* 0x000fd200097fe4ff */
.L_x_184:
[----:B------:R-:W-:Y:S01]  /*0770*/  ISETP.NE.AND P0, PT, R25, RZ, PT ;  /* 0x000000ff1900720c */ /* 0x000fe20003f05270 */
[----:B01----:R-:W-:Y:S01]  /*0780*/  IMAD.MOV.U32 R8, RZ, RZ, R6 ;  /* 0x000000ffff087224 */ /* 0x003fe200078e0006 */
[----:B------:R-:W-:Y:S01]  /*0790*/  BSSY B2, `(.L_x_182) ;  /* 0x0000017000027945 */ /* 0x000fe20003800000 */
[----:B------:R-:W-:Y:S02]  /*07a0*/  IMAD.MOV.U32 R9, RZ, RZ, R27 ;  /* 0x000000ffff097224 */ /* 0x000fe400078e001b */
[----:B------:R-:W-:Y:S02]  /*07b0*/  IMAD.MOV.U32 R20, RZ, RZ, R7 ;  /* 0x000000ffff147224 */ /* 0x000fe400078e0007 */
[----:B------:R-:W-:Y:S02]  /*07c0*/  IMAD.MOV.U32 R21, RZ, RZ, R16 ;  /* 0x000000ffff157224 */ /* 0x000fe400078e0010 */
[----:B------:R-:W-:Y:S02]  /*07d0*/  VIADD R4, R4, 0xffffffff ;  /* 0xffffffff04047836 */ /* 0x000fe40000000000 */
[----:B------:R-:W-:-:S03]  /*07e0*/  IMAD.WIDE R6, R0, 0x8, R8 ;  /* 0x0000000800067825 */ /* 0x000fc600078e0208 */
[----:B------:R-:W-:Y:S01]  /*07f0*/  ISETP.NE.AND P2, PT, R4, RZ, PT ;  /* 0x000000ff0400720c */ /* 0x000fe20003f45270 */
[----:B------:R-:W-:-:S04]  /*0800*/  IMAD.WIDE R22, R0, 0x8, R20 ;  /* 0x0000000800167825 */ /* 0x000fc800078e0214 */
[----:B------:R-:W-:Y:S02]  /*0810*/  IMAD.MOV.U32 R27, RZ, RZ, R7 ;  /* 0x000000ffff1b7224 */ /* 0x000fe400078e0007 */
[----:B------:R-:W-:Y:S02]  /*0820*/  IMAD.MOV.U32 R7, RZ, RZ, R22 ;  /* 0x000000ffff077224 */ /* 0x000fe400078e0016 */
[----:B------:R-:W-:Y:S01]  /*0830*/  IMAD.MOV.U32 R16, RZ, RZ, R23 ;  /* 0x000000ffff107224 */ /* 0x000fe200078e0017 */
[----:B------:R-:W-:Y:S06]  /*0840*/  @!P0 BRA `(.L_x_183) ;  /* 0x00000000002c8947 */ /* 0x000fec0003800000 */
[----:B------:R-:W2:Y:S02]  /*0850*/  LDG.E.64 R22, desc[UR12][R20.64] ;  /* 0x0000000c14167981 */ /* 0x000ea4000c1e1b00 */
[----:B--2---:R-:W-:-:S08]  /*0860*/  DADD R22, R14, R22 ;  /* 0x000000000e167229 */ /* 0x004fd00000000016 */
[----:B------:R-:W-:-:S14]  /*0870*/  DSETP.GT.AND P0, PT, R22, RZ, PT ;  /* 0x000000ff1600722a */ /* 0x000fdc0003f04000 */
[----:B------:R0:W-:Y:S01]  /*0880*/  @!P0 STG.E.64 desc[UR12][R8.64], RZ ;  /* 0x000000ff08008986 */ /* 0x0001e2000c101b0c */
[----:B------:R-:W-:Y:S05]  /*0890*/  @!P0 BRA `(.L_x_183) ;  /* 0x0000000000188947 */ /* 0x000fea0003800000 */
[----:B------:R-:W2:Y:S01]  /*08a0*/  LDG.E.64 R20, desc[UR12][R12.64] ;  /* 0x0000000c0c147981 */ /* 0x000ea2000c1e1b00 */
[----:B------:R-:W-:-:S08]  /*08b0*/  DMUL R22, R18, R22 ;  /* 0x0000001612167228 */ /* 0x000fd00000000000 */
[----:B--2---:R-:W-:-:S07]  /*08c0*/  DMUL R20, R22, R20 ;  /* 0x0000001416147228 */ /* 0x004fce0000000000 */
[----:B------:R1:W-:Y:S01]  /*08d0*/  STG.E.64 desc[UR12][R8.64], R20 ;  /* 0x0000001408007986 */ /* 0x0003e2000c101b0c */
[----:B------:R-:W-:-:S07]  /*08e0*/  DADD R10, R10, -R20 ;  /* 0x000000000a0a7229 */ /* 0x000fce0000000814 */
[----:B------:R1:W-:Y:S04]  /*08f0*/  STS.64 [R2], R10 ;  /* 0x0000000a02007388 */ /* 0x0003e80000000a00 */
.L_x_183:
[----:B------:R-:W-:Y:S05]  /*0900*/  BSYNC B2 ;  /* 0x0000000000027941 */ /* 0x000fea0003800000 */
.L_x_182:
[C---:B------:R-:W-:Y:S02]  /*0910*/  IMAD.IADD R5, R0.reuse, 0x1, R5 ;  /* 0x0000000100057824 */ /* 0x040fe400078e0205 */
[----:B------:R-:W-:Y:S01]  /*0920*/  IMAD.IADD R25, R0, 0x1, R25 ;  /* 0x0000000100197824 */ /* 0x000fe200078e0219 */
[----:B------:R-:W-:Y:S06]  /*0930*/  @P2 BRA `(.L_x_184) ;  /* 0xfffffffc008c2947 */ /* 0x000fec000383ffff */
.L_x_181:
[----:B------:R-:W-:Y:S05]  /*0940*/  BSYNC B1 ;  /* 0x0000000000017941 */ /* 0x000fea0003800000 */
.L_x_180:
[----:B------:R-:W-:-:S13]  /*0950*/  ISETP.GE.U32.AND P0, PT, R3, 0x3, PT ;  /* 0x000000030300780c */ /* 0x000fda0003f06070 */
[----:B------:R-:W-:Y:S05]  /*0960*/  @!P0 BRA `(.L_x_177) ;  /* 0x0000000c004c8947 */ /* 0x000fea0003800000 */
[----:B------:R-:W-:Y:S01]  /*0970*/  BSSY B1, `(.L_x_185) ;  /* 0x0000056000017945 */ /* 0x000fe20003800000 */
.L_x_194:
[C---:B------:R-:W-:Y:S01]  /*0980*/  ISETP.NE.AND P4, PT, R5.reuse, UR25, PT ;  /* 0x0000001905007c0c */ /* 0x040fe2000bf85270 */
[----:B012---:R-:W-:Y:S01]  /*0990*/  IMAD.IADD R9, R0, 0x1, R5 ;  /* 0x0000000100097824 */ /* 0x007fe200078e0205 */
[----:B------:R-:W-:Y:S01]  /*09a0*/  IADD3 R4, P0, R5, UR22, RZ ;  /* 0x0000001605047c10 */ /* 0x000fe2000ff1e0ff */
[----:B------:R-:W-:Y:S02]  /*09b0*/  BSSY B2, `(.L_x_186) ;  /* 0x0000018000027945 */ /* 0x000fe40003800000 */
[--C-:B------:R-:W-:Y:S01]  /*09c0*/  IMAD.IADD R3, R9, 0x1, R0.reuse ;  /* 0x0000000109037824 */ /* 0x100fe200078e0200 */
[----:B---3--:R-:W-:Y:S01]  /*09d0*/  LEA.HI.X.SX32 R7, R5, UR23, 0x1, P0 ;  /* 0x0000001705077c11 */ /* 0x008fe200080f0eff */
[C---:B------:R-:W-:Y:S01]  /*09e0*/  IMAD.SHL.U32 R20, R4.reuse, 0x8, RZ ;  /* 0x0000000804147824 */ /* 0x040fe200078e00ff */
[----:B------:R-:W-:Y:S01]  /*09f0*/  ISETP.NE.AND P3, PT, R9, UR25, PT ;  /* 0x0000001909007c0c */ /* 0x000fe2000bf65270 */
[----:B------:R-:W-:Y:S01]  /*0a00*/  IMAD.IADD R5, R3, 0x1, R0 ;  /* 0x0000000103057824 */ /* 0x000fe200078e0200 */
[----:B------:R-:W-:-:S02]  /*0a10*/  SHF.L.U64.HI R4, R4, 0x3, R7 ;  /* 0x0000000304047819 */ /* 0x000fc40000010207 */
[----:B------:R-:W-:Y:S02]  /*0a20*/  IADD3 R6, P5, R20, UR20, RZ ;  /* 0x0000001414067c10 */ /* 0x000fe4000ffbe0ff */
[----:B------:R-:W-:Y:S02]  /*0a30*/  ISETP.NE.AND P0, PT, R3, UR25, PT ;  /* 0x0000001903007c0c */ /* 0x000fe4000bf05270 */
[----:B------:R-:W-:Y:S02]  /*0a40*/  ISETP.NE.AND P2, PT, R5, UR25, PT ;  /* 0x0000001905007c0c */ /* 0x000fe4000bf45270 */
[----:B------:R-:W-:Y:S01]  /*0a50*/  IADD3.X R7, R4, UR21, RZ, P5, !PT ;  /* 0x0000001504077c10 */ /* 0x000fe2000affe4ff */
[----:B------:R-:W-:Y:S10]  /*0a60*/  @!P4 BRA `(.L_x_187) ;  /* 0x000000000030c947 */ /* 0x000ff40003800000 */
[----:B------:R-:W2:Y:S01]  /*0a70*/  LDG.E.64 R24, desc[UR12][R6.64] ;  /* 0x0000000c06187981 */ /* 0x000ea2000c1e1b00 */
[----:B------:R-:W-:-:S04]  /*0a80*/  IADD3 R20, P5, R20, UR14, RZ ;  /* 0x0000000e14147c10 */ /* 0x000fc8000ffbe0ff */
[----:B------:R-:W-:Y:S01]  /*0a90*/  IADD3.X R21, R4, UR15, RZ, P5, !PT ;  /* 0x0000000f04157c10 */ /* 0x000fe2000affe4ff */
[----:B--2---:R-:W-:-:S08]  /*0aa0*/  DADD R24, R14, R24 ;  /* 0x000000000e187229 */ /* 0x004fd00000000018 */
[----:B------:R-:W-:-:S14]  /*0ab0*/  DSETP.GT.AND P4, PT, R24, RZ, PT ;  /* 0x000000ff1800722a */ /* 0x000fdc0003f84000 */
[----:B------:R0:W-:Y:S04]  /*0ac0*/  @!P4 STG.E.64 desc[UR12][R20.64], RZ ;  /* 0x000000ff1400c986 */ /* 0x0001e8000c101b0c */
[----:B------:R-:W2:Y:S01]  /*0ad0*/  @P4 LDG.E.64 R22, desc[UR12][R12.64] ;  /* 0x0000000c0c164981 */ /* 0x000ea2000c1e1b00 */
[----:B------:R-:W-:-:S08]  /*0ae0*/  @P4 DMUL R24, R18, R24 ;  /* 0x0000001812184228 */ /* 0x000fd00000000000 */
[----:B--2---:R-:W-:-:S07]  /*0af0*/  @P4 DMUL R22, R24, R22 ;  /* 0x0000001618164228 */ /* 0x004fce0000000000 */
[----:B------:R0:W-:Y:S01]  /*0b00*/  @P4 STG.E.64 desc[UR12][R20.64], R22 ;  /* 0x0000001614004986 */ /* 0x0001e2000c101b0c */
[----:B------:R-:W-:-:S07]  /*0b10*/  @P4 DADD R10, R10, -R22 ;  /* 0x000000000a0a4229 */ /* 0x000fce0000000816 */
[----:B------:R0:W-:Y:S04]  /*0b20*/  @P4 STS.64 [R2], R10 ;  /* 0x0000000a02004388 */ /* 0x0001e80000000a00 */
.L_x_187:
[----:B------:R-:W-:Y:S05]  /*0b30*/  BSYNC B2 ;  /* 0x0000000000027941 */ /* 0x000fea0003800000 */
.L_x_186:
[----:B------:R-:W-:Y:S01]  /*0b40*/  BSSY B2, `(.L_x_188) ;  /* 0x0000011000027945 */ /* 0x000fe20003800000 */
[----:B------:R-:W-:-:S03]  /*0b50*/  IMAD.WIDE R6, R0, 0x8, R6 ;  /* 0x0000000800067825 */ /* 0x000fc600078e0206 */
[----:B------:R-:W-:Y:S05]  /*0b60*/  @!P3 BRA `(.L_x_189) ;  /* 0x000000000038b947 */ /* 0x000fea0003800000 */
[----:B0-----:R-:W2:Y:S01]  /*0b70*/  LDG.E.64 R20, desc[UR12][R6.64] ;  /* 0x0000000c06147981 */ /* 0x001ea2000c1e1b00 */
[----:B------:R-:W-:-:S04]  /*0b80*/  IADD3 R4, P4, R9, UR22, RZ ;  /* 0x0000001609047c10 */ /* 0x000fc8000ff9e0ff */
[----:B------:R-:W-:Y:S02]  /*0b90*/  LEA.HI.X.SX32 R9, R9, UR23, 0x1, P4 ;  /* 0x0000001709097c11 */ /* 0x000fe4000a0f0eff */
[----:B------:R-:W-:-:S04]  /*0ba0*/  LEA R8, P4, R4, UR14, 0x3 ;  /* 0x0000000e04087c11 */ /* 0x000fc8000f8818ff */
[----:B------:R-:W-:Y:S01]  /*0bb0*/  LEA.HI.X R9, R4, UR15, R9, 0x3, P4 ;  /* 0x0000000f04097c11 */ /* 0x000fe2000a0f1c09 */
        /* <DEDUP_REMOVED lines=9> */
.L_x_189:
[----:B------:R-:W-:Y:S05]  /*0c50*/  BSYNC B2 ;  /* 0x0000000000027941 */ /* 0x000fea0003800000 */
.L_x_188:
[----:B------:R-:W-:Y:S01]  /*0c60*/  BSSY B2, `(.L_x_190) ;  /* 0x0000011000027945 */ /* 0x000fe20003800000 */
[----:B------:R-:W-:-:S03]  /*0c70*/  IMAD.WIDE R6, R0, 0x8, R6 ;  /* 0x0000000800067825 */ /* 0x000fc600078e0206 */
[----:B------:R-:W-:Y:S05]  /*0c80*/  @!P0 BRA `(.L_x_191) ;  /* 0x0000000000388947 */ /* 0x000fea0003800000 */
[----:B01----:R-:W2:Y:S01]  /*0c90*/  LDG.E.64 R20, desc[UR12][R6.64] ;  /* 0x0000000c06147981 */ /* 0x003ea2000c1e1b00 */
[----:B------:R-:W-:-:S04]  /*0ca0*/  IADD3 R4, P3, R3, UR22, RZ ;  /* 0x0000001603047c10 */ /* 0x000fc8000ff7e0ff */
[----:B------:R-:W-:Y:S02]  /*0cb0*/  LEA.HI.X.SX32 R3, R3, UR23, 0x1, P3 ;  /* 0x0000001703037c11 */ /* 0x000fe400098f0eff */
[----:B------:R-:W-:-:S04]  /*0cc0*/  LEA R8, P3, R4, UR14, 0x3 ;  /* 0x0000000e04087c11 */ /* 0x000fc8000f8618ff */
[----:B------:R-:W-:Y:S01]  /*0cd0*/  LEA.HI.X R9, R4, UR15, R3, 0x3, P3 ;  /* 0x0000000f04097c11 */ /* 0x000fe200098f1c03 */
[----:B--2---:R-:W-:-:S08]  /*0ce0*/  DADD R20, R14, R20 ;  /* 0x000000000e147229 */ /* 0x004fd00000000014 */
[----:B------:R-:W-:-:S14]  /*0cf0*/  DSETP.GT.AND P0, PT, R20, RZ, PT ;  /* 0x000000ff1400722a */ /* 0x000fdc0003f04000 */
[----:B------:R2:W-:Y:S04]  /*0d00*/  @!P0 STG.E.64 desc[UR12][R8.64], RZ ;  /* 0x000000ff08008986 */ /* 0x0005e8000c101b0c */
[----:B------:R-:W3:Y:S01]  /*0d10*/  @P0 LDG.E.64 R22, desc[UR12][R12.64] ;  /* 0x0000000c0c160981 */ /* 0x000ee2000c1e1b00 */
[----:B------:R-:W-:-:S08]  /*0d20*/  @P0 DMUL R20, R18, R20 ;  /* 0x0000001412140228 */ /* 0x000fd00000000000 */
[----:B---3--:R-:W-:-:S07]  /*0d30*/  @P0 DMUL R20, R20, R22 ;  /* 0x0000001614140228 */ /* 0x008fce0000000000 */
[----:B------:R2:W-:Y:S01]  /*0d40*/  @P0 STG.E.64 desc[UR12][R8.64], R20 ;  /* 0x0000001408000986 */ /* 0x0005e2000c101b0c */
[----:B------:R-:W-:-:S07]  /*0d50*/  @P0 DADD R10, R10, -R20 ;  /* 0x000000000a0a0229 */ /* 0x000fce0000000814 */
[----:B------:R2:W-:Y:S04]  /*0d60*/  @P0 STS.64 [R2], R10 ;  /* 0x0000000a02000388 */ /* 0x0005e80000000a00 */
.L_x_191:
[----:B------:R-:W-:Y:S05]  /*0d70*/  BSYNC B2 ;  /* 0x0000000000027941 */ /* 0x000fea0003800000 */
.L_x_190:
[----:B------:R-:W-:Y:S04]  /*0d80*/  BSSY B2, `(.L_x_192) ;  /* 0x0000011000027945 */ /* 0x000fe80003800000 */
[----:B------:R-:W-:Y:S05]  /*0d90*/  @!P2 BRA `(.L_x_193) ;  /* 0x00000000003ca947 */ /* 0x000fea0003800000 */
[----:B-12---:R-:W-:-:S06]  /*0da0*/  IMAD.WIDE R8, R0, 0x8, R6 ;  /* 0x0000000800087825 */ /* 0x006fcc00078e0206 */
[----:B------:R-:W0:Y:S01]  /*0db0*/  LDG.E.64 R8, desc[UR12][R8.64] ;  /* 0x0000000c08087981 */ /* 0x000e22000c1e1b00 */
[----:B------:R-:W-:-:S04]  /*0dc0*/  IADD3 R3, P2, R5, UR22, RZ ;  /* 0x0000001605037c10 */ /* 0x000fc8000ff5e0ff */
[----:B------:R-:W-:Y:S02]  /*0dd0*/  LEA.HI.X.SX32 R4, R5, UR23, 0x1, P2 ;  /* 0x0000001705047c11 */ /* 0x000fe400090f0eff */
[----:B------:R-:W-:-:S04]  /*0de0*/  LEA R6, P2, R3, UR14, 0x3 ;  /* 0x0000000e03067c11 */ /* 0x000fc8000f8418ff */
[----:B------:R-:W-:Y:S01]  /*0df0*/  LEA.HI.X R7, R3, UR15, R4, 0x3, P2 ;  /* 0x0000000f03077c11 */ /* 0x000fe200090f1c04 */
[----:B0-----:R-:W-:-:S08]  /*0e00*/  DADD R20, R14, R8 ;  /* 0x000000000e147229 */ /* 0x001fd00000000008 */
        /* <DEDUP_REMOVED lines=8> */
.L_x_193:
[----:B------:R-:W-:Y:S05]  /*0e90*/  BSYNC B2 ;  /* 0x0000000000027941 */ /* 0x000fea0003800000 */
.L_x_192:
[----:B------:R-:W-:-:S05]  /*0ea0*/  IMAD.IADD R5, R5, 0x1, R0 ;  /* 0x0000000105057824 */ /* 0x000fca00078e0200 */
[----:B------:R-:W-:-:S13]  /*0eb0*/  ISETP.GE.AND P0, PT, R5, UR29, PT ;  /* 0x0000001d05007c0c */ /* 0x000fda000bf06270 */
[----:B------:R-:W-:Y:S05]  /*0ec0*/  @!P0 BRA `(.L_x_194) ;  /* 0xfffffff800ac8947 */ /* 0x000fea000383ffff */
[----:B------:R-:W-:Y:S05]  /*0ed0*/  BSYNC B1 ;  /* 0x0000000000017941 */ /* 0x000fea0003800000 */
.L_x_185:
[----:B------:R-:W-:Y:S05]  /*0ee0*/  BRA `(.L_x_177) ;  /* 0x0000000400ec7947 */ /* 0x000fea0003800000 */
.L_x_179:
[----:B------:R-:W-:Y:S01]  /*0ef0*/  ISETP.NE.AND P0, PT, R4, RZ, PT ;  /* 0x000000ff0400720c */ /* 0x000fe20003f05270 */
[----:B------:R-:W-:Y:S01]  /*0f00*/  BSSY B1, `(.L_x_195) ;  /* 0x000002a000017945 */ /* 0x000fe20003800000 */
[----:B------:R-:W-:Y:S01]  /*0f10*/  IMAD.MOV.U32 R5, RZ, RZ, R17 ;  /* 0x000000ffff057224 */ /* 0x000fe200078e0011 */
[----:B------:R-:W-:-:S10]  /*0f20*/  CS2R R6, SRZ ;  /* 0x0000000000067805 */ /* 0x000fd4000001ff00 */
[----:B------:R-:W-:Y:S05]  /*0f30*/  @!P0 BRA `(.L_x_196) ;  /* 0x0000000000988947 */ /* 0x000fea0003800000 */
[C---:B------:R-:W-:Y:S01]  /*0f40*/  IADD3 R5, P0, R17.reuse, UR22, RZ ;  /* 0x0000001611057c10 */ /* 0x040fe2000ff1e0ff */
[----:B------:R-:W-:Y:S01]  /*0f50*/  ULDC.64 UR10, c[0x0][0x210] ;  /* 0x00008400000a7ab9 */ /* 0x000fe20000000a00 */
[----:B------:R-:W-:Y:S01]  /*0f60*/  ULDC.64 UR30, c[0x0][0x220] ;  /* 0x00008800001e7ab9 */ /* 0x000fe20000000a00 */
[C---:B------:R-:W-:Y:S01]  /*0f70*/  VIADD R23, R17.reuse, -UR25 ;  /* 0x8000001911177c36 */ /* 0x040fe20008000000 */
[----:B------:R-:W-:Y:S01]  /*0f80*/  LEA.HI.X.SX32 R6, R17, UR23, 0x1, P0 ;  /* 0x0000001711067c11 */ /* 0x000fe200080f0eff */
[----:B------:R-:W-:-:S03]  /*0f90*/  IMAD.SHL.U32 R16, R5, 0x8, RZ ;  /* 0x0000000805107824 */ /* 0x000fc600078e00ff */
[----:B------:R-:W-:Y:S01]  /*0fa0*/  SHF.L.U64.HI R6, R5, 0x3, R6 ;  /* 0x0000000305067819 */ /* 0x000fe20000010206 */
[----:B------:R-:W-:Y:S01]  /*0fb0*/  IMAD.MOV.U32 R5, RZ, RZ, R17 ;  /* 0x000000ffff057224 */ /* 0x000fe200078e0011 */
[C---:B------:R-:W-:Y:S02]  /*0fc0*/  IADD3 R12, P0, R16.reuse, UR10, RZ ;  /* 0x0000000a100c7c10 */ /* 0x040fe4000ff1e0ff */
[----:B------:R-:W-:Y:S02]  /*0fd0*/  IADD3 R16, P2, R16, UR30, RZ ;  /* 0x0000001e10107c10 */ /* 0x000fe4000ff5e0ff */
[C---:B------:R-:W-:Y:S02]  /*0fe0*/  IADD3.X R13, R6.reuse, UR11, RZ, P0, !PT ;  /* 0x0000000b060d7c10 */ /* 0x040fe400087fe4ff */
[----:B------:R-:W-:Y:S02]  /*0ff0*/  IADD3.X R25, R6, UR31, RZ, P2, !PT ;  /* 0x0000001f06197c10 */ /* 0x000fe400097fe4ff */
[----:B------:R-:W-:-:S07]  /*1000*/  CS2R R6, SRZ ;  /* 0x0000000000067805 */ /* 0x000fce000001ff00 */
.L_x_199:
[----:B------:R-:W-:Y:S01]  /*1010*/  ISETP.NE.AND P0, PT, R23, RZ, PT ;  /* 0x000000ff1700720c */ /* 0x000fe20003f05270 */
[----:B------:R-:W-:Y:S01]  /*1020*/  IMAD.MOV.U32 R10, RZ, RZ, R16 ;  /* 0x000000ffff0a7224 */ /* 0x000fe200078e0010 */
[----:B------:R-:W-:Y:S01]  /*1030*/  BSSY B2, `(.L_x_197) ;  /* 0x0000013000027945 */ /* 0x000fe20003800000 */
[----:B------:R-:W-:Y:S02]  /*1040*/  IMAD.MOV.U32 R11, RZ, RZ, R25 ;  /* 0x000000ffff0b7224 */ /* 0x000fe400078e0019 */
[----:B------:R-:W-:Y:S02]  /*1050*/  VIADD R4, R4, 0xffffffff ;  /* 0xffffffff04047836 */ /* 0x000fe40000000000 */
[----:B0-----:R-:W-:Y:S02]  /*1060*/  IMAD.MOV.U32 R8, RZ, RZ, R12 ;  /* 0x000000ffff087224 */ /* 0x001fe400078e000c */
[----:B------:R-:W-:Y:S01]  /*1070*/  IMAD.MOV.U32 R9, RZ, RZ, R13 ;  /* 0x000000ffff097224 */ /* 0x000fe200078e000d */
[----:B------:R-:W-:Y:S01]  /*1080*/  ISETP.NE.AND P2, PT, R4, RZ, PT ;  /* 0x000000ff0400720c */ /* 0x000fe20003f45270 */
[----:B------:R-:W-:-:S04]  /*1090*/  IMAD.WIDE R20, R0, 0x8, R10 ;  /* 0x0000000800147825 */ /* 0x000fc800078e020a */
[----:B------:R-:W-:-:S04]  /*10a0*/  IMAD.WIDE R12, R0, 0x8, R8 ;  /* 0x00000008000c7825 */ /* 0x000fc800078e0208 */
[----:B------:R-:W-:Y:S02]  /*10b0*/  IMAD.MOV.U32 R16, RZ, RZ, R20 ;  /* 0x000000ffff107224 */ /* 0x000fe400078e0014 */
[----:B------:R-:W-:Y:S01]  /*10c0*/  IMAD.MOV.U32 R25, RZ, RZ, R21 ;  /* 0x000000ffff197224 */ /* 0x000fe200078e0015 */
[----:B------:R-:W-:Y:S06]  /*10d0*/  @!P0 BRA `(.L_x_198) ;  /* 0x0000000000208947 */ /* 0x000fec0003800000 */
[----:B------:R-:W2:Y:S02]  /*10e0*/  LDG.E.64 R10, desc[UR12][R10.64] ;  /* 0x0000000c0a0a7981 */ /* 0x000ea4000c1e1b00 */
[----:B--2---:R-:W-:-:S08]  /*10f0*/  DADD R20, R14, R10 ;  /* 0x000000000e147229 */ /* 0x004fd0000000000a */
[----:B------:R-:W-:-:S14]  /*1100*/  DSETP.GT.AND P0, PT, R20, RZ, PT ;  /* 0x000000ff1400722a */ /* 0x000fdc0003f04000 */
[----:B------:R-:W-:Y:S01]  /*1110*/  @P0 DMUL R20, R18, R20 ;  /* 0x0000001412140228 */ /* 0x000fe20000000000 */
[----:B------:R0:W-:Y:S06]  /*1120*/  @!P0 STG.E.64 desc[UR12][R8.64], RZ ;  /* 0x000000ff08008986 */ /* 0x0001ec000c101b0c */
[----:B------:R0:W-:Y:S01]  /*1130*/  @P0 STG.E.64 desc[UR12][R8.64], R20 ;  /* 0x0000001408000986 */ /* 0x0001e2000c101b0c */
[----:B------:R-:W-:-:S07]  /*1140*/  @P0 DADD R6, R6, -R20 ;  /* 0x0000000006060229 */ /* 0x000fce0000000814 */
[----:B------:R0:W-:Y:S04]  /*1150*/  @P0 STS.64 [R2], R6 ;  /* 0x0000000602000388 */ /* 0x0001e80000000a00 */
.L_x_198:
[----:B------:R-:W-:Y:S05]  /*1160*/  BSYNC B2 ;  /* 0x0000000000027941 */ /* 0x000fea0003800000 */
.L_x_197:
[C---:B------:R-:W-:Y:S02]  /*1170*/  IMAD.IADD R5, R0.reuse, 0x1, R5 ;  /* 0x0000000100057824 */ /* 0x040fe400078e0205 */
[----:B------:R-:W-:Y:S01]  /*1180*/  IMAD.IADD R23, R0, 0x1, R23 ;  /* 0x0000000100177824 */ /* 0x000fe200078e0217 */
[----:B------:R-:W-:Y:S06]  /*1190*/  @P2 BRA `(.L_x_199) ;  /* 0xfffffffc009c2947 */ /* 0x000fec000383ffff */
.L_x_196:
[----:B------:R-:W-:Y:S05]  /*11a0*/  BSYNC B1 ;  /* 0x0000000000017941 */ /* 0x000fea0003800000 */
.L_x_195:
[----:B------:R-:W-:-:S13]  /*11b0*/  ISETP.GE.U32.AND P0, PT, R3, 0x3, PT ;  /* 0x000000030300780c */ /* 0x000fda0003f06070 */
[----:B------:R-:W-:Y:S05]  /*11c0*/  @!P0 BRA `(.L_x_177) ;  /* 0x0000000400348947 */ /* 0x000fea0003800000 */
.L_x_208:
[C---:B------:R-:W-:Y:S01]  /*11d0*/  ISETP.NE.AND P4, PT, R5.reuse, UR25, PT ;  /* 0x0000001905007c0c */ /* 0x040fe2000bf85270 */
[----:B0-----:R-:W-:Y:S01]  /*11e0*/  IMAD.IADD R9, R0, 0x1, R5 ;  /* 0x0000000100097824 */ /* 0x001fe200078e0205 */
[----:B------:R-:W-:Y:S01]  /*11f0*/  IADD3 R4, P0, R5, UR22, RZ ;  /* 0x0000001605047c10 */ /* 0x000fe2000ff1e0ff */
[----:B------:R-:W-:Y:S02]  /*1200*/  BSSY B1, `(.L_x_200) ;  /* 0x0000016000017945 */ /* 0x000fe40003800000 */
[--C-:B------:R-:W-:Y:S01]  /*1210*/  IMAD.IADD R3, R9, 0x1, R0.reuse ;  /* 0x0000000109037824 */ /* 0x100fe200078e0200 */
[----:B-12---:R-:W-:Y:S01]  /*1220*/  LEA.HI.X.SX32 R11, R5, UR23, 0x1, P0 ;  /* 0x00000017050b7c11 */ /* 0x006fe200080f0eff */
        /* <DEDUP_REMOVED lines=14> */
[----:B------:R-:W-:Y:S01]  /*1310*/  @P4 DMUL R12, R18, R12 ;  /* 0x0000000c120c4228 */ /* 0x000fe20000000000 */
[----:B------:R0:W-:Y:S06]  /*1320*/  @!P4 STG.E.64 desc[UR12][R20.64], RZ ;  /* 0x000000ff1400c986 */ /* 0x0001ec000c101b0c */
[----:B------:R0:W-:Y:S01]  /*1330*/  @P4 STG.E.64 desc[UR12][R20.64], R12 ;  /* 0x0000000c14004986 */ /* 0x0001e2000c101b0c */
[----:B------:R-:W-:-:S07]  /*1340*/  @P4 DADD R6, R6, -R12 ;  /* 0x0000000006064229 */ /* 0x000fce000000080c */
[----:B------:R0:W-:Y:S04]  /*1350*/  @P4 STS.64 [R2], R6 ;  /* 0x0000000602004388 */ /* 0x0001e80000000a00 */
.L_x_201:
[----:B------:R-:W-:Y:S05]  /*1360*/  BSYNC B1 ;  /* 0x0000000000017941 */ /* 0x000fea0003800000 */
.L_x_200:
        /* <DEDUP_REMOVED lines=10> */
[----:B------:R-:W-:Y:S01]  /*1410*/  @P3 DMUL R12, R18, R12 ;  /* 0x0000000c120c3228 */ /* 0x000fe20000000000 */
[----:B------:R1:W-:Y:S06]  /*1420*/  @!P3 STG.E.64 desc[UR12][R8.64], RZ ;  /* 0x000000ff0800b986 */ /* 0x0003ec000c101b0c */
[----:B------:R1:W-:Y:S01]  /*1430*/  @P3 STG.E.64 desc[UR12][R8.64], R12 ;  /* 0x0000000c08003986 */ /* 0x0003e2000c101b0c */
[----:B------:R-:W-:-:S07]  /*1440*/  @P3 DADD R6, R6, -R12 ;  /* 0x0000000006063229 */ /* 0x000fce000000080c */
[----:B------:R1:W-:Y:S04]  /*1450*/  @P3 STS.64 [R2], R6 ;  /* 0x0000000602003388 */ /* 0x0003e80000000a00 */
.L_x_203:
[----:B------:R-:W-:Y:S05]  /*1460*/  BSYNC B1 ;  /* 0x0000000000017941 */ /* 0x000fea0003800000 */
.L_x_202:
[----:B------:R-:W-:Y:S01]  /*1470*/  BSSY B1, `(.L_x_204) ;  /* 0x000000f000017945 */ /* 0x000fe20003800000 */
[----:B-1----:R-:W-:-:S03]  /*1480*/  IMAD.WIDE R8, R0, 0x8, R10 ;  /* 0x0000000800087825 */ /* 0x002fc600078e020a */
[----:B------:R-:W-:Y:S05]  /*1490*/  @!P0 BRA `(.L_x_205) ;  /* 0x0000000000308947 */ /* 0x000fea0003800000 */
[----:B------:R-:W2:Y:S01]  /*14a0*/  LDG.E.64 R10, desc[UR12][R8.64] ;  /* 0x0000000c080a7981 */ /* 0x000ea2000c1e1b00 */
[----:B------:R-:W-:-:S04]  /*14b0*/  IADD3 R4, P3, R3, UR22, RZ ;  /* 0x0000001603047c10 */ /* 0x000fc8000ff7e0ff */
[----:B------:R-:W-:Y:S02]  /*14c0*/  LEA.HI.X.SX32 R3, R3, UR23, 0x1, P3 ;  /* 0x0000001703037c11 */ /* 0x000fe400098f0eff */
[----:B0-----:R-:W-:-:S04]  /*14d0*/  LEA R12, P3, R4, UR16, 0x3 ;  /* 0x00000010040c7c11 */ /* 0x001fc8000f8618ff */
        /* <DEDUP_REMOVED lines=8> */
.L_x_205:
[----:B------:R-:W-:Y:S05]  /*1560*/  BSYNC B1 ;  /* 0x0000000000017941 */ /* 0x000fea0003800000 */
.L_x_204:
[----:B------:R-:W-:Y:S04]  /*1570*/  BSSY B1, `(.L_x_206) ;  /* 0x000000f000017945 */ /* 0x000fe80003800000 */
[----:B------:R-:W-:Y:S05]  /*1580*/  @!P2 BRA `(.L_x_207) ;  /* 0x000000000034a947 */ /* 0x000fea0003800000 */
[----:B------:R-:W-:-:S06]  /*1590*/  IMAD.WIDE R8, R0, 0x8, R8 ;  /* 0x0000000800087825 */ /* 0x000fcc00078e0208 */
[----:B------:R-:W2:Y:S01]  /*15a0*/  LDG.E.64 R8, desc[UR12][R8.64] ;  /* 0x0000000c08087981 */ /* 0x000ea2000c1e1b00 */
[----:B------:R-:W-:-:S04]  /*15b0*/  IADD3 R3, P2, R5, UR22, RZ ;  /* 0x0000001605037c10 */ /* 0x000fc8000ff5e0ff */
[----:B------:R-:W-:Y:S02]  /*15c0*/  LEA.HI.X.SX32 R4, R5, UR23, 0x1, P2 ;  /* 0x0000001705047c11 */ /* 0x000fe400090f0eff */
[----:B01----:R-:W-:-:S04]  /*15d0*/  LEA R12, P2, R3, UR16, 0x3 ;  /* 0x00000010030c7c11 */ /* 0x003fc8000f8418ff */
        /* <DEDUP_REMOVED lines=8> */
.L_x_207:
[----:B------:R-:W-:Y:S05]  /*1660*/  BSYNC B1 ;  /* 0x0000000000017941 */ /* 0x000fea0003800000 */
.L_x_206:
[----:B------:R-:W-:-:S05]  /*1670*/  IMAD.IADD R5, R5, 0x1, R0 ;  /* 0x0000000105057824 */ /* 0x000fca00078e0200 */
[----:B------:R-:W-:-:S13]  /*1680*/  ISETP.GE.AND P0, PT, R5, UR32, PT ;  /* 0x0000002005007c0c */ /* 0x000fda000bf06270 */
[----:B------:R-:W-:Y:S05]  /*1690*/  @!P0 BRA `(.L_x_208) ;  /* 0xfffffff800cc8947 */ /* 0x000fea000383ffff */
.L_x_177:
[----:B------:R-:W-:Y:S05]  /*16a0*/  BSYNC B0 ;  /* 0x0000000000007941 */ /* 0x000fea0003800000 */
.L_x_176:
[----:B------:R-:W-:Y:S01]  /*16b0*/  BAR.SYNC.DEFER_BLOCKING 0x0 ;  /* 0x0000000000007b1d */ /* 0x000fe20000010000 */
[----:B------:R-:W-:-:S05]  /*16c0*/  ISETP.NE.AND P0, PT, R17, RZ, PT ;  /* 0x000000ff1100720c */ /* 0x000fca0003f05270 */
[----:B------:R-:W-:Y:S08]  /*16d0*/  BSSY B0, `(.L_x_209) ;  /* 0x000005f000007945 */ /* 0x000ff00003800000 */
[----:B------:R-:W-:Y:S05]  /*16e0*/  @P0 BRA `(.L_x_210) ;  /* 0x0000000400740947 */ /* 0x000fea0003800000 */
[----:B------:R-:W-:Y:S02]  /*16f0*/  ISETP.NE.AND P0, PT, R0, RZ, PT ;  /* 0x000000ff0000720c */ /* 0x000fe40003f05270 */
[----:B------:R-:W-:-:S11]  /*1700*/  CS2R R18, SRZ ;  /* 0x0000000000127805 */ /* 0x000fd6000001ff00 */
[----:B------:R-:W-:Y:S05]  /*1710*/  @!P0 BRA `(.L_x_211) ;  /* 0x0000000400508947 */ /* 0x000fea0003800000 */
[C---:B0123--:R-:W-:Y:S01]  /*1720*/  VIADD R2, R0.reuse, 0xffffffff ;  /* 0xffffffff00027836 */ /* 0x04ffe20000000000 */
[----:B------:R-:W-:Y:S01]  /*1730*/  UMOV UR4, URZ ;  /* 0x0000003f00047c82 */ /* 0x000fe20008000000 */
[----:B------:R-:W-:Y:S02]  /*1740*/  LOP3.LUT R3, R0, 0x3, RZ, 0xc0, !PT ;  /* 0x0000000300037812 */ /* 0x000fe400078ec0ff */
[----:B------:R-:W-:Y:S02]  /*1750*/  CS2R R18, SRZ ;  /* 0x0000000000127805 */ /* 0x000fe4000001ff00 */
[----:B------:R-:W-:-:S13]  /*1760*/  ISETP.GE.U32.AND P0, PT, R2, 0x3, PT ;  /* 0x000000030200780c */ /* 0x000fda0003f06070 */
[----:B------:R-:W-:Y:S05]  /*1770*/  @!P0 BRA `(.L_x_212) ;  /* 0x0000000400148947 */ /* 0x000fea0003800000 */
[----:B------:R-:W-:Y:S01]  /*1780*/  IMAD.IADD R2, R0, 0x1, -R3 ;  /* 0x0000000100027824 */ /* 0x000fe200078e0a03 */
[----:B------:R-:W-:Y:S01]  /*1790*/  UMOV UR4, URZ ;  /* 0x0000003f00047c82 */ /* 0x000fe20008000000 */
[----:B------:R-:W-:-:S03]  /*17a0*/  CS2R R18, SRZ ;  /* 0x0000000000127805 */ /* 0x000fc6000001ff00 */
[----:B------:R-:W-:-:S13]  /*17b0*/  ISETP.GT.AND P0, PT, R2, RZ, PT ;  /* 0x000000ff0200720c */ /* 0x000fda0003f04270 */
[----:B------:R-:W-:Y:S05]  /*17c0*/  @!P0 BRA `(.L_x_213) ;  /* 0x0000000000d48947 */ /* 0x000fea0003800000 */
[----:B------:R-:W-:Y:S02]  /*17d0*/  ISETP.GT.AND P2, PT, R2, 0xc, PT ;  /* 0x0000000c0200780c */ /* 0x000fe40003f44270 */
[----:B------:R-:W-:-:S11]  /*17e0*/  PLOP3.LUT P0, PT, PT, PT, PT, 0x80, 0x0 ;  /* 0x000000000000781c */ /* 0x000fd60003f0f070 */
[----:B------:R-:W-:Y:S05]  /*17f0*/  @!P2 BRA `(.L_x_214) ;  /* 0x000000000078a947 */ /* 0x000fea0003800000 */
[----:B------:R-:W-:-:S13]  /*1800*/  PLOP3.LUT P0, PT, PT, PT, PT, 0x8, 0x0 ;  /* 0x000000000000781c */ /* 0x000fda0003f0e170 */
.L_x_215:
[----:B------:R-:W-:Y:S01]  /*1810*/  ULEA UR8, UR4, UR5, 0x3 ;  /* 0x0000000504087291 */ /* 0x000fe2000f8e183f */
[----:B------:R-:W-:Y:S01]  /*1820*/  VIADD R2, R2, 0xfffffff0 ;  /* 0xfffffff002027836 */ /* 0x000fe20000000000 */
[----:B------:R-:W-:-:S04]  /*1830*/  UIADD3 UR4, UR4, 0x10, URZ ;  /* 0x0000001004047890 */ /* 0x000fc8000fffe03f */
[----:B------:R-:W-:-:S03]  /*1840*/  ISETP.GT.AND P2, PT, R2, 0xc, PT ;  /* 0x0000000c0200780c */ /* 0x000fc60003f44270 */
[----:B------:R-:W0:Y:S04]  /*1850*/  LDS.128 R8, [UR8] ;  /* 0x00000008ff087984 */ /* 0x000e280008000c00 */
[----:B------:R-:W1:Y:S04]  /*1860*/  LDS.128 R4, [UR8+0x10] ;  /* 0x00001008ff047984 */ /* 0x000e680008000c00 */
[----:B------:R-:W2:Y:S01]  /*1870*/  LDS.128 R12, [UR8+0x20] ;  /* 0x00002008ff0c7984 */ /* 0x000ea20008000c00 */
[----:B0-----:R-:W-:-:S08]  /*1880*/  DADD R8, R8, R18 ;  /* 0x0000000008087229 */ /* 0x001fd00000000012 */
[----:B------:R-:W-:Y:S02]  /*1890*/  DADD R18, R8, R10 ;  /* 0x0000000008127229 */ /* 0x000fe4000000000a */
[----:B------:R-:W0:Y:S06]  /*18a0*/  LDS.128 R8, [UR8+0x30] ;  /* 0x00003008ff087984 */ /* 0x000e2c0008000c00 */
[----:B-1----:R-:W-:-:S08]  /*18b0*/  DADD R4, R18, R4 ;  /* 0x0000000012047229 */ /* 0x002fd00000000004 */
[----:B------:R-:W-:Y:S02]  /*18c0*/  DADD R18, R4, R6 ;  /* 0x0000000004127229 */ /* 0x000fe40000000006 */
[----:B------:R-:W1:Y:S06]  /*18d0*/  LDS.128 R4, [UR8+0x40] ;  /* 0x00004008ff047984 */ /* 0x000e6c0008000c00 */
[----:B--2---:R-:W-:-:S08]  /*18e0*/  DADD R12, R18, R12 ;  /* 0x00000000120c7229 */ /* 0x004fd0000000000c */
[----:B------:R-:W-:Y:S02]  /*18f0*/  DADD R18, R12, R14 ;  /* 0x000000000c127229 */ /* 0x000fe4000000000e */
[----:B------:R-:W2:Y:S06]  /*1900*/  LDS.128 R12, [UR8+0x50] ;  /* 0x00005008ff0c7984 */ /* 0x000eac0008000c00 */
[----:B0-----:R-:W-:-:S08]  /*1910*/  DADD R8, R18, R8 ;  /* 0x0000000012087229 */ /* 0x001fd00000000008 */
[----:B------:R-:W-:Y:S02]  /*1920*/  DADD R18, R8, R10 ;  /* 0x0000000008127229 */ /* 0x000fe4000000000a */
[----:B------:R-:W0:Y:S06]  /*1930*/  LDS.128 R8, [UR8+0x60] ;  /* 0x00006008ff087984 */ /* 0x000e2c0008000c00 */
[----:B-1----:R-:W-:-:S08]  /*1940*/  DADD R4, R18, R4 ;  /* 0x0000000012047229 */ /* 0x002fd00000000004 */
[----:B------:R-:W-:Y:S02]  /*1950*/  DADD R18, R4, R6 ;  /* 0x0000000004127229 */ /* 0x000fe40000000006 */
[----:B------:R-:W1:Y:S06]  /*1960*/  LDS.128 R4, [UR8+0x70] ;  /* 0x00007008ff047984 */ /* 0x000e6c0008000c00 */
[----:B--2---:R-:W-:-:S08]  /*1970*/  DADD R12, R18, R12 ;  /* 0x00000000120c7229 */ /* 0x004fd0000000000c */
[----:B------:R-:W-:-:S08]  /*1980*/  DADD R12, R12, R14 ;  /* 0x000000000c0c7229 */ /* 0x000fd0000000000e */
[----:B0-----:R-:W-:-:S08]  /*1990*/  DADD R8, R12, R8 ;  /* 0x000000000c087229 */ /* 0x001fd00000000008 */
[----:B------:R-:W-:-:S08]  /*19a0*/  DADD R8, R8, R10 ;  /* 0x0000000008087229 */ /* 0x000fd0000000000a */
[----:B-1----:R-:W-:-:S08]  /*19b0*/  DADD R4, R8, R4 ;  /* 0x0000000008047229 */ /* 0x002fd00000000004 */
[----:B------:R-:W-:Y:S01]  /*19c0*/  DADD R18, R4, R6 ;  /* 0x0000000004127229 */ /* 0x000fe20000000006 */
[----:B------:R-:W-:Y:S10]  /*19d0*/  @P2 BRA `(.L_x_215) ;  /* 0xfffffffc008c2947 */ /* 0x000ff4000383ffff */
.L_x_214:
[----:B------:R-:W-:-:S13]  /*19e0*/  ISETP.GT.AND P2, PT, R2, 0x4, PT ;  /* 0x000000040200780c */ /* 0x000fda0003f44270 */
[----:B------:R-:W-:Y:S05]  /*19f0*/  @!P2 BRA `(.L_x_216) ;  /* 0x000000000040a947 */ /* 0x000fea0003800000 */
[----:B------:R-:W-:Y:S01]  /*1a00*/  ULEA UR8, UR4, UR5, 0x3 ;  /* 0x0000000504087291 */ /* 0x000fe2000f8e183f */
[----:B------:R-:W-:Y:S01]  /*1a10*/  PLOP3.LUT P0, PT, PT, PT, PT, 0x8, 0x0 ;  /* 0x000000000000781c */ /* 0x000fe20003f0e170 */
[----:B------:R-:W-:Y:S01]  /*1a20*/  VIADD R2, R2, 0xfffffff8 ;  /* 0xfffffff802027836 */ /* 0x000fe20000000000 */
[----:B------:R-:W-:-:S06]  /*1a30*/  UIADD3 UR4, UR4, 0x8, URZ ;  /* 0x0000000804047890 */ /* 0x000fcc000fffe03f */
[----:B------:R-:W0:Y:S04]  /*1a40*/  LDS.128 R12, [UR8] ;  /* 0x00000008ff0c7984 */ /* 0x000e280008000c00 */
[----:B------:R-:W1:Y:S04]  /*1a50*/  LDS.128 R8, [UR8+0x10] ;  /* 0x00001008ff087984 */ /* 0x000e680008000c00 */
[----:B------:R-:W2:Y:S01]  /*1a60*/  LDS.128 R4, [UR8+0x20] ;  /* 0x00002008ff047984 */ /* 0x000ea20008000c00 */
[----:B0-----:R-:W-:-:S08]  /*1a70*/  DADD R12, R18, R12 ;  /* 0x00000000120c7229 */ /* 0x001fd0000000000c */
[----:B------:R-:W-:Y:S02]  /*1a80*/  DADD R18, R12, R14 ;  /* 0x000000000c127229 */ /* 0x000fe4000000000e */
[----:B------:R-:W0:Y:S06]  /*1a90*/  LDS.128 R12, [UR8+0x30] ;  /* 0x00003008ff0c7984 */ /* 0x000e2c0008000c00 */
[----:B-1----:R-:W-:-:S08]  /*1aa0*/  DADD R8, R18, R8 ;  /* 0x0000000012087229 */ /* 0x002fd00000000008 */
[----:B------:R-:W-:-:S08]  /*1ab0*/  DADD R8, R8, R10 ;  /* 0x0000000008087229 */ /* 0x000fd0000000000a */
[----:B--2---:R-:W-:-:S08]  /*1ac0*/  DADD R4, R8, R4 ;  /* 0x0000000008047229 */ /* 0x004fd00000000004 */
[----:B------:R-:W-:-:S08]  /*1ad0*/  DADD R4, R4, R6 ;  /* 0x0000000004047229 */ /* 0x000fd00000000006 */
[----:B0-----:R-:W-:-:S08]  /*1ae0*/  DADD R4, R4, R12 ;  /* 0x0000000004047229 */ /* 0x001fd0000000000c */
[----:B------:R-:W-:-:S11]  /*1af0*/  DADD R18, R4, R14 ;  /* 0x0000000004127229 */ /* 0x000fd6000000000e */
.L_x_216:
[----:B------:R-:W-:-:S13]  /*1b00*/  ISETP.NE.OR P0, PT, R2, RZ, P0 ;  /* 0x000000ff0200720c */ /* 0x000fda0000705670 */
[----:B------:R-:W-:Y:S05]  /*1b10*/  @!P0 BRA `(.L_x_212) ;  /* 0x00000000002c8947 */ /* 0x000fea0003800000 */
.L_x_213:
[----:B------:R-:W-:Y:S01]  /*1b20*/  ULEA UR8, UR4, UR5, 0x3 ;  /* 0x0000000504087291 */ /* 0x000fe2000f8e183f */
[----:B------:R-:W-:Y:S01]  /*1b30*/  VIADD R2, R2, 0xfffffffc ;  /* 0xfffffffc02027836 */ /* 0x000fe20000000000 */
[----:B------:R-:W-:-:S04]  /*1b40*/  UIADD3 UR4, UR4, 0x4, URZ ;  /* 0x0000000404047890 */ /* 0x000fc8000fffe03f */
[----:B------:R-:W-:-:S03]  /*1b50*/  ISETP.NE.AND P0, PT, R2, RZ, PT ;  /* 0x000000ff0200720c */ /* 0x000fc60003f05270 */
[----:B------:R-:W0:Y:S04]  /*1b60*/  LDS.128 R4, [UR8] ;  /* 0x00000008ff047984 */ /* 0x000e280008000c00 */
[----:B------:R-:W1:Y:S01]  /*1b70*/  LDS.128 R8, [UR8+0x10] ;  /* 0x00001008ff087984 */ /* 0x000e620008000c00 */
[----:B0-----:R-:W-:-:S08]  /*1b80*/  DADD R4, R4, R18 ;  /* 0x0000000004047229 */ /* 0x001fd00000000012 */
[----:B------:R-:W-:-:S08]  /*1b90*/  DADD R4, R4, R6 ;  /* 0x0000000004047229 */ /* 0x000fd00000000006 */
[----:B-1----:R-:W-:-:S08]  /*1ba0*/  DADD R4, R4, R8 ;  /* 0x0000000004047229 */ /* 0x002fd00000000008 */
[----:B------:R-:W-:Y:S01]  /*1bb0*/  DADD R18, R4, R10 ;  /* 0x0000000004127229 */ /* 0x000fe2000000000a */
[----:B------:R-:W-:Y:S10]  /*1bc0*/  @P0 BRA `(.L_x_213) ;  /* 0xfffffffc00d40947 */ /* 0x000ff4000383ffff */
.L_x_212:
[----:B------:R-:W-:-:S13]  /*1bd0*/  ISETP.NE.AND P0, PT, R3, RZ, PT ;  /* 0x000000ff0300720c */ /* 0x000fda0003f05270 */
[----:B------:R-:W-:Y:S05]  /*1be0*/  @!P0 BRA `(.L_x_211) ;  /* 0x00000000001c8947 */ /* 0x000fea0003800000 */
[----:B------:R-:W-:-:S12]  /*1bf0*/  ULEA UR4, UR4, UR5, 0x3 ;  /* 0x0000000504047291 */ /* 0x000fd8000f8e183f */
.L_x_217:
[----:B------:R-:W0:Y:S01]  /*1c00*/  LDS.64 R4, [UR4] ;  /* 0x00000004ff047984 */ /* 0x000e220008000a00 */
[----:B------:R-:W-:Y:S01]  /*1c10*/  VIADD R3, R3, 0xffffffff ;  /* 0xffffffff03037836 */ /* 0x000fe20000000000 */
[----:B------:R-:W-:-:S04]  /*1c20*/  UIADD3 UR4, UR4, 0x8, URZ ;  /* 0x0000000804047890 */ /* 0x000fc8000fffe03f */
[----:B------:R-:W-:Y:S01]  /*1c30*/  ISETP.NE.AND P0, PT, R3, RZ, PT ;  /* 0x000000ff0300720c */ /* 0x000fe20003f05270 */
[----:B0-----:R-:W-:-:S12]  /*1c40*/  DADD R18, R4, R18 ;  /* 0x0000000004127229 */ /* 0x001fd80000000012 */
[----:B------:R-:W-:Y:S05]  /*1c50*/  @P0 BRA `(.L_x_217) ;  /* 0xfffffffc00e80947 */ /* 0x000fea000383ffff */
.L_x_211:
[----:B------:R-:W-:Y:S02]  /*1c60*/  ULDC.64 UR8, c[0x0][0x210] ;  /* 0x0000840000087ab9 */ /* 0x000fe40000000a00 */
[----:B------:R-:W-:-:S04]  /*1c70*/  ULEA UR4, UP0, UR24, UR8, 0x3 ;  /* 0x0000000818047291 */ /* 0x000fc8000f80183f */
[----:B------:R-:W-:Y:S02]  /*1c80*/  ULEA.HI.X UR8, UR24, UR9, UR27, 0x3, UP0 ;  /* 0x0000000918087291 */ /* 0x000fe400080f1c1b */
[----:B0123--:R-:W-:-:S04]  /*1c90*/  IMAD.U32 R2, RZ, RZ, UR4 ;  /* 0x00000004ff027e24 */ /* 0x00ffc8000f8e00ff */
[----:B------:R-:W-:-:S05]  /*1ca0*/  IMAD.U32 R3, RZ, RZ, UR8 ;  /* 0x00000008ff037e24 */ /* 0x000fca000f8e00ff */
[----:B------:R4:W-:Y:S02]  /*1cb0*/  STG.E.64 desc[UR12][R2.64], R18 ;  /* 0x0000001202007986 */ /* 0x0009e4000c101b0c */
.L_x_210:
[----:B------:R-:W-:Y:S05]  /*1cc0*/  BSYNC B0 ;  /* 0x0000000000007941 */ /* 0x000fea0003800000 */
.L_x_209:
[----:B------:R-:W-:Y:S06]  /*1cd0*/  BAR.SYNC.DEFER_BLOCKING 0x0 ;  /* 0x0000000000007b1d */ /* 0x000fec0000010000 */
[----:B------:R-:W-:Y:S05]  /*1ce0*/  @P1 EXIT ;  /* 0x000000000000194d */ /* 0x000fea0003800000 */
[----:B------:R-:W5:Y:S01]  /*1cf0*/  I2F.U32.RP R5, R0 ;  /* 0x0000000000057306 */ /* 0x000f620000209000 */
[----:B------:R-:W-:Y:S01]  /*1d00*/  LOP3.LUT R4, RZ, R17, RZ, 0x33, !PT ;  /* 0x00000011ff047212 */ /* 0x000fe200078e33ff */
[----:B------:R-:W-:Y:S01]  /*1d10*/  ULDC UR4, c[0x0][0x23c] ;  /* 0x00008f0000047ab9 */ /* 0x000fe20000000800 */
[----:B------:R-:W-:Y:S01]  /*1d20*/  ISETP.NE.U32.AND P2, PT, R0, RZ, PT ;  /* 0x000000ff0000720c */ /* 0x000fe20003f45070 */
[----:B------:R-:W-:Y:S01]  /*1d30*/  ULDC.64 UR10, c[0x0][0x210] ;  /* 0x00008400000a7ab9 */ /* 0x000fe20000000a00 */
[----:B------:R-:W-:Y:S03]  /*1d40*/  BSSY B0, `(.L_x_218) ;  /* 0x0000029000007945 */ /* 0x000fe60003800000 */
        /* <DEDUP_REMOVED lines=21> */
[----:B------:R-:W-:Y:S01]  /*1ea0*/  IADD3 R5, P2, R17, UR22, RZ ;  /* 0x0000001611057c10 */ /* 0x000fe2000ff5e0ff */
[----:B------:R-:W-:Y:S01]  /*1eb0*/  ULDC.64 UR8, c[0x0][0x210] ;  /* 0x0000840000087ab9 */ /* 0x000fe20000000a00 */
[----:B------:R-:W-:Y:S02]  /*1ec0*/  IMAD.MOV.U32 R10, RZ, RZ, R2 ;  /* 0x000000ffff0a7224 */ /* 0x000fe400078e0002 */
[----:B------:R-:W-:Y:S02]  /*1ed0*/  LEA R4, P0, R5, UR8, 0x3 ;  /* 0x0000000805047c11 */ /* 0x000fe4000f8018ff */
[----:B------:R-:W-:-:S04]  /*1ee0*/  LEA.HI.X.SX32 R6, R17, UR23, 0x1, P2 ;  /* 0x0000001711067c11 */ /* 0x000fc800090f0eff */
[----:B------:R-:W-:-:S07]  /*1ef0*/  LEA.HI.X R5, R5, UR9, R6, 0x3, P0 ;  /* 0x0000000905057c11 */ /* 0x000fce00080f1c06 */
.L_x_220:
[----:B------:R-:W-:Y:S02]  /*1f00*/  IMAD.U32 R8, RZ, RZ, UR6 ;  /* 0x00000006ff087e24 */ /* 0x000fe4000f8e00ff */
[----:B------:R-:W-:Y:S02]  /*1f10*/  IMAD.U32 R9, RZ, RZ, UR7 ;  /* 0x00000007ff097e24 */ /* 0x000fe4000f8e00ff */
[----:B0-----:R-:W-:Y:S02]  /*1f20*/  IMAD.MOV.U32 R6, RZ, RZ, R4 ;  /* 0x000000ffff067224 */ /* 0x001fe400078e0004 */
[----:B------:R-:W-:Y:S02]  /*1f30*/  IMAD.MOV.U32 R7, RZ, RZ, R5 ;  /* 0x000000ffff077224 */ /* 0x000fe400078e0005 */
[----:B------:R-:W2:Y:S04]  /*1f40*/  LDG.E.64 R4, desc[UR12][R8.64] ;  /* 0x0000000c08047981 */ /* 0x000ea8000c1e1b00 */
[----:B------:R-:W2:Y:S01]  /*1f50*/  LDG.E.64 R2, desc[UR12][R6.64] ;  /* 0x0000000c06027981 */ /* 0x000ea2000c1e1b00 */
[----:B------:R-:W-:-:S02]  /*1f60*/  VIADD R10, R10, 0xffffffff ;  /* 0xffffffff0a0a7836 */ /* 0x000fc40000000000 */
[----:B------:R-:W-:-:S03]  /*1f70*/  IMAD.IADD R17, R0, 0x1, R17 ;  /* 0x0000000100117824 */ /* 0x000fc600078e0211 */
[----:B------:R-:W-:Y:S01]  /*1f80*/  ISETP.NE.AND P0, PT, R10, RZ, PT ;  /* 0x000000ff0a00720c */ /* 0x000fe20003f05270 */
[----:B--2---:R-:W-:Y:S01]  /*1f90*/  DMUL R2, R2, R4 ;  /* 0x0000000402027228 */ /* 0x004fe20000000000 */
[----:B------:R-:W-:-:S06]  /*1fa0*/  IMAD.WIDE R4, R0, 0x8, R6 ;  /* 0x0000000800047825 */ /* 0x000fcc00078e0206 */
[----:B------:R0:W-:Y:S05]  /*1fb0*/  STG.E.64 desc[UR12][R6.64], R2 ;  /* 0x0000000206007986 */ /* 0x0001ea000c101b0c */
[----:B------:R-:W-:Y:S05]  /*1fc0*/  @P0 BRA `(.L_x_220) ;  /* 0xfffffffc00cc0947 */ /* 0x000fea000383ffff */
.L_x_219:
[----:B------:R-:W-:Y:S05]  /*1fd0*/  BSYNC B0 ;  /* 0x0000000000007941 */ /* 0x000fea0003800000 */
.L_x_218:
[----:B------:R-:W-:Y:S05]  /*1fe0*/  @!P1 EXIT ;  /* 0x000000000000994d */ /* 0x000fea0003800000 */
.L_x_221:
[C---:B01----:R-:W-:Y:S01]  /*1ff0*/  IADD3 R3, P0, R17.reuse, UR22, RZ ;  /* 0x0000001611037c10 */ /* 0x043fe2000ff1e0ff */
[----:B------:R-:W-:Y:S02]  /*2000*/  IMAD.U32 R12, RZ, RZ, UR6 ;  /* 0x00000006ff0c7e24 */ /* 0x000fe4000f8e00ff */
[----:B------:R-:W-:Y:S01]  /*2010*/  IMAD.U32 R13, RZ, RZ, UR7 ;  /* 0x00000007ff0d7e24 */ /* 0x000fe2000f8e00ff */
[----:B------:R-:W-:Y:S02]  /*2020*/  LEA.HI.X.SX32 R4, R17, UR23, 0x1, P0 ;  /* 0x0000001711047c11 */ /* 0x000fe400080f0eff */
[C---:B------:R-:W-:Y:S02]  /*2030*/  LEA R2, P0, R3.reuse, UR10, 0x3 ;  /* 0x0000000a03027c11 */ /* 0x040fe4000f8018ff */
[----:B------:R-:W2:Y:S02]  /*2040*/  LDG.E.64 R6, desc[UR12][R12.64] ;  /* 0x0000000c0c067981 */ /* 0x000ea4000c1e1b00 */
[----:B------:R-:W-:-:S05]  /*2050*/  LEA.HI.X R3, R3, UR11, R4, 0x3, P0 ;  /* 0x0000000b03037c11 */ /* 0x000fca00080f1c04 */
[----:B------:R-:W2:Y:S01]  /*2060*/  LDG.E.64 R4, desc[UR12][R2.64] ;  /* 0x0000000c02047981 */ /* 0x000ea2000c1e1b00 */
[----:B------:R-:W-:Y:S02]  /*2070*/  IMAD.U32 R18, RZ, RZ, UR6 ;  /* 0x00000006ff127e24 */ /* 0x000fe4000f8e00ff */
[----:B------:R-:W-:Y:S01]  /*2080*/  IMAD.U32 R19, RZ, RZ, UR7 ;  /* 0x00000007ff137e24 */ /* 0x000fe2000f8e00ff */
[----:B--2---:R-:W-:Y:S01]  /*2090*/  DMUL R4, R4, R6 ;  /* 0x0000000604047228 */ /* 0x004fe20000000000 */
[----:B------:R-:W-:-:S06]  /*20a0*/  IMAD.WIDE R6, R0, 0x8, R2 ;  /* 0x0000000800067825 */ /* 0x000fcc00078e0202 */
[----:B------:R0:W-:Y:S04]  /*20b0*/  STG.E.64 desc[UR12][R2.64], R4 ;  /* 0x0000000402007986 */ /* 0x0001e8000c101b0c */
[----:B------:R-:W2:Y:S04]  /*20c0*/  LDG.E.64 R10, desc[UR12][R18.64] ;  /* 0x0000000c120a7981 */ /* 0x000ea8000c1e1b00 */
        /* <DEDUP_REMOVED lines=8> */
[----:B0-----:R-:W-:Y:S01]  /*2150*/  IMAD.WIDE R2, R0, 0x8, R10 ;  /* 0x0000000800027825 */ /* 0x001fe200078e020a */
[----:B--2---:R-:W-:-:S03]  /*2160*/  DMUL R12, R12, R14 ;  /* 0x0000000e0c0c7228 */ /* 0x004fc60000000000 */
[----:B------:R-:W-:Y:S02]  /*2170*/  IMAD.U32 R14, RZ, RZ, UR6 ;  /* 0x00000006ff0e7e24 */ /* 0x000fe4000f8e00ff */
[----:B------:R-:W-:Y:S02]  /*2180*/  IMAD.U32 R15, RZ, RZ, UR7 ;  /* 0x00000007ff0f7e24 */ /* 0x000fe4000f8e00ff */
[----:B------:R1:W-:Y:S04]  /*2190*/  STG.E.64 desc[UR12][R10.64], R12 ;  /* 0x0000000c0a007986 */ /* 0x0003e8000c101b0c */
[----:B------:R-:W2:Y:S04]  /*21a0*/  LDG.E.64 R14, desc[UR12][R14.64] ;  /* 0x0000000c0e0e7981 */ /* 0x000ea8000c1e1b00 */
[----:B------:R-:W2:Y:S01]  /*21b0*/  LDG.E.64 R4, desc[UR12][R2.64] ;  /* 0x0000000c02047981 */ /* 0x000ea2000c1e1b00 */
[----:B------:R-:W-:-:S04]  /*21c0*/  IADD3 R17, R0, R17, R0 ;  /* 0x0000001100117210 */ /* 0x000fc80007ffe000 */
[----:B------:R-:W-:-:S04]  /*21d0*/  IADD3 R17, R0, R17, R0 ;  /* 0x0000001100117210 */ /* 0x000fc80007ffe000 */
[----:B------:R-:W-:Y:S01]  /*21e0*/  ISETP.GE.AND P0, PT, R17, UR4, PT ;  /* 0x0000000411007c0c */ /* 0x000fe2000bf06270 */
[----:B--2---:R-:W-:-:S07]  /*21f0*/  DMUL R4, R4, R14 ;  /* 0x0000000e04047228 */ /* 0x004fce0000000000 */
[----:B------:R1:W-:Y:S05]  /*2200*/  STG.E.64 desc[UR12][R2.64], R4 ;  /* 0x0000000402007986 */ /* 0x0003ea000c101b0c */
[----:B------:R-:W-:Y:S05]  /*2210*/  @!P0 BRA `(.L_x_221) ;  /* 0xfffffffc00748947 */ /* 0x000fea000383ffff */
[----:B------:R-:W-:Y:S05]  /*2220*/  EXIT ;  /* 0x000000000000794d */ /* 0x000fea0003800000 */
        .weak           $__internal_0_$__cuda_sm20_dblrcp_rn_slowpath_v3
        .type           $__internal_0_$__cuda_sm20_dblrcp_rn_slowpath_v3,@function
        .size           $__internal_0_$__cuda_sm20_dblrcp_rn_slowpath_v3,(.L_x_438 - $__internal_0_$__cuda_sm20_dblrcp_rn_slowpath_v3)
$__internal_0_$__cuda_sm20_dblrcp_rn_slowpath_v3:
[----:B------:R-:W-:-:S14]  /*2230*/  DSETP.GTU.AND P0, PT, |R4|, +INF , PT ;  /* 0x7ff000000400742a */ /* 0x000fdc0003f0c200 */
[----:B------:R-:W-:Y:S05]  /*2240*/  @P0 BRA `(.L_x_222) ;  /* 0x00000000007c0947 */ /* 0x000fea0003800000 */
[----:B------:R-:W-:-:S05]  /*2250*/  LOP3.LUT R3, R5, 0x7fffffff, RZ, 0xc0, !PT ;  /* 0x7fffffff05037812 */ /* 0x000fca00078ec0ff */
[----:B------:R-:W-:-:S05]  /*2260*/  VIADD R7, R3, 0xffffffff ;  /* 0xffffffff03077836 */ /* 0x000fca0000000000 */
[----:B------:R-:W-:-:S13]  /*2270*/  ISETP.GE.U32.AND P0, PT, R7, 0x7fefffff, PT ;  /* 0x7fefffff0700780c */ /* 0x000fda0003f06070 */
[----:B------:R-:W-:Y:S01]  /*2280*/  @P0 LOP3.LUT R9, R5, 0x7ff00000, RZ, 0x3c, !PT ;  /* 0x7ff0000005090812 */ /* 0x000fe200078e3cff */
[----:B------:R-:W-:Y:S01]  /*2290*/  @P0 IMAD.MOV.U32 R8, RZ, RZ, RZ ;  /* 0x000000ffff080224 */ /* 0x000fe200078e00ff */
[----:B------:R-:W-:Y:S06]  /*22a0*/  @P0 BRA `(.L_x_223) ;  /* 0x00000000006c0947 */ /* 0x000fec0003800000 */
[----:B------:R-:W-:-:S13]  /*22b0*/  ISETP.GE.U32.AND P0, PT, R3, 0x1000001, PT ;  /* 0x010000010300780c */ /* 0x000fda0003f06070 */
[----:B------:R-:W-:Y:S05]  /*22c0*/  @!P0 BRA `(.L_x_224) ;  /* 0x0000000000348947 */ /* 0x000fea0003800000 */
[----:B------:R-:W-:Y:S02]  /*22d0*/  VIADD R9, R5, 0xc0200000 ;  /* 0xc020000005097836 */ /* 0x000fe40000000000 */
[----:B------:R-:W-:Y:S02]  /*22e0*/  IMAD.MOV.U32 R8, RZ, RZ, R4 ;  /* 0x000000ffff087224 */ /* 0x000fe400078e0004 */
[----:B------:R-:W0:Y:S04]  /*22f0*/  MUFU.RCP64H R11, R9 ;  /* 0x00000009000b7308 */ /* 0x000e280000001800 */
[----:B0-----:R-:W-:-:S08]  /*2300*/  DFMA R12, -R8, R10, 1 ;  /* 0x3ff00000080c742b */ /* 0x001fd0000000010a */
[----:B------:R-:W-:-:S08]  /*2310*/  DFMA R12, R12, R12, R12 ;  /* 0x0000000c0c0c722b */ /* 0x000fd0000000000c */
[----:B------:R-:W-:-:S08]  /*2320*/  DFMA R12, R10, R12, R10 ;  /* 0x0000000c0a0c722b */ /* 0x000fd0000000000a */
[----:B------:R-:W-:-:S08]  /*2330*/  DFMA R10, -R8, R12, 1 ;  /* 0x3ff00000080a742b */ /* 0x000fd0000000010c */
[----:B------:R-:W-:-:S08]  /*2340*/  DFMA R10, R12, R10, R12 ;  /* 0x0000000a0c0a722b */ /* 0x000fd0000000000c */
[----:B------:R-:W-:-:S08]  /*2350*/  DMUL R10, R10, 2.2250738585072013831e-308 ;  /* 0x001000000a0a7828 */ /* 0x000fd00000000000 */
[----:B------:R-:W-:-:S08]  /*2360*/  DFMA R4, -R4, R10, 1 ;  /* 0x3ff000000404742b */ /* 0x000fd0000000010a */
[----:B------:R-:W-:-:S08]  /*2370*/  DFMA R4, R4, R4, R4 ;  /* 0x000000040404722b */ /* 0x000fd00000000004 */
[----:B------:R-:W-:Y:S01]  /*2380*/  DFMA R8, R10, R4, R10 ;  /* 0x000000040a08722b */ /* 0x000fe2000000000a */
[----:B------:R-:W-:Y:S10]  /*2390*/  BRA `(.L_x_223) ;  /* 0x0000000000307947 */ /* 0x000ff40003800000 */
.L_x_224:
[----:B------:R-:W-:Y:S01]  /*23a0*/  DMUL R4, R4, 8.11296384146066816958e+31 ;  /* 0x4690000004047828 */ /* 0x000fe20000000000 */
[----:B------:R-:W-:-:S05]  /*23b0*/  IMAD.MOV.U32 R8, RZ, RZ, R10 ;  /* 0x000000ffff087224 */ /* 0x000fca00078e000a */
[----:B------:R-:W0:Y:S02]  /*23c0*/  MUFU.RCP64H R9, R5 ;  /* 0x0000000500097308 */ /* 0x000e240000001800 */
[----:B0-----:R-:W-:-:S08]  /*23d0*/  DFMA R10, -R4, R8, 1 ;  /* 0x3ff00000040a742b */ /* 0x001fd00000000108 */
[----:B------:R-:W-:-:S08]  /*23e0*/  DFMA R10, R10, R10, R10 ;  /* 0x0000000a0a0a722b */ /* 0x000fd0000000000a */
[----:B------:R-:W-:-:S08]  /*23f0*/  DFMA R10, R8, R10, R8 ;  /* 0x0000000a080a722b */ /* 0x000fd00000000008 */
[----:B------:R-:W-:-:S08]  /*2400*/  DFMA R8, -R4, R10, 1 ;  /* 0x3ff000000408742b */ /* 0x000fd0000000010a */
[----:B------:R-:W-:-:S08]  /*2410*/  DFMA R8, R10, R8, R10 ;  /* 0x000000080a08722b */ /* 0x000fd0000000000a */
[----:B------:R-:W-:Y:S01]  /*2420*/  DMUL R8, R8, 8.11296384146066816958e+31 ;  /* 0x4690000008087828 */ /* 0x000fe20000000000 */
[----:B------:R-:W-:Y:S10]  /*2430*/  BRA `(.L_x_223) ;  /* 0x0000000000087947 */ /* 0x000ff40003800000 */
.L_x_222:
[----:B------:R-:W-:Y:S01]  /*2440*/  LOP3.LUT R9, R5, 0x80000, RZ, 0xfc, !PT ;  /* 0x0008000005097812 */ /* 0x000fe200078efcff */
[----:B------:R-:W-:-:S07]  /*2450*/  IMAD.MOV.U32 R8, RZ, RZ, R4 ;  /* 0x000000ffff087224 */ /* 0x000fce00078e0004 */
.L_x_223:
[----:B------:R-:W-:Y:S02]  /*2460*/  IMAD.MOV.U32 R7, RZ, RZ, 0x0 ;  /* 0x00000000ff077424 */ /* 0x000fe400078e00ff */
[----:B------:R-:W-:Y:S02]  /*2470*/  IMAD.MOV.U32 R18, RZ, RZ, R8 ;  /* 0x000000ffff127224 */ /* 0x000fe400078e0008 */
[----:B------:R-:W-:Y:S01]  /*2480*/  IMAD.MOV.U32 R19, RZ, RZ, R9 ;  /* 0x000000ffff137224 */ /* 0x000fe200078e0009 */
[----:B------:R-:W-:Y:S06]  /*2490*/  RET.REL.NODEC R6 `(_ZN2at6native51_GLOBAL__N__eebb21b7_18_MultiMarginLoss_cu_b86932df31MultiMarginLoss_backward_kernelILi2EdEEvPT0_PKS3_S6_PKlS6_iibS3_b) ;  /* 0xffffffd806d87950 */ /* 0x000fec0003c3ffff */
.L_x_225:
        /* <DEDUP_REMOVED lines=14> */
.L_x_438:


//--------------------- .text._ZN2at6native51_GLOBAL__N__eebb21b7_18_MultiMarginLoss_cu_b86932df31MultiMarginLoss_backward_kernelILi1EdEEvPT0_PKS3_S6_PKlS6_iibS3_b --------------------------
	.section	.text._ZN2at6native51_GLOBAL__N__eebb21b7_18_MultiMarginLoss_cu_b86932df31MultiMarginLoss_backward_kernelILi1EdEEvPT0_PKS3_S6_PKlS6_iibS3_b,"ax",@progbits
	.align	128
.text._ZN2at6native51_GLOBAL__N__eebb21b7_18_MultiMarginLoss_cu_b86932df31MultiMarginLoss_backward_kernelILi1EdEEvPT0_PKS3_S6_PKlS6_iibS3_b:
        .type           _ZN2at6native51_GLOBAL__N__eebb21b7_18_MultiMarginLoss_cu_b86932df31MultiMarginLoss_backward_kernelILi1EdEEvPT0_PKS3_S6_PKlS6_iibS3_b,@function
        .size           _ZN2at6native51_GLOBAL__N__eebb21b7_18_MultiMarginLoss_cu_b86932df31MultiMarginLoss_backward_kernelILi1EdEEvPT0_PKS3_S6_PKlS6_iibS3_b,(.L_x_440 - _ZN2at6native51_GLOBAL__N__eebb21b7_18_MultiMarginLoss_cu_b86932df31MultiMarginLoss_backward_kernelILi1EdEEvPT0_PKS3_S6_PKlS6_iibS3_b)
        .other          _ZN2at6native51_GLOBAL__N__eebb21b7_18_MultiMarginLoss_cu_b86932df31MultiMarginLoss_backward_kernelILi1EdEEvPT0_PKS3_S6_PKlS6_iibS3_b,@"STO_CUDA_ENTRY STV_DEFAULT"
_ZN2at6native51_GLOBAL__N__eebb21b7_18_MultiMarginLoss_cu_b86932df31MultiMarginLoss_backward_kernelILi1EdEEvPT0_PKS3_S6_PKlS6_iibS3_b:
[----:B------:R-:W-:Y:S08]  /*0000*/  LDC R1, c[0x0][0x28] ;  /* 0x00000a00ff017b82 */ /* 0x000ff00000000800 */
[----:B------:R-:W0:Y:S01]  /*0010*/  S2UR UR7, SR_CTAID.X ;  /* 0x00000000000779c3 */ /* 0x000e220000002500 */
[----:B------:R-:W-:Y:S01]  /*0020*/  ULDC.64 UR4, c[0x0][0x228] ;  /* 0x00008a0000047ab9 */ /* 0x000fe20000000a00 */
[----:B------:R-:W-:Y:S01]  /*0030*/  ULDC.64 UR12, c[0x0][0x208] ;  /* 0x00008200000c7ab9 */ /* 0x000fe20000000a00 */
[----:B0-----:R-:W-:-:S06]  /*0040*/  UIMAD.WIDE UR4, UR7, 0x8, UR4 ;  /* 0x00000008070478a5 */ /* 0x001fcc000f8e0204 */
[----:B------:R-:W-:Y:S01]  /*0050*/  IMAD.U32 R2, RZ, RZ, UR4 ;  /* 0x00000004ff027e24 */ /* 0x000fe2000f8e00ff */
[----:B------:R-:W-:Y:S01]  /*0060*/  ULDC.U8 UR4, c[0x0][0x250] ;  /* 0x0000940000047ab9 */ /* 0x000fe20000000000 */
[----:B------:R-:W-:-:S05]  /*0070*/  IMAD.U32 R3, RZ, RZ, UR5 ;  /* 0x00000005ff037e24 */ /* 0x000fca000f8e00ff */
[----:B------:R0:W2:Y:S01]  /*0080*/  LDG.E R0, desc[UR12][R2.64] ;  /* 0x0000000c02007981 */ /* 0x0000a2000c1e1900 */
[----:B------:R-:W-:-:S03]  /*0090*/  UPRMT UR6, UR4, 0x8880, URZ ;  /* 0x0000888004067896 */ /* 0x000fc6000800003f */
[----:B------:R-:W-:Y:S01]  /*00a0*/  ULDC.U8 UR4, c[0x0][0x240] ;  /* 0x0000900000047ab9 */ /* 0x000fe20000000000 */
[----:B------:R-:W-:Y:S02]  /*00b0*/  UISETP.NE.AND UP0, UPT, UR6, URZ, UPT ;  /* 0x0000003f0600728c */ /* 0x000fe4000bf05270 */
[----:B------:R-:W-:-:S04]  /*00c0*/  UPRMT UR4, UR4, 0x8880, URZ ;  /* 0x0000888004047896 */ /* 0x000fc8000800003f */
[----:B------:R-:W-:-:S03]  /*00d0*/  UISETP.NE.AND UP0, UPT, UR4, URZ, UP0 ;  /* 0x0000003f0400728c */ /* 0x000fc60008705270 */
[----:B------:R-:W-:Y:S02]  /*00e0*/  ULDC.64 UR4, c[0x0][0x238] ;  /* 0x00008e0000047ab9 */ /* 0x000fe40000000a00 */
[----:B------:R-:W-:Y:S02]  /*00f0*/  USEL UR4, UR4, 0x1, UP0 ;  /* 0x0000000104047887 */ /* 0x000fe40008000000 */
[----:B------:R-:W-:Y:S02]  /*0100*/  UIMAD UR8, UR7, UR5, URZ ;  /* 0x00000005070872a4 */ /* 0x000fe4000f8e023f */
[----:B------:R-:W-:Y:S02]  /*0110*/  UIMAD UR4, UR4, UR5, URZ ;  /* 0x00000005040472a4 */ /* 0x000fe4000f8e023f */
[----:B------:R-:W-:Y:S02]  /*0120*/  UISETP.NE.AND UP0, UPT, UR6, URZ, UPT ;  /* 0x0000003f0600728c */ /* 0x000fe4000bf05270 */
[----:B------:R-:W-:-:S05]  /*0130*/  USHF.R.S32.HI UR15, URZ, 0x1f, UR8 ;  /* 0x0000001f3f0f7899 */ /* 0x000fca0008011408 */
[----:B0-----:R-:W0:Y:S01]  /*0140*/  I2F.F64 R2, UR4 ;  /* 0x0000000400027d12 */ /* 0x001e220008201c00 */
[----:B------:R-:W-:Y:S02]  /*0150*/  ULDC.64 UR4, c[0x0][0x218] ;  /* 0x0000860000047ab9 */ /* 0x000fe40000000a00 */
[----:B------:R-:W-:-:S03]  /*0160*/  UIMAD.WIDE UR4, UR7, 0x8, UR4 ;  /* 0x00000008070478a5 */ /* 0x000fc6000f8e0204 */
[----:B------:R-:W-:Y:S02]  /*0170*/  ULDC.64 UR6, c[0x0][0x218] ;  /* 0x0000860000067ab9 */ /* 0x000fe40000000a00 */
[----:B------:R-:W-:Y:S02]  /*0180*/  USEL UR6, UR4, UR6, !UP0 ;  /* 0x0000000604067287 */ /* 0x000fe4000c000000 */
[----:B------:R-:W-:Y:S01]  /*0190*/  USEL UR7, UR5, UR7, !UP0 ;  /* 0x0000000705077287 */ /* 0x000fe2000c000000 */
        /* <DEDUP_REMOVED lines=8> */
[----:B--2---:R-:W-:-:S13]  /*0220*/  R2UR UR14, R0 ;  /* 0x00000000000e72ca */ /* 0x004fda00000e0000 */
[----:B------:R-:W-:Y:S02]  /*0230*/  USHF.R.S32.HI UR16, URZ, 0x1f, UR14 ;  /* 0x0000001f3f107899 */ /* 0x000fe4000801140e */
[----:B------:R-:W-:-:S04]  /*0240*/  UIADD3 UR17, UP1, UR8, UR14, URZ ;  /* 0x0000000e08117290 */ /* 0x000fc8000ff3e03f */
[----:B------:R-:W-:Y:S01]  /*0250*/  UIADD3.X UR18, UR15, UR16, URZ, UP1, !UPT ;  /* 0x000000100f127290 */ /* 0x000fe20008ffe43f */
[----:B------:R-:W-:Y:S11]  /*0260*/  @P0 BRA `(.L_x_226) ;  /* 0x0000000000100947 */ /* 0x000ff60003800000 */
[----:B------:R-:W-:-:S05]  /*0270*/  LOP3.LUT R0, R3, 0x7fffffff, RZ, 0xc0, !PT ;  /* 0x7fffffff03007812 */ /* 0x000fca00078ec0ff */
[----:B------:R-:W-:Y:S01]  /*0280*/  VIADD R6, R0, 0xfff00000 ;  /* 0xfff0000000067836 */ /* 0x000fe20000000000 */
[----:B------:R-:W-:-:S07]  /*0290*/  MOV R0, 0x2b0 ;  /* 0x000002b000007802 */ /* 0x000fce0000000f00 */
[----:B------:R-:W-:Y:S05]  /*02a0*/  CALL.REL.NOINC `($__internal_1_$__cuda_sm20_dblrcp_rn_slowpath_v3) ;  /* 0x0000001c00a07944 */ /* 0x000fea0003c00000 */
.L_x_226:
[----:B------:R-:W0:Y:S01]  /*02b0*/  S2R R17, SR_TID.X ;  /* 0x0000000000117919 */ /* 0x000e220000002100 */
[----:B------:R-:W1:Y:S01]  /*02c0*/  S2UR UR5, SR_CgaCtaId ;  /* 0x00000000000579c3 */ /* 0x000e620000008800 */
[----:B------:R-:W-:Y:S01]  /*02d0*/  UMOV UR4, 0x400 ;  /* 0x0000040000047882 */ /* 0x000fe20000000000 */
[----:B------:R-:W-:Y:S01]  /*02e0*/  ULDC UR19, c[0x0][0x23c] ;  /* 0x00008f0000137ab9 */ /* 0x000fe20000000800 */
[----:B------:R-:W-:Y:S01]  /*02f0*/  ULDC UR27, c[0x0][0x23c] ;  /* 0x00008f00001b7ab9 */ /* 0x000fe20000000800 */
[----:B------:R-:W-:Y:S01]  /*0300*/  ULDC UR26, c[0x0][0x23c] ;  /* 0x00008f00001a7ab9 */ /* 0x000fe20000000800 */
[----:B------:R-:W-:Y:S01]  /*0310*/  ULDC.64 UR24, c[0x0][0x210] ;  /* 0x0000840000187ab9 */ /* 0x000fe20000000a00 */
[----:B------:R-:W-:Y:S01]  /*0320*/  ULDC.64 UR30, c[0x0][0x210] ;  /* 0x00008400001e7ab9 */ /* 0x000fe20000000a00 */
[----:B------:R-:W-:Y:S01]  /*0330*/  ULDC.64 UR28, c[0x0][0x220] ;  /* 0x00008800001c7ab9 */ /* 0x000fe20000000a00 */
[----:B------:R-:W2:Y:S01]  /*0340*/  LDC R0, c[0x0][RZ] ;  /* 0x00000000ff007b82 */ /* 0x000ea20000000800 */
[----:B------:R-:W-:Y:S01]  /*0350*/  ULDC.64 UR22, c[0x0][0x220] ;  /* 0x0000880000167ab9 */ /* 0x000fe20000000a00 */
[----:B------:R-:W-:Y:S01]  /*0360*/  BSSY B0, `(.L_x_227) ;  /* 0x0000124000007945 */ /* 0x000fe20003800000 */
[----:B-1----:R-:W-:-:S06]  /*0370*/  ULEA UR5, UR5, UR4, 0x18 ;  /* 0x0000000405057291 */ /* 0x002fcc000f8ec03f */
[C---:B0-----:R-:W-:Y:S02]  /*0380*/  LEA R2, R17.reuse, UR5, 0x3 ;  /* 0x0000000511027c11 */ /* 0x041fe4000f8e18ff */
[----:B------:R-:W-:-:S03]  /*0390*/  ISETP.GE.AND P1, PT, R17, UR19, PT ;  /* 0x0000001311007c0c */ /* 0x000fc6000bf26270 */
[----:B------:R0:W-:Y:S10]  /*03a0*/  STS.64 [R2], RZ ;  /* 0x000000ff02007388 */ /* 0x0001f40000000a00 */
[----:B0-----:R-:W-:Y:S05]  /*03b0*/  @P1 BRA `(.L_x_228) ;  /* 0x0000001000781947 */ /* 0x001fea0003800000 */
[----:B------:R-:W0:Y:S01]  /*03c0*/  LDC.64 R6, c[0x0][0x220] ;  /* 0x00008800ff067b82 */ /* 0x000e220000000a00 */
[----:B------:R-:W-:Y:S02]  /*03d0*/  IMAD.U32 R13, RZ, RZ, UR17 ;  /* 0x00000011ff0d7e24 */ /* 0x000fe4000f8e00ff */
[----:B------:R-:W-:Y:S02]  /*03e0*/  IMAD.U32 R4, RZ, RZ, UR17 ;  /* 0x00000011ff047e24 */ /* 0x000fe4000f8e00ff */
[----:B------:R-:W-:Y:S01]  /*03f0*/  IMAD.U32 R3, RZ, RZ, UR18 ;  /* 0x00000012ff037e24 */ /* 0x000fe2000f8e00ff */
[----:B--2---:R-:W1:Y:S01]  /*0400*/  I2F.U32.RP R8, R0 ;  /* 0x0000000000087306 */ /* 0x004e620000209000 */
[----:B------:R-:W-:Y:S01]  /*0410*/  ISETP.NE.U32.AND P3, PT, R0, RZ, PT ;  /* 0x000000ff0000720c */ /* 0x000fe20003f65070 */
[----:B------:R-:W-:Y:S01]  /*0420*/  ULDC.64 UR10, c[0x0][0x230] ;  /* 0x00008c00000a7ab9 */ /* 0x000fe20000000a00 */
[----:B------:R-:W-:Y:S01]  /*0430*/  ULDC.64 UR20, c[0x0][0x248] ;  /* 0x0000920000147ab9 */ /* 0x000fe20000000a00 */
[----:B0-----:R-:W-:-:S04]  /*0440*/  LEA R12, P0, R13, R6, 0x3 ;  /* 0x000000060d0c7211 */ /* 0x001fc800078018ff */
[----:B------:R-:W-:-:S06]  /*0450*/  LEA.HI.X R13, R4, R7, R3, 0x3, P0 ;  /* 0x00000007040d7211 */ /* 0x000fcc00000f1c03 */
[----:B------:R-:W2:Y:S01]  /*0460*/  LDG.E.64 R12, desc[UR12][R12.64] ;  /* 0x0000000c0c0c7981 */ /* 0x000ea2000c1e1b00 */
[----:B-1----:R-:W0:Y:S01]  /*0470*/  MUFU.RCP R8, R8 ;  /* 0x0000000800087308 */ /* 0x002e220000001000 */
[----:B------:R-:W-:Y:S01]  /*0480*/  LOP3.LUT R3, RZ, R17, RZ, 0x33, !PT ;  /* 0x00000011ff037212 */ /* 0x000fe200078e33ff */
        /* <DEDUP_REMOVED lines=20> */
[----:B--2---:R-:W-:Y:S01]  /*05d0*/  DADD R12, -R12, UR20 ;  /* 0x000000140c0c7e29 */ /* 0x004fe20008000100 */
[----:B------:R-:W-:Y:S10]  /*05e0*/  @!P0 BRA `(.L_x_229) ;  /* 0x0000000800188947 */ /* 0x000ff40003800000 */
        /* <DEDUP_REMOVED lines=11> */
[C---:B------:R-:W-:Y:S02]  /*06a0*/  VIADD R23, R17.reuse, -UR14 ;  /* 0x8000000e11177c36 */ /* 0x040fe40008000000 */
[----:B------:R-:W-:Y:S01]  /*06b0*/  LEA.HI.X.SX32 R9, R17, UR15, 0x1, P0 ;  /* 0x0000000f11097c11 */ /* 0x000fe200080f0eff */
[----:B------:R-:W-:-:S03]  /*06c0*/  IMAD.SHL.U32 R5, R8, 0x8, RZ ;  /* 0x0000000808057824 */ /* 0x000fc600078e00ff */
[----:B------:R-:W-:Y:S02]  /*06d0*/  SHF.L.U64.HI R8, R8, 0x3, R9 ;  /* 0x0000000308087819 */ /* 0x000fe40000010209 */
[C---:B------:R-:W-:Y:S02]  /*06e0*/  IADD3 R6, P2, R5.reuse, R6, RZ ;  /* 0x0000000605067210 */ /* 0x040fe40007f5e0ff */
[----:B------:R-:W-:Y:S01]  /*06f0*/  IADD3 R16, P0, R5, UR10, RZ ;  /* 0x0000000a05107c10 */ /* 0x000fe2000ff1e0ff */
[----:B------:R-:W-:Y:S02]  /*0700*/  IMAD.MOV.U32 R5, RZ, RZ, R17 ;  /* 0x000000ffff057224 */ /* 0x000fe400078e0011 */
[C---:B------:R-:W-:Y:S01]  /*0710*/  IMAD.X R7, R8.reuse, 0x1, R7, P2 ;  /* 0x0000000108077824 */ /* 0x040fe200010e0607 */
[----:B------:R-:W-:Y:S02]  /*0720*/  IADD3.X R25, R8, UR11, RZ, P0, !PT ;  /* 0x0000000b08197c10 */ /* 0x000fe400087fe4ff */
[----:B------:R-:W-:-:S07]  /*0730*/  CS2R R8, SRZ ;  /* 0x0000000000087805 */ /* 0x000fce000001ff00 */
.L_x_234:
[----:B------:R-:W-:Y:S01]  /*0740*/  ISETP.NE.AND P0, PT, R23, RZ, PT ;  /* 0x000000ff1700720c */ /* 0x000fe20003f05270 */
[----:B01----:R-:W-:Y:S01]  /*0750*/  IMAD.MOV.U32 R18, RZ, RZ, R16 ;  /* 0x000000ffff127224 */ /* 0x003fe200078e0010 */
[----:B------:R-:W-:Y:S01]  /*0760*/  BSSY B2, `(.L_x_232) ;  /* 0x0000014000027945 */ /* 0x000fe20003800000 */
[----:B------:R-:W-:Y:S02]  /*0770*/  IMAD.MOV.U32 R19, RZ, RZ, R25 ;  /* 0x000000ffff137224 */ /* 0x000fe400078e0019 */
[----:B------:R-:W-:Y:S02]  /*0780*/  VIADD R4, R4, 0xffffffff ;  /* 0xffffffff04047836 */ /* 0x000fe40000000000 */
[----:B------:R-:W-:Y:S02]  /*0790*/  IMAD.MOV.U32 R20, RZ, RZ, R6 ;  /* 0x000000ffff147224 */ /* 0x000fe400078e0006 */
[----:B------:R-:W-:Y:S01]  /*07a0*/  IMAD.MOV.U32 R21, RZ, RZ, R7 ;  /* 0x000000ffff157224 */ /* 0x000fe200078e0007 */
[----:B------:R-:W-:Y:S01]  /*07b0*/  ISETP.NE.AND P2, PT, R4, RZ, PT ;  /* 0x000000ff0400720c */ /* 0x000fe20003f45270 */
[----:B------:R-:W-:-:S04]  /*07c0*/  IMAD.WIDE R24, R0, 0x8, R18 ;  /* 0x0000000800187825 */ /* 0x000fc800078e0212 */
[----:B------:R-:W-:-:S04]  /*07d0*/  IMAD.WIDE R6, R0, 0x8, R20 ;  /* 0x0000000800067825 */ /* 0x000fc800078e0214 */
[----:B------:R-:W-:Y:S01]  /*07e0*/  IMAD.MOV.U32 R16, RZ, RZ, R24 ;  /* 0x000000ffff107224 */ /* 0x000fe200078e0018 */
[----:B------:R-:W-:Y:S06]  /*07f0*/  @!P0 BRA `(.L_x_233) ;  /* 0x0000000000288947 */ /* 0x000fec0003800000 */
[----:B------:R-:W2:Y:S02]  /*0800*/  LDG.E.64 R26, desc[UR12][R20.64] ;  /* 0x0000000c141a7981 */ /* 0x000ea4000c1e1b00 */
[----:B--2---:R-:W-:-:S08]  /*0810*/  DADD R26, R12, R26 ;  /* 0x000000000c1a7229 */ /* 0x004fd0000000001a */
[----:B------:R-:W-:-:S14]  /*0820*/  DSETP.GT.AND P0, PT, R26, RZ, PT ;  /* 0x000000ff1a00722a */ /* 0x000fdc0003f04000 */
[----:B------:R0:W-:Y:S01]  /*0830*/  @!P0 STG.E.64 desc[UR12][R18.64], RZ ;  /* 0x000000ff12008986 */ /* 0x0001e2000c101b0c */
[----:B------:R-:W-:Y:S05]  /*0840*/  @!P0 BRA `(.L_x_233) ;  /* 0x0000000000148947 */ /* 0x000fea0003800000 */
[----:B------:R-:W2:Y:S02]  /*0850*/  LDG.E.64 R20, desc[UR12][R10.64] ;  /* 0x0000000c0a147981 */ /* 0x000ea4000c1e1b00 */
[----:B--2---:R-:W-:-:S07]  /*0860*/  DMUL R20, R20, R14 ;  /* 0x0000000e14147228 */ /* 0x004fce0000000000 */
[----:B------:R1:W-:Y:S01]  /*0870*/  STG.E.64 desc[UR12][R18.64], R20 ;  /* 0x0000001412007986 */ /* 0x0003e2000c101b0c */
[----:B------:R-:W-:-:S07]  /*0880*/  DADD R8, R8, -R20 ;  /* 0x0000000008087229 */ /* 0x000fce0000000814 */
[----:B------:R1:W-:Y:S04]  /*0890*/  STS.64 [R2], R8 ;  /* 0x0000000802007388 */ /* 0x0003e80000000a00 */
.L_x_233:
[----:B------:R-:W-:Y:S05]  /*08a0*/  BSYNC B2 ;  /* 0x0000000000027941 */ /* 0x000fea0003800000 */
.L_x_232:
[C---:B------:R-:W-:Y:S02]  /*08b0*/  IMAD.IADD R5, R0.reuse, 0x1, R5 ;  /* 0x0000000100057824 */ /* 0x040fe400078e0205 */
[----:B------:R-:W-:Y:S01]  /*08c0*/  IMAD.IADD R23, R0, 0x1, R23 ;  /* 0x0000000100177824 */ /* 0x000fe200078e0217 */
[----:B------:R-:W-:Y:S06]  /*08d0*/  @P2 BRA `(.L_x_234) ;  /* 0xfffffffc00982947 */ /* 0x000fec000383ffff */
.L_x_231:
[----:B------:R-:W-:Y:S05]  /*08e0*/  BSYNC B1 ;  /* 0x0000000000017941 */ /* 0x000fea0003800000 */
.L_x_230:
[----:B------:R-:W-:-:S13]  /*08f0*/  ISETP.GE.U32.AND P0, PT, R3, 0x3, PT ;  /* 0x000000030300780c */ /* 0x000fda0003f06070 */
[----:B------:R-:W-:Y:S05]  /*0900*/  @!P0 BRA `(.L_x_228) ;  /* 0x0000000c00248947 */ /* 0x000fea0003800000 */
[----:B------:R-:W-:Y:S01]  /*0910*/  BSSY B1, `(.L_x_235) ;  /* 0x0000052000017945 */ /* 0x000fe20003800000 */
.L_x_244:
[C---:B------:R-:W-:Y:S01]  /*0920*/  ISETP.NE.AND P4, PT, R5.reuse, UR14, PT ;  /* 0x0000000e05007c0c */ /* 0x040fe2000bf85270 */
[----:B0123--:R-:W-:Y:S01]  /*0930*/  IMAD.IADD R19, R0, 0x1, R5 ;  /* 0x0000000100137824 */ /* 0x00ffe200078e0205 */
[----:B------:R-:W-:Y:S01]  /*0940*/  IADD3 R4, P0, R5, UR8, RZ ;  /* 0x0000000805047c10 */ /* 0x000fe2000ff1e0ff */
[----:B------:R-:W-:Y:S02]  /*0950*/  BSSY B2, `(.L_x_236) ;  /* 0x0000017000027945 */ /* 0x000fe40003800000 */
[--C-:B------:R-:W-:Y:S01]  /*0960*/  IMAD.IADD R3, R19, 0x1, R0.reuse ;  /* 0x0000000113037824 */ /* 0x100fe200078e0200 */
[----:B------:R-:W-:Y:S01]  /*0970*/  LEA.HI.X.SX32 R7, R5, UR15, 0x1, P0 ;  /* 0x0000000f05077c11 */ /* 0x000fe200080f0eff */
        /* <DEDUP_REMOVED lines=9> */
[----:B------:R-:W2:Y:S02]  /*0a10*/  LDG.E.64 R20, desc[UR12][R6.64] ;  /* 0x0000000c06147981 */ /* 0x000ea4000c1e1b00 */
[----:B--2---:R-:W-:-:S08]  /*0a20*/  DADD R20, R12, R20 ;  /* 0x000000000c147229 */ /* 0x004fd00000000014 */
[----:B------:R-:W-:Y:S01]  /*0a30*/  DSETP.GT.AND P4, PT, R20, RZ, PT ;  /* 0x000000ff1400722a */ /* 0x000fe20003f84000 */
[----:B------:R-:W-:-:S04]  /*0a40*/  IADD3 R20, P5, R16, UR24, RZ ;  /* 0x0000001810147c10 */ /* 0x000fc8000ffbe0ff */
[----:B------:R-:W-:-:S09]  /*0a50*/  IADD3.X R21, R4, UR25, RZ, P5, !PT ;  /* 0x0000001904157c10 */ /* 0x000fd2000affe4ff */
[----:B------:R0:W-:Y:S04]  /*0a60*/  @!P4 STG.E.64 desc[UR12][R20.64], RZ ;  /* 0x000000ff1400c986 */ /* 0x0001e8000c101b0c */
[----:B------:R-:W2:Y:S02]  /*0a70*/  @P4 LDG.E.64 R22, desc[UR12][R10.64] ;  /* 0x0000000c0a164981 */ /* 0x000ea4000c1e1b00 */
[----:B--2---:R-:W-:-:S07]  /*0a80*/  @P4 DMUL R22, R22, R14 ;  /* 0x0000000e16164228 */ /* 0x004fce0000000000 */
[----:B------:R0:W-:Y:S01]  /*0a90*/  @P4 STG.E.64 desc[UR12][R20.64], R22 ;  /* 0x0000001614004986 */ /* 0x0001e2000c101b0c */
[----:B------:R-:W-:-:S07]  /*0aa0*/  @P4 DADD R8, R8, -R22 ;  /* 0x0000000008084229 */ /* 0x000fce0000000816 */
[----:B------:R0:W-:Y:S04]  /*0ab0*/  @P4 STS.64 [R2], R8 ;  /* 0x0000000802004388 */ /* 0x0001e80000000a00 */
.L_x_237:
[----:B------:R-:W-:Y:S05]  /*0ac0*/  BSYNC B2 ;  /* 0x0000000000027941 */ /* 0x000fea0003800000 */
.L_x_236:
        /* <DEDUP_REMOVED lines=11> */
[----:B------:R-:W2:Y:S02]  /*0b80*/  @P3 LDG.E.64 R20, desc[UR12][R10.64] ;  /* 0x0000000c0a143981 */ /* 0x000ea4000c1e1b00 */
[----:B--2---:R-:W-:-:S07]  /*0b90*/  @P3 DMUL R20, R20, R14 ;  /* 0x0000000e14143228 */ /* 0x004fce0000000000 */
[----:B------:R1:W-:Y:S01]  /*0ba0*/  @P3 STG.E.64 desc[UR12][R18.64], R20 ;  /* 0x0000001412003986 */ /* 0x0003e2000c101b0c */
[----:B------:R-:W-:-:S07]  /*0bb0*/  @P3 DADD R8, R8, -R20 ;  /* 0x0000000008083229 */ /* 0x000fce0000000814 */
[----:B------:R1:W-:Y:S04]  /*0bc0*/  @P3 STS.64 [R2], R8 ;  /* 0x0000000802003388 */ /* 0x0003e80000000a00 */
.L_x_239:
[----:B------:R-:W-:Y:S05]  /*0bd0*/  BSYNC B2 ;  /* 0x0000000000027941 */ /* 0x000fea0003800000 */
.L_x_238:
[----:B------:R-:W-:Y:S01]  /*0be0*/  BSSY B2, `(.L_x_240) ;  /* 0x0000010000027945 */ /* 0x000fe20003800000 */
[----:B------:R-:W-:-:S03]  /*0bf0*/  IMAD.WIDE R6, R0, 0x8, R6 ;  /* 0x0000000800067825 */ /* 0x000fc600078e0206 */
[----:B------:R-:W-:Y:S05]  /*0c00*/  @!P0 BRA `(.L_x_241) ;  /* 0x0000000000348947 */ /* 0x000fea0003800000 */
[----:B-1----:R-:W2:Y:S01]  /*0c10*/  LDG.E.64 R18, desc[UR12][R6.64] ;  /* 0x0000000c06127981 */ /* 0x002ea2000c1e1b00 */
[----:B------:R-:W-:-:S04]  /*0c20*/  IADD3 R4, P3, R3, UR8, RZ ;  /* 0x0000000803047c10 */ /* 0x000fc8000ff7e0ff */
[----:B------:R-:W-:Y:S02]  /*0c30*/  LEA.HI.X.SX32 R3, R3, UR15, 0x1, P3 ;  /* 0x0000000f03037c11 */ /* 0x000fe400098f0eff */
[----:B0-----:R-:W-:-:S04]  /*0c40*/  LEA R20, P3, R4, UR24, 0x3 ;  /* 0x0000001804147c11 */ /* 0x001fc8000f8618ff */
[----:B------:R-:W-:Y:S01]  /*0c50*/  LEA.HI.X R21, R4, UR25, R3, 0x3, P3 ;  /* 0x0000001904157c11 */ /* 0x000fe200098f1c03 */
[----:B--2---:R-:W-:-:S08]  /*0c60*/  DADD R18, R12, R18 ;  /* 0x000000000c127229 */ /* 0x004fd00000000012 */
[----:B------:R-:W-:-:S14]  /*0c70*/  DSETP.GT.AND P0, PT, R18, RZ, PT ;  /* 0x000000ff1200722a */ /* 0x000fdc0003f04000 */
[----:B------:R2:W-:Y:S04]  /*0c80*/  @!P0 STG.E.64 desc[UR12][R20.64], RZ ;  /* 0x000000ff14008986 */ /* 0x0005e8000c101b0c */
[----:B------:R-:W3:Y:S02]  /*0c90*/  @P0 LDG.E.64 R18, desc[UR12][R10.64] ;  /* 0x0000000c0a120981 */ /* 0x000ee4000c1e1b00 */
[----:B---3--:R-:W-:-:S07]  /*0ca0*/  @P0 DMUL R18, R18, R14 ;  /* 0x0000000e12120228 */ /* 0x008fce0000000000 */
[----:B------:R2:W-:Y:S01]  /*0cb0*/  @P0 STG.E.64 desc[UR12][R20.64], R18 ;  /* 0x0000001214000986 */ /* 0x0005e2000c101b0c */
[----:B------:R-:W-:-:S07]  /*0cc0*/  @P0 DADD R8, R8, -R18 ;  /* 0x0000000008080229 */ /* 0x000fce0000000812 */
[----:B------:R2:W-:Y:S04]  /*0cd0*/  @P0 STS.64 [R2], R8 ;  /* 0x0000000802000388 */ /* 0x0005e80000000a00 */
.L_x_241:
[----:B------:R-:W-:Y:S05]  /*0ce0*/  BSYNC B2 ;  /* 0x0000000000027941 */ /* 0x000fea0003800000 */
.L_x_240:
[----:B------:R-:W-:Y:S04]  /*0cf0*/  BSSY B2, `(.L_x_242) ;  /* 0x0000010000027945 */ /* 0x000fe80003800000 */
[----:B------:R-:W-:Y:S05]  /*0d00*/  @!P2 BRA `(.L_x_243) ;  /* 0x000000000038a947 */ /* 0x000fea0003800000 */
[----:B------:R-:W-:-:S06]  /*0d10*/  IMAD.WIDE R6, R0, 0x8, R6 ;  /* 0x0000000800067825 */ /* 0x000fcc00078e0206 */
[----:B------:R-:W3:Y:S01]  /*0d20*/  LDG.E.64 R6, desc[UR12][R6.64] ;  /* 0x0000000c06067981 */ /* 0x000ee2000c1e1b00 */
[----:B------:R-:W-:-:S04]  /*0d30*/  IADD3 R3, P2, R5, UR8, RZ ;  /* 0x0000000805037c10 */ /* 0x000fc8000ff5e0ff */
[----:B------:R-:W-:Y:S02]  /*0d40*/  LEA.HI.X.SX32 R4, R5, UR15, 0x1, P2 ;  /* 0x0000000f05047c11 */ /* 0x000fe400090f0eff */
[----:B012---:R-:W-:-:S04]  /*0d50*/  LEA R20, P2, R3, UR24, 0x3 ;  /* 0x0000001803147c11 */ /* 0x007fc8000f8418ff */
[----:B------:R-:W-:Y:S01]  /*0d60*/  LEA.HI.X R21, R3, UR25, R4, 0x3, P2 ;  /* 0x0000001903157c11 */ /* 0x000fe200090f1c04 */
[----:B---3--:R-:W-:-:S08]  /*0d70*/  DADD R18, R12, R6 ;  /* 0x000000000c127229 */ /* 0x008fd00000000006 */
[----:B------:R-:W-:-:S14]  /*0d80*/  DSETP.GT.AND P0, PT, R18, RZ, PT ;  /* 0x000000ff1200722a */ /* 0x000fdc0003f04000 */
[----:B------:R3:W-:Y:S04]  /*0d90*/  @!P0 STG.E.64 desc[UR12][R20.64], RZ ;  /* 0x000000ff14008986 */ /* 0x0007e8000c101b0c */
[----:B------:R-:W2:Y:S02]  /*0da0*/  @P0 LDG.E.64 R18, desc[UR12][R10.64] ;  /* 0x0000000c0a120981 */ /* 0x000ea4000c1e1b00 */
[----:B--2---:R-:W-:-:S07]  /*0db0*/  @P0 DMUL R18, R18, R14 ;  /* 0x0000000e12120228 */ /* 0x004fce0000000000 */
[----:B------:R3:W-:Y:S01]  /*0dc0*/  @P0 STG.E.64 desc[UR12][R20.64], R18 ;  /* 0x0000001214000986 */ /* 0x0007e2000c101b0c */
[----:B------:R-:W-:-:S07]  /*0dd0*/  @P0 DADD R8, R8, -R18 ;  /* 0x0000000008080229 */ /* 0x000fce0000000812 */
[----:B------:R3:W-:Y:S04]  /*0de0*/  @P0 STS.64 [R2], R8 ;  /* 0x0000000802000388 */ /* 0x0007e80000000a00 */
.L_x_243:
[----:B------:R-:W-:Y:S05]  /*0df0*/  BSYNC B2 ;  /* 0x0000000000027941 */ /* 0x000fea0003800000 */
.L_x_242:
[----:B------:R-:W-:-:S05]  /*0e00*/  IMAD.IADD R5, R5, 0x1, R0 ;  /* 0x0000000105057824 */ /* 0x000fca00078e0200 */
[----:B------:R-:W-:-:S13]  /*0e10*/  ISETP.GE.AND P0, PT, R5, UR26, PT ;  /* 0x0000001a05007c0c */ /* 0x000fda000bf06270 */
[----:B------:R-:W-:Y:S05]  /*0e20*/  @!P0 BRA `(.L_x_244) ;  /* 0xfffffff800bc8947 */ /* 0x000fea000383ffff */
[----:B------:R-:W-:Y:S05]  /*0e30*/  BSYNC B1 ;  /* 0x0000000000017941 */ /* 0x000fea0003800000 */
.L_x_235:
[----:B------:R-:W-:Y:S05]  /*0e40*/  BRA `(.L_x_228) ;  /* 0x0000000400d47947 */ /* 0x000fea0003800000 */
.L_x_229:
[----:B------:R-:W-:Y:S01]  /*0e50*/  ISETP.NE.AND P0, PT, R4, RZ, PT ;  /* 0x000000ff0400720c */ /* 0x000fe20003f05270 */
[----:B------:R-:W-:Y:S01]  /*0e60*/  BSSY B1, `(.L_x_245) ;  /* 0x0000028000017945 */ /* 0x000fe20003800000 */
[----:B------:R-:W-:Y:S01]  /*0e70*/  IMAD.MOV.U32 R5, RZ, RZ, R17 ;  /* 0x000000ffff057224 */ /* 0x000fe200078e0011 */
[----:B------:R-:W-:-:S10]  /*0e80*/  CS2R R8, SRZ ;  /* 0x0000000000087805 */ /* 0x000fd4000001ff00 */
[----:B------:R-:W-:Y:S05]  /*0e90*/  @!P0 BRA `(.L_x_246) ;  /* 0x0000000000908947 */ /* 0x000fea0003800000 */
[C---:B------:R-:W-:Y:S01]  /*0ea0*/  IADD3 R5, P0, R17.reuse, UR8, RZ ;  /* 0x0000000811057c10 */ /* 0x040fe2000ff1e0ff */
[----:B------:R-:W-:Y:S01]  /*0eb0*/  ULDC.64 UR10, c[0x0][0x210] ;  /* 0x00008400000a7ab9 */ /* 0x000fe20000000a00 */
[C---:B------:R-:W-:Y:S02]  /*0ec0*/  VIADD R23, R17.reuse, -UR14 ;  /* 0x8000000e11177c36 */ /* 0x040fe40008000000 */
[----:B------:R-:W-:Y:S01]  /*0ed0*/  LEA.HI.X.SX32 R8, R17, UR15, 0x1, P0 ;  /* 0x0000000f11087c11 */ /* 0x000fe200080f0eff */
[----:B------:R-:W-:-:S03]  /*0ee0*/  IMAD.SHL.U32 R9, R5, 0x8, RZ ;  /* 0x0000000805097824 */ /* 0x000fc600078e00ff */
[----:B------:R-:W-:Y:S01]  /*0ef0*/  SHF.L.U64.HI R8, R5, 0x3, R8 ;  /* 0x0000000305087819 */ /* 0x000fe20000010208 */
[----:B------:R-:W-:Y:S01]  /*0f00*/  IMAD.MOV.U32 R5, RZ, RZ, R17 ;  /* 0x000000ffff057224 */ /* 0x000fe200078e0011 */
[C---:B------:R-:W-:Y:S02]  /*0f10*/  IADD3 R20, P2, R9.reuse, R6, RZ ;  /* 0x0000000609147210 */ /* 0x040fe40007f5e0ff */
[----:B------:R-:W-:-:S03]  /*0f20*/  IADD3 R16, P0, R9, UR10, RZ ;  /* 0x0000000a09107c10 */ /* 0x000fc6000ff1e0ff */
[C---:B------:R-:W-:Y:S01]  /*0f30*/  IMAD.X R21, R8.reuse, 0x1, R7, P2 ;  /* 0x0000000108157824 */ /* 0x040fe200010e0607 */
[----:B------:R-:W-:Y:S02]  /*0f40*/  IADD3.X R25, R8, UR11, RZ, P0, !PT ;  /* 0x0000000b08197c10 */ /* 0x000fe400087fe4ff */
[----:B------:R-:W-:-:S07]  /*0f50*/  CS2R R8, SRZ ;  /* 0x0000000000087805 */ /* 0x000fce000001ff00 */
.L_x_249:
[----:B------:R-:W-:Y:S01]  /*0f60*/  ISETP.NE.AND P0, PT, R23, RZ, PT ;  /* 0x000000ff1700720c */ /* 0x000fe20003f05270 */
[----:B0-----:R-:W-:Y:S01]  /*0f70*/  IMAD.MOV.U32 R6, RZ, RZ, R16 ;  /* 0x000000ffff067224 */ /* 0x001fe200078e0010 */
        /* <DEDUP_REMOVED lines=14> */
[----:B------:R-:W-:Y:S01]  /*1060*/  @P0 DADD R8, R8, -R14 ;  /* 0x0000000008080229 */ /* 0x000fe2000000080e */
[----:B------:R0:W-:Y:S04]  /*1070*/  @!P0 STG.E.64 desc[UR12][R6.64], RZ ;  /* 0x000000ff06008986 */ /* 0x0001e8000c101b0c */
[----:B------:R0:W-:Y:S04]  /*1080*/  @P0 STG.E.64 desc[UR12][R6.64], R14 ;  /* 0x0000000e06000986 */ /* 0x0001e8000c101b0c */
[----:B------:R0:W-:Y:S02]  /*1090*/  @P0 STS.64 [R2], R8 ;  /* 0x0000000802000388 */ /* 0x0001e40000000a00 */
.L_x_248:
[----:B------:R-:W-:Y:S05]  /*10a0*/  BSYNC B2 ;  /* 0x0000000000027941 */ /* 0x000fea0003800000 */
.L_x_247:
[C---:B------:R-:W-:Y:S02]  /*10b0*/  IMAD.IADD R5, R0.reuse, 0x1, R5 ;  /* 0x0000000100057824 */ /* 0x040fe400078e0205 */
[----:B------:R-:W-:Y:S01]  /*10c0*/  IMAD.IADD R23, R0, 0x1, R23 ;  /* 0x0000000100177824 */ /* 0x000fe200078e0217 */
[----:B------:R-:W-:Y:S06]  /*10d0*/  @P2 BRA `(.L_x_249) ;  /* 0xfffffffc00a02947 */ /* 0x000fec000383ffff */
.L_x_246:
[----:B------:R-:W-:Y:S05]  /*10e0*/  BSYNC B1 ;  /* 0x0000000000017941 */ /* 0x000fea0003800000 */
.L_x_245:
[----:B------:R-:W-:-:S13]  /*10f0*/  ISETP.GE.U32.AND P0, PT, R3, 0x3, PT ;  /* 0x000000030300780c */ /* 0x000fda0003f06070 */
[----:B------:R-:W-:Y:S05]  /*1100*/  @!P0 BRA `(.L_x_228) ;  /* 0x0000000400248947 */ /* 0x000fea0003800000 */
.L_x_258:
[C---:B------:R-:W-:Y:S01]  /*1110*/  ISETP.NE.AND P4, PT, R5.reuse, UR14, PT ;  /* 0x0000000e05007c0c */ /* 0x040fe2000bf85270 */
[----:B--2---:R-:W-:Y:S01]  /*1120*/  IMAD.IADD R11, R0, 0x1, R5 ;  /* 0x00000001000b7824 */ /* 0x004fe200078e0205 */
[----:B------:R-:W-:Y:S01]  /*1130*/  IADD3 R4, P0, R5, UR8, RZ ;  /* 0x0000000805047c10 */ /* 0x000fe2000ff1e0ff */
[----:B------:R-:W-:Y:S02]  /*1140*/  BSSY B1, `(.L_x_250) ;  /* 0x0000015000017945 */ /* 0x000fe40003800000 */
[--C-:B------:R-:W-:Y:S01]  /*1150*/  IMAD.IADD R3, R11, 0x1, R0.reuse ;  /* 0x000000010b037824 */ /* 0x100fe200078e0200 */
[----:B01----:R-:W-:Y:S01]  /*1160*/  LEA.HI.X.SX32 R7, R5, UR15, 0x1, P0 ;  /* 0x0000000f05077c11 */ /* 0x003fe200080f0eff */
        /* <DEDUP_REMOVED lines=14> */
[----:B------:R-:W-:Y:S01]  /*1250*/  @P4 DADD R8, R8, -R14 ;  /* 0x0000000008084229 */ /* 0x000fe2000000080e */
[----:B------:R0:W-:Y:S04]  /*1260*/  @!P4 STG.E.64 desc[UR12][R18.64], RZ ;  /* 0x000000ff1200c986 */ /* 0x0001e8000c101b0c */
[----:B------:R0:W-:Y:S04]  /*1270*/  @P4 STG.E.64 desc[UR12][R18.64], R14 ;  /* 0x0000000e12004986 */ /* 0x0001e8000c101b0c */
[----:B------:R0:W-:Y:S02]  /*1280*/  @P4 STS.64 [R2], R8 ;  /* 0x0000000802004388 */ /* 0x0001e40000000a00 */
.L_x_251:
[----:B------:R-:W-:Y:S05]  /*1290*/  BSYNC B1 ;  /* 0x0000000000017941 */ /* 0x000fea0003800000 */
.L_x_250:
        /* <DEDUP_REMOVED lines=10> */
[----:B------:R-:W-:Y:S01]  /*1340*/  @P3 DADD R8, R8, -R14 ;  /* 0x0000000008083229 */ /* 0x000fe2000000080e */
[----:B------:R1:W-:Y:S04]  /*1350*/  @!P3 STG.E.64 desc[UR12][R10.64], RZ ;  /* 0x000000ff0a00b986 */ /* 0x0003e8000c101b0c */
[----:B------:R1:W-:Y:S04]  /*1360*/  @P3 STG.E.64 desc[UR12][R10.64], R14 ;  /* 0x0000000e0a003986 */ /* 0x0003e8000c101b0c */
[----:B------:R1:W-:Y:S02]  /*1370*/  @P3 STS.64 [R2], R8 ;  /* 0x0000000802003388 */ /* 0x0003e40000000a00 */
.L_x_253:
[----:B------:R-:W-:Y:S05]  /*1380*/  BSYNC B1 ;  /* 0x0000000000017941 */ /* 0x000fea0003800000 */
.L_x_252:
[----:B------:R-:W-:Y:S01]  /*1390*/  BSSY B1, `(.L_x_254) ;  /* 0x000000e000017945 */ /* 0x000fe20003800000 */
[----:B-1----:R-:W-:-:S03]  /*13a0*/  IMAD.WIDE R10, R0, 0x8, R6 ;  /* 0x00000008000a7825 */ /* 0x002fc600078e0206 */
[----:B------:R-:W-:Y:S05]  /*13b0*/  @!P0 BRA `(.L_x_255) ;  /* 0x00000000002c8947 */ /* 0x000fea0003800000 */
[----:B------:R-:W2:Y:S01]  /*13c0*/  LDG.E.64 R6, desc[UR12][R10.64] ;  /* 0x0000000c0a067981 */ /* 0x000ea2000c1e1b00 */
[----:B------:R-:W-:-:S04]  /*13d0*/  IADD3 R4, P3, R3, UR8, RZ ;  /* 0x0000000803047c10 */ /* 0x000fc8000ff7e0ff */
[----:B------:R-:W-:Y:S01]  /*13e0*/  LEA.HI.X.SX32 R3, R3, UR15, 0x1, P3 ;  /* 0x0000000f03037c11 */ /* 0x000fe200098f0eff */
[----:B--2---:R-:W-:-:S08]  /*13f0*/  DADD R6, R12, R6 ;  /* 0x000000000c067229 */ /* 0x004fd00000000006 */
[----:B------:R-:W-:Y:S01]  /*1400*/  DSETP.GT.AND P0, PT, R6, RZ, PT ;  /* 0x000000ff0600722a */ /* 0x000fe20003f04000 */
[----:B------:R-:W-:-:S04]  /*1410*/  LEA R6, P3, R4, UR30, 0x3 ;  /* 0x0000001e04067c11 */ /* 0x000fc8000f8618ff */
[----:B------:R-:W-:-:S09]  /*1420*/  LEA.HI.X R7, R4, UR31, R3, 0x3, P3 ;  /* 0x0000001f04077c11 */ /* 0x000fd200098f1c03 */
[----:B0-----:R-:W-:Y:S01]  /*1430*/  @P0 DADD R8, R8, -R14 ;  /* 0x0000000008080229 */ /* 0x001fe2000000080e */
[----:B------:R1:W-:Y:S04]  /*1440*/  @!P0 STG.E.64 desc[UR12][R6.64], RZ ;  /* 0x000000ff06008986 */ /* 0x0003e8000c101b0c */
[----:B------:R1:W-:Y:S04]  /*1450*/  @P0 STG.E.64 desc[UR12][R6.64], R14 ;  /* 0x0000000e06000986 */ /* 0x0003e8000c101b0c */
[----:B------:R1:W-:Y:S02]  /*1460*/  @P0 STS.64 [R2], R8 ;  /* 0x0000000802000388 */ /* 0x0003e40000000a00 */
.L_x_255:
[----:B------:R-:W-:Y:S05]  /*1470*/  BSYNC B1 ;  /* 0x0000000000017941 */ /* 0x000fea0003800000 */
.L_x_254:
[----:B------:R-:W-:Y:S04]  /*1480*/  BSSY B1, `(.L_x_256) ;  /* 0x000000e000017945 */ /* 0x000fe80003800000 */
[----:B------:R-:W-:Y:S05]  /*1490*/  @!P2 BRA `(.L_x_257) ;  /* 0x000000000030a947 */ /* 0x000fea0003800000 */
[----:B-1----:R-:W-:-:S06]  /*14a0*/  IMAD.WIDE R6, R0, 0x8, R10 ;  /* 0x0000000800067825 */ /* 0x002fcc00078e020a */
        /* <DEDUP_REMOVED lines=11> */
.L_x_257:
[----:B------:R-:W-:Y:S05]  /*1560*/  BSYNC B1 ;  /* 0x0000000000017941 */ /* 0x000fea0003800000 */
.L_x_256:
[----:B------:R-:W-:-:S05]  /*1570*/  IMAD.IADD R5, R5, 0x1, R0 ;  /* 0x0000000105057824 */ /* 0x000fca00078e0200 */
[----:B------:R-:W-:-:S13]  /*1580*/  ISETP.GE.AND P0, PT, R5, UR27, PT ;  /* 0x0000001b05007c0c */ /* 0x000fda000bf06270 */
[----:B------:R-:W-:Y:S05]  /*1590*/  @!P0 BRA `(.L_x_258) ;  /* 0xfffffff800dc8947 */ /* 0x000fea000383ffff */
.L_x_228:
[----:B------:R-:W-:Y:S05]  /*15a0*/  BSYNC B0 ;  /* 0x0000000000007941 */ /* 0x000fea0003800000 */
.L_x_227:
[----:B------:R-:W-:Y:S01]  /*15b0*/  BAR.SYNC.DEFER_BLOCKING 0x0 ;  /* 0x0000000000007b1d */ /* 0x000fe20000010000 */
[----:B------:R-:W-:-:S05]  /*15c0*/  ISETP.NE.AND P0, PT, R17, RZ, PT ;  /* 0x000000ff1100720c */ /* 0x000fca0003f05270 */
[----:B------:R-:W-:Y:S08]  /*15d0*/  BSSY B0, `(.L_x_259) ;  /* 0x000005f000007945 */ /* 0x000ff00003800000 */
[----:B------:R-:W-:Y:S05]  /*15e0*/  @P0 BRA `(.L_x_260) ;  /* 0x0000000400740947 */ /* 0x000fea0003800000 */
[----:B--2---:R-:W-:Y:S02]  /*15f0*/  ISETP.NE.AND P0, PT, R0, RZ, PT ;  /* 0x000000ff0000720c */ /* 0x004fe40003f05270 */
[----:B01-3--:R-:W-:-:S11]  /*1600*/  CS2R R18, SRZ ;  /* 0x0000000000127805 */ /* 0x00bfd6000001ff00 */
[----:B------:R-:W-:Y:S05]  /*1610*/  @!P0 BRA `(.L_x_261) ;  /* 0x0000000400508947 */ /* 0x000fea0003800000 */
[C---:B------:R-:W-:Y:S01]  /*1620*/  VIADD R2, R0.reuse, 0xffffffff ;  /* 0xffffffff00027836 */ /* 0x040fe20000000000 */
        /* <DEDUP_REMOVED lines=14> */
.L_x_265:
        /* <DEDUP_REMOVED lines=29> */
.L_x_264:
        /* <DEDUP_REMOVED lines=18> */
.L_x_266:
[----:B------:R-:W-:-:S13]  /*1a00*/  ISETP.NE.OR P0, PT, R2, RZ, P0 ;  /* 0x000000ff0200720c */ /* 0x000fda0000705670 */
[----:B------:R-:W-:Y:S05]  /*1a10*/  @!P0 BRA `(.L_x_262) ;  /* 0x00000000002c8947 */ /* 0x000fea0003800000 */
.L_x_263:
        /* <DEDUP_REMOVED lines=11> */
.L_x_262:
[----:B------:R-:W-:-:S13]  /*1ad0*/  ISETP.NE.AND P0, PT, R3, RZ, PT ;  /* 0x000000ff0300720c */ /* 0x000fda0003f05270 */
[----:B------:R-:W-:Y:S05]  /*1ae0*/  @!P0 BRA `(.L_x_261) ;  /* 0x00000000001c8947 */ /* 0x000fea0003800000 */
[----:B------:R-:W-:-:S12]  /*1af0*/  ULEA UR4, UR4, UR5, 0x3 ;  /* 0x0000000504047291 */ /* 0x000fd8000f8e183f */
.L_x_267:
[----:B------:R-:W0:Y:S01]  /*1b00*/  LDS.64 R4, [UR4] ;  /* 0x00000004ff047984 */ /* 0x000e220008000a00 */
[----:B------:R-:W-:Y:S01]  /*1b10*/  VIADD R3, R3, 0xffffffff ;  /* 0xffffffff03037836 */ /* 0x000fe20000000000 */
[----:B------:R-:W-:-:S04]  /*1b20*/  UIADD3 UR4, UR4, 0x8, URZ ;  /* 0x0000000804047890 */ /* 0x000fc8000fffe03f */
[----:B------:R-:W-:Y:S01]  /*1b30*/  ISETP.NE.AND P0, PT, R3, RZ, PT ;  /* 0x000000ff0300720c */ /* 0x000fe20003f05270 */
[----:B0-----:R-:W-:-:S12]  /*1b40*/  DADD R18, R4, R18 ;  /* 0x0000000004127229 */ /* 0x001fd80000000012 */
[----:B------:R-:W-:Y:S05]  /*1b50*/  @P0 BRA `(.L_x_267) ;  /* 0xfffffffc00e80947 */ /* 0x000fea000383ffff */
.L_x_261:
[----:B------:R-:W-:Y:S02]  /*1b60*/  ULDC.64 UR10, c[0x0][0x210] ;  /* 0x00008400000a7ab9 */ /* 0x000fe40000000a00 */
[----:B------:R-:W-:-:S04]  /*1b70*/  ULEA UR4, UP0, UR17, UR10, 0x3 ;  /* 0x0000000a11047291 */ /* 0x000fc8000f80183f */
[----:B------:R-:W-:Y:S02]  /*1b80*/  ULEA.HI.X UR9, UR17, UR11, UR18, 0x3, UP0 ;  /* 0x0000000b11097291 */ /* 0x000fe400080f1c12 */
[----:B------:R-:W-:-:S04]  /*1b90*/  IMAD.U32 R2, RZ, RZ, UR4 ;  /* 0x00000004ff027e24 */ /* 0x000fc8000f8e00ff */
[----:B------:R-:W-:-:S05]  /*1ba0*/  IMAD.U32 R3, RZ, RZ, UR9 ;  /* 0x00000009ff037e24 */ /* 0x000fca000f8e00ff */
[----:B------:R4:W-:Y:S02]  /*1bb0*/  STG.E.64 desc[UR12][R2.64], R18 ;  /* 0x0000001202007986 */ /* 0x0009e4000c101b0c */
.L_x_260:
[----:B------:R-:W-:Y:S05]  /*1bc0*/  BSYNC B0 ;  /* 0x0000000000007941 */ /* 0x000fea0003800000 */
.L_x_259:
[----:B------:R-:W-:Y:S06]  /*1bd0*/  BAR.SYNC.DEFER_BLOCKING 0x0 ;  /* 0x0000000000007b1d */ /* 0x000fec0000010000 */
[----:B------:R-:W-:Y:S05]  /*1be0*/  @P1 EXIT ;  /* 0x000000000000194d */ /* 0x000fea0003800000 */
[----:B--2---:R-:W2:Y:S01]  /*1bf0*/  I2F.U32.RP R5, R0 ;  /* 0x0000000000057306 */ /* 0x004ea20000209000 */
[----:B------:R-:W-:Y:S01]  /*1c00*/  LOP3.LUT R4, RZ, R17, RZ, 0x33, !PT ;  /* 0x00000011ff047212 */ /* 0x000fe200078e33ff */
[----:B------:R-:W-:Y:S01]  /*1c10*/  ULDC UR4, c[0x0][0x23c] ;  /* 0x00008f0000047ab9 */ /* 0x000fe20000000800 */
[----:B------:R-:W-:Y:S01]  /*1c20*/  ISETP.NE.U32.AND P2, PT, R0, RZ, PT ;  /* 0x000000ff0000720c */ /* 0x000fe20003f45070 */
[----:B------:R-:W-:Y:S01]  /*1c30*/  ULDC.64 UR16, c[0x0][0x210] ;  /* 0x0000840000107ab9 */ /* 0x000fe20000000a00 */
[----:B------:R-:W-:Y:S03]  /*1c40*/  BSSY B0, `(.L_x_268) ;  /* 0x0000029000007945 */ /* 0x000fe60003800000 */
[----:B--2---:R-:W0:Y:S02]  /*1c50*/  MUFU.RCP R5, R5 ;  /* 0x0000000500057308 */ /* 0x004e240000001000 */
[----:B01-34-:R-:W-:-:S06]  /*1c60*/  VIADD R2, R5, 0xffffffe ;  /* 0x0ffffffe05027836 */ /* 0x01bfcc0000000000 */
        /* <DEDUP_REMOVED lines=25> */
.L_x_270:
        /* <DEDUP_REMOVED lines=13> */
.L_x_269:
[----:B------:R-:W-:Y:S05]  /*1ed0*/  BSYNC B0 ;  /* 0x0000000000007941 */ /* 0x000fea0003800000 */
.L_x_268:
[----:B------:R-:W-:Y:S05]  /*1ee0*/  @!P1 EXIT ;  /* 0x000000000000994d */ /* 0x000fea0003800000 */
.L_x_271:
        /* <DEDUP_REMOVED lines=36> */
        .weak           $__internal_1_$__cuda_sm20_dblrcp_rn_slowpath_v3
        .type           $__internal_1_$__cuda_sm20_dblrcp_rn_slowpath_v3,@function
        .size           $__internal_1_$__cuda_sm20_dblrcp_rn_slowpath_v3,(.L_x_440 - $__internal_1_$__cuda_sm20_dblrcp_rn_slowpath_v3)
$__internal_1_$__cuda_sm20_dblrcp_rn_slowpath_v3:
        /* <DEDUP_REMOVED lines=23> */
.L_x_274:
        /* <DEDUP_REMOVED lines=10> */
.L_x_272:
[----:B------:R-:W-:Y:S01]  /*2340*/  LOP3.LUT R5, R3, 0x80000, RZ, 0xfc, !PT ;  /* 0x0008000003057812 */ /* 0x000fe200078efcff */
[----:B------:R-:W-:-:S07]  /*2350*/  IMAD.MOV.U32 R4, RZ, RZ, R2 ;  /* 0x000000ffff047224 */ /* 0x000fce00078e0002 */
.L_x_273:
[----:B------:R-:W-:Y:S02]  /*2360*/  IMAD.MOV.U32 R2, RZ, RZ, R0 ;  /* 0x000000ffff027224 */ /* 0x000fe400078e0000 */
[----:B------:R-:W-:Y:S02]  /*2370*/  IMAD.MOV.U32 R3, RZ, RZ, 0x0 ;  /* 0x00000000ff037424 */ /* 0x000fe400078e00ff */
[----:B------:R-:W-:Y:S02]  /*2380*/  IMAD.MOV.U32 R14, RZ, RZ, R4 ;  /* 0x000000ffff0e7224 */ /* 0x000fe400078e0004 */
[----:B------:R-:W-:Y:S01]  /*2390*/  IMAD.MOV.U32 R15, RZ, RZ, R5 ;  /* 0x000000ffff0f7224 */ /* 0x000fe200078e0005 */
[----:B------:R-:W-:Y:S06]  /*23a0*/  RET.REL.NODEC R2 `(_ZN2at6native51_GLOBAL__N__eebb21b7_18_MultiMarginLoss_cu_b86932df31MultiMarginLoss_backward_kernelILi1EdEEvPT0_PKS3_S6_PKlS6_iibS3_b) ;  /* 0xffffffdc02147950 */ /* 0x000fec0003c3ffff */
.L_x_275:
        /* <DEDUP_REMOVED lines=13> */
.L_x_440:


//--------------------- .text._ZN2at6native51_GLOBAL__N__eebb21b7_18_MultiMarginLoss_cu_b86932df30MultiMarginLoss_forward_kernelILi2EN3c108BFloat16EEEvPT0_PKS5_PKlS8_iibS5_ --------------------------
	.section	.text._ZN2at6native51_GLOBAL__N__eebb21b7_18_MultiMarginLoss_cu_b86932df30MultiMarginLoss_forward_kernelILi2EN3c108BFloat16EEEvPT0_PKS5_PKlS8_iibS5_,"ax",@progbits
	.align	128
.text._ZN2at6native51_GLOBAL__N__eebb21b7_18_MultiMarginLoss_cu_b86932df30MultiMarginLoss_forward_kernelILi2EN3c108BFloat16EEEvPT0_PKS5_PKlS8_iibS5_:
        .type           _ZN2at6native51_GLOBAL__N__eebb21b7_18_MultiMarginLoss_cu_b86932df30MultiMarginLoss_forward_kernelILi2EN3c108BFloat16EEEvPT0_PKS5_PKlS8_iibS5_,@function
        .size           _ZN2at6native51_GLOBAL__N__eebb21b7_18_MultiMarginLoss_cu_b86932df30MultiMarginLoss_forward_kernelILi2EN3c108BFloat16EEEvPT0_PKS5_PKlS8_iibS5_,(.L_x_442 - _ZN2at6native51_GLOBAL__N__eebb21b7_18_MultiMarginLoss_cu_b86932df30MultiMarginLoss_forward_kernelILi2EN3c108BFloat16EEEvPT0_PKS5_PKlS8_iibS5_)
        .other          _ZN2at6native51_GLOBAL__N__eebb21b7_18_MultiMarginLoss_cu_b86932df30MultiMarginLoss_forward_kernelILi2EN3c108BFloat16EEEvPT0_PKS5_PKlS8_iibS5_,@"STO_CUDA_ENTRY STV_DEFAULT"
_ZN2at6native51_GLOBAL__N__eebb21b7_18_MultiMarginLoss_cu_b86932df30MultiMarginLoss_forward_kernelILi2EN3c108BFloat16EEEvPT0_PKS5_PKlS8_iibS5_:
[----:B------:R-:W0:Y:S08]  /*0000*/  LDC R1, c[0x0][0x28] ;  /* 0x00000a00ff017b82 */ /* 0x000e300000000800 */
[----:B------:R-:W1:Y:S01]  /*0010*/  S2UR UR39, SR_CTAID.X ;  /* 0x00000000002779c3 */ /* 0x000e620000002500 */
[----:B------:R-:W-:Y:S01]  /*0020*/  ULDC.64 UR4, c[0x0][0x220] ;  /* 0x0000880000047ab9 */ /* 0x000fe20000000a00 */
[----:B------:R-:W-:Y:S01]  /*0030*/  ULDC.64 UR36, c[0x0][0x208] ;  /* 0x0000820000247ab9 */ /* 0x000fe20000000a00 */
[----:B------:R-:W-:Y:S01]  /*0040*/  ULDC UR38, c[0x0][0x234] ;  /* 0x00008d0000267ab9 */ /* 0x000fe20000000800 */
[----:B------:R-:W-:Y:S01]  /*0050*/  ULDC UR47, c[0x0][0x234] ;  /* 0x00008d00002f7ab9 */ /* 0x000fe20000000800 */
[----:B------:R-:W-:Y:S01]  /*0060*/  ULDC UR48, c[0x0][0x234] ;  /* 0x00008d0000307ab9 */ /* 0x000fe20000000800 */
[----:B------:R-:W-:Y:S01]  /*0070*/  ULDC.64 UR40, c[0x0][0x218] ;  /* 0x0000860000287ab9 */ /* 0x000fe20000000a00 */
[----:B------:R-:W-:Y:S01]  /*0080*/  ULDC.64 UR42, c[0x0][0x218] ;  /* 0x00008600002a7ab9 */ /* 0x000fe20000000a00 */
[----:B-1----:R-:W-:-:S06]  /*0090*/  UIMAD.WIDE UR4, UR39, 0x8, UR4 ;  /* 0x00000008270478a5 */ /* 0x002fcc000f8e0204 */
[----:B------:R-:W-:Y:S02]  /*00a0*/  IMAD.U32 R2, RZ, RZ, UR4 ;  /* 0x00000004ff027e24 */ /* 0x000fe4000f8e00ff */
[----:B------:R-:W-:-:S05]  /*00b0*/  IMAD.U32 R3, RZ, RZ, UR5 ;  /* 0x00000005ff037e24 */ /* 0x000fca000f8e00ff */
[----:B------:R-:W2:Y:S01]  /*00c0*/  LDG.E R2, desc[UR36][R2.64] ;  /* 0x0000002402027981 */ /* 0x000ea2000c1e1900 */
[----:B------:R-:W-:Y:S01]  /*00d0*/  USHF.R.S32.HI UR44, URZ, 0x1f, UR39 ;  /* 0x0000001f3f2c7899 */ /* 0x000fe20008011427 */
[----:B--2---:R-:W-:-:S13]  /*00e0*/  R2UR UR45, R2 ;  /* 0x00000000022d72ca */ /* 0x004fda00000e0000 */
[----:B------:R-:W-:Y:S02]  /*00f0*/  UISETP.GE.AND UP0, UPT, UR45, UR38, UPT ;  /* 0x000000262d00728c */ /* 0x000fe4000bf06270 */
[----:B------:R-:W-:Y:S02]  /*0100*/  USHF.R.U32.HI UR5, URZ, 0x1f, UR45 ;  /* 0x0000001f3f057899 */ /* 0x000fe4000801162d */
[----:B------:R-:W-:Y:S02]  /*0110*/  USEL UR4, URZ, 0x1, !UP0 ;  /* 0x000000013f047887 */ /* 0x000fe4000c000000 */
[----:B------:R-:W-:Y:S02]  /*0120*/  UIMAD UR38, UR39, UR38, URZ ;  /* 0x00000026272672a4 */ /* 0x000fe4000f8e023f */
[----:B------:R-:W-:Y:S02]  /*0130*/  ULOP3.LUT UP0, URZ, UR5, UR4, URZ, 0xfc, !UPT ;  /* 0x00000004053f7292 */ /* 0x000fe4000f80fc3f */
[----:B------:R-:W-:-:S04]  /*0140*/  USHF.R.S32.HI UR46, URZ, 0x1f, UR38 ;  /* 0x0000001f3f2e7899 */ /* 0x000fc80008011426 */
[----:B------:R-:W-:-:S13]  /*0150*/  PLOP3.LUT P0, PT, PT, PT, UP0, 0x80, 0x0 ;  /* 0x000000000000781c */ /* 0x000fda0003f0f008 */
[----:B0-----:R-:W-:Y:S05]  /*0160*/  @!P0 BRA `(.L_x_276) ;  /* 0x0000000000408947 */ /* 0x001fea0003800000 */
[----:B------:R-:W-:Y:S01]  /*0170*/  MOV R0, 0x130 ;  /* 0x0000013000007802 */ /* 0x000fe20000000f00 */
[----:B------:R-:W-:Y:S01]  /*0180*/  ULDC.64 UR4, c[0x4][0x120] ;  /* 0x0100480000047ab9 */ /* 0x000fe20000000a00 */
[----:B------:R-:W-:Y:S01]  /*0190*/  ULDC.64 UR6, c[0x4][0x38] ;  /* 0x01000e0000067ab9 */ /* 0x000fe20000000a00 */
[----:B------:R-:W-:Y:S01]  /*01a0*/  MOV R4, UR4 ;  /* 0x0000000400047c02 */ /* 0x000fe20008000f00 */
[----:B------:R0:W1:Y:S01]  /*01b0*/  LDC.64 R2, c[0x4][R0] ;  /* 0x0100000000027b82 */ /* 0x0000620000000a00 */
[----:B------:R-:W-:Y:S01]  /*01c0*/  IMAD.U32 R5, RZ, RZ, UR5 ;  /* 0x00000005ff057e24 */ /* 0x000fe2000f8e00ff */
[----:B------:R-:W-:Y:S01]  /*01d0*/  ULDC.64 UR4, c[0x4][0x128] ;  /* 0x01004a0000047ab9 */ /* 0x000fe20000000a00 */
[----:B------:R-:W-:Y:S01]  /*01e0*/  HFMA2.MMA R8, -RZ, RZ, 0, 2.02655792236328125e-06 ;  /* 0x00000022ff087435 */ /* 0x000fe200000001ff */
[----:B------:R-:W-:Y:S01]  /*01f0*/  MOV R6, UR4 ;  /* 0x0000000400067c02 */ /* 0x000fe20008000f00 */
[----:B------:R-:W-:Y:S01]  /*0200*/  IMAD.U32 R7, RZ, RZ, UR5 ;  /* 0x00000005ff077e24 */ /* 0x000fe2000f8e00ff */
[----:B------:R-:W-:Y:S01]  /*0210*/  MOV R10, UR6 ;  /* 0x00000006000a7c02 */ /* 0x000fe20008000f00 */
[----:B------:R-:W-:Y:S01]  /*0220*/  IMAD.U32 R11, RZ, RZ, UR7 ;  /* 0x00000007ff0b7e24 */ /* 0x000fe2000f8e00ff */
[----:B------:R-:W-:Y:S01]  /*0230*/  MOV R13, RZ ;  /* 0x000000ff000d7202 */ /* 0x000fe20000000f00 */
[----:B0-----:R-:W-:-:S07]  /*0240*/  IMAD.MOV.U32 R12, RZ, RZ, 0x1 ;  /* 0x00000001ff0c7424 */ /* 0x001fce00078e00ff */
[----:B------:R-:W-:-:S07]  /*0250*/  LEPC R20, `(.L_x_276) ;  /* 0x000000001014794e */ /* 0x000fce0000000000 */
[----:B-1----:R-:W-:Y:S05]  /*0260*/  CALL.ABS.NOINC R2 ;  /* 0x0000000002007343 */ /* 0x002fea0003c00000 */
.L_x_276:
[----:B------:R-:W0:Y:S01]  /*0270*/  S2R R2, SR_CgaCtaId ;  /* 0x0000000000027919 */ /* 0x000e220000008800 */
[----:B------:R-:W-:Y:S01]  /*0280*/  IMAD.U32 R8, RZ, RZ, UR45 ;  /* 0x0000002dff087e24 */ /* 0x000fe2000f8e00ff */
[----:B------:R-:W-:Y:S01]  /*0290*/  MOV R23, 0x400 ;  /* 0x0000040000177802 */ /* 0x000fe20000000f00 */
[----:B------:R-:W-:Y:S01]  /*02a0*/  UIADD3 UR5, UP0, UR38, UR45, URZ ;  /* 0x0000002d26057290 */ /* 0x000fe2000ff1e03f */
[----:B------:R-:W1:Y:S01]  /*02b0*/  S2R R0, SR_TID.X ;  /* 0x0000000000007919 */ /* 0x000e620000002100 */
[----:B------:R-:W-:Y:S01]  /*02c0*/  ULDC.64 UR6, c[0x0][0x218] ;  /* 0x0000860000067ab9 */ /* 0x000fe20000000a00 */
[----:B------:R-:W-:Y:S01]  /*02d0*/  SHF.R.S32.HI R8, RZ, 0x1f, R8 ;  /* 0x0000001fff087819 */ /* 0x000fe20000011408 */
[----:B------:R-:W-:-:S03]  /*02e0*/  ULEA UR4, UP1, UR5, UR6, 0x1 ;  /* 0x0000000605047291 */ /* 0x000fc6000f82083f */
[----:B------:R-:W-:-:S03]  /*02f0*/  R2UR UR8, R8 ;  /* 0x00000000080872ca */ /* 0x000fc600000e0000 */
[----:B------:R-:W-:-:S10]  /*0300*/  MOV R4, UR4 ;  /* 0x0000000400047c02 */ /* 0x000fd40008000f00 */
[----:B------:R-:W-:-:S03]  /*0310*/  UIADD3.X UR6, UR46, UR8, URZ, UP0, !UPT ;  /* 0x000000082e067290 */ /* 0x000fc600087fe43f */
[----:B------:R-:W-:Y:S01]  /*0320*/  ULDC UR8, c[0x0][0x234] ;  /* 0x00008d0000087ab9 */ /* 0x000fe20000000800 */
[----:B------:R-:W-:Y:S01]  /*0330*/  ULEA.HI.X UR5, UR5, UR7, UR6, 0x1, UP1 ;  /* 0x0000000705057291 */ /* 0x000fe200088f0c06 */
[----:B------:R-:W-:Y:S01]  /*0340*/  IMAD.U32 R3, RZ, RZ, UR8 ;  /* 0x00000008ff037e24 */ /* 0x000fe2000f8e00ff */
[----:B0-----:R-:W-:-:S04]  /*0350*/  LEA R23, R2, R23, 0x18 ;  /* 0x0000001702177211 */ /* 0x001fc800078ec0ff */
[----:B------:R-:W-:Y:S01]  /*0360*/  IMAD.U32 R5, RZ, RZ, UR5 ;  /* 0x00000005ff057e24 */ /* 0x000fe2000f8e00ff */
[----:B------:R-:W0:Y:S01]  /*0370*/  LDC R2, c[0x0][RZ] ;  /* 0x00000000ff027b82 */ /* 0x000e220000000800 */
[C---:B-1----:R-:W-:Y:S02]  /*0380*/  LEA R6, R0.reuse, R23, 0x2 ;  /* 0x0000001700067211 */ /* 0x042fe400078e10ff */
[----:B------:R-:W-:-:S03]  /*0390*/  ISETP.GE.AND P0, PT, R0, R3, PT ;  /* 0x000000030000720c */ /* 0x000fc60003f06270 */
[----:B------:R1:W-:Y:S10]  /*03a0*/  STS [R6], RZ ;  /* 0x000000ff06007388 */ /* 0x0003f40000000800 */
[----:B-1----:R-:W-:Y:S05]  /*03b0*/  @P0 BRA `(.L_x_277) ;  /* 0x0000000400280947 */ /* 0x002fea0003800000 */
[----:B------:R1:W5:Y:S01]  /*03c0*/  LDG.E.U16 R4, desc[UR36][R4.64] ;  /* 0x0000002404047981 */ /* 0x000362000c1e1500 */
[----:B------:R-:W-:Y:S01]  /*03d0*/  ULDC.64 UR6, c[0x0][0x228] ;  /* 0x00008a0000067ab9 */ /* 0x000fe20000000a00 */
[----:B------:R-:W-:Y:S01]  /*03e0*/  ULDC.U16 UR4, c[0x0][0x23a] ;  /* 0x00008e8000047ab9 */ /* 0x000fe20000000400 */
[----:B------:R-:W-:-:S04]  /*03f0*/  ISETP.NE.U32.AND P0, PT, RZ, UR6, PT ;  /* 0x00000006ff007c0c */ /* 0x000fc8000bf05070 */
[----:B------:R-:W-:-:S13]  /*0400*/  ISETP.NE.AND.EX P0, PT, RZ, UR7, PT, P0 ;  /* 0x00000007ff007c0c */ /* 0x000fda000bf05300 */
[----:B-1----:R-:W-:Y:S05]  /*0410*/  @!P0 BRA `(.L_x_278) ;  /* 0x0000000000a48947 */ /* 0x002fea0003800000 */
[----:B------:R-:W-:Y:S01]  /*0420*/  USHF.L.U32 UR4, UR4, 0x10, URZ ;  /* 0x0000001004047899 */ /* 0x000fe2000800063f */
[----:B-----5:R-:W-:Y:S01]  /*0430*/  SHF.L.U32 R4, R4, 0x10, RZ ;  /* 0x0000001004047819 */ /* 0x020fe200000006ff */
[----:B------:R-:W-:Y:S01]  /*0440*/  IMAD.MOV.U32 R7, RZ, RZ, RZ ;  /* 0x000000ffff077224 */ /* 0x000fe200078e00ff */
[----:B------:R-:W-:Y:S02]  /*0450*/  MOV R5, UR45 ;  /* 0x0000002d00057c02 */ /* 0x000fe40008000f00 */
[----:B------:R-:W-:Y:S01]  /*0460*/  MOV R11, R0 ;  /* 0x00000000000b7202 */ /* 0x000fe20000000f00 */
[----:B------:R-:W-:Y:S01]  /*0470*/  FADD.FTZ R3, -R4, UR4 ;  /* 0x0000000404037e21 */ /* 0x000fe20008010100 */
[----:B------:R-:W-:-:S05]  /*0480*/  IMAD.U32 R4, RZ, RZ, UR45 ;  /* 0x0000002dff047e24 */ /* 0x000fca000f8e00ff */
[----:B------:R-:W1:Y:S01]  /*0490*/  F2F.BF16.F32 R3, R3 ;  /* 0x0000000300037304 */ /* 0x000e620000202000 */
[----:B------:R-:W-:-:S04]  /*04a0*/  LEA R4, P0, R4, UR6, 0x1 ;  /* 0x0000000604047c11 */ /* 0x000fc8000f8008ff */
[----:B------:R-:W-:Y:S01]  /*04b0*/  LEA.HI.X R5, R5, UR7, R8, 0x1, P0 ;  /* 0x0000000705057c11 */ /* 0x000fe200080f0c08 */
[----:B-1----:R-:W-:-:S08]  /*04c0*/  IMAD.U32 R10, R3, 0x10000, RZ ;  /* 0x00010000030a7824 */ /* 0x002fd000078e00ff */
.L_x_281:
[----:B------:R-:W-:-:S04]  /*04d0*/  IADD3 R3, P0, R11, UR38, RZ ;  /* 0x000000260b037c10 */ /* 0x000fc8000ff1e0ff */
[----:B------:R-:W-:Y:S02]  /*04e0*/  LEA.HI.X.SX32 R12, R11, UR46, 0x1, P0 ;  /* 0x0000002e0b0c7c11 */ /* 0x000fe400080f0eff */
[----:B------:R-:W-:-:S04]  /*04f0*/  LEA R8, P0, R3, UR42, 0x1 ;  /* 0x0000002a03087c11 */ /* 0x000fc8000f8008ff */
[----:B------:R-:W-:-:S05]  /*0500*/  LEA.HI.X R9, R3, UR43, R12, 0x1, P0 ;  /* 0x0000002b03097c11 */ /* 0x000fca00080f0c0c */
[----:B------:R-:W2:Y:S01]  /*0510*/  LDG.E.U16 R8, desc[UR36][R8.64] ;  /* 0x0000002408087981 */ /* 0x000ea2000c1e1500 */
[-C--:B------:R-:W-:Y:S01]  /*0520*/  MOV R14, R11.reuse ;  /* 0x0000000b000e7202 */ /* 0x080fe20000000f00 */
[----:B------:R-:W-:Y:S01]  /*0530*/  BSSY B0, `(.L_x_279) ;  /* 0x0000015000007945 */ /* 0x000fe20003800000 */
[----:B0-----:R-:W-:Y:S02]  /*0540*/  IADD3 R11, R2, R11, RZ ;  /* 0x0000000b020b7210 */ /* 0x001fe40007ffe0ff */
[----:B--2---:R-:W-:-:S05]  /*0550*/  SHF.L.U32 R3, R8, 0x10, RZ ;  /* 0x0000001008037819 */ /* 0x004fca00000006ff */
[----:B------:R-:W-:Y:S01]  /*0560*/  FADD.FTZ R12, R10, R3 ;  /* 0x000000030a0c7221 */ /* 0x000fe20000010000 */
[----:B------:R-:W-:-:S05]  /*0570*/  IMAD.U32 R3, RZ, RZ, UR48 ;  /* 0x00000030ff037e24 */ /* 0x000fca000f8e00ff */
[----:B------:R-:W0:Y:S01]  /*0580*/  F2F.BF16.F32 R12, R12 ;  /* 0x0000000c000c7304 */ /* 0x000e220000202000 */
[----:B------:R-:W-:Y:S01]  /*0590*/  ISETP.GE.AND P1, PT, R11, R3, PT ;  /* 0x000000030b00720c */ /* 0x000fe20003f26270 */
[----:B0-----:R-:W-:-:S05]  /*05a0*/  IMAD.U32 R13, R12, 0x10000, RZ ;  /* 0x000100000c0d7824 */ /* 0x001fca00078e00ff */
[----:B------:R-:W-:-:S04]  /*05b0*/  FSETP.GT.FTZ.AND P0, PT, R13, RZ, PT ;  /* 0x000000ff0d00720b */ /* 0x000fc80003f14000 */
[----:B------:R-:W-:-:S13]  /*05c0*/  ISETP.EQ.OR P0, PT, R14, UR45, !P0 ;  /* 0x0000002d0e007c0c */ /* 0x000fda000c702670 */
[----:B------:R-:W-:Y:S05]  /*05d0*/  @P0 BRA `(.L_x_280) ;  /* 0x0000000000280947 */ /* 0x000fea0003800000 */
[----:B------:R-:W2:Y:S01]  /*05e0*/  LDG.E.U16 R9, desc[UR36][R4.64] ;  /* 0x0000002404097981 */ /* 0x000ea2000c1e1500 */
[----:B------:R-:W-:-:S06]  /*05f0*/  FMUL.FTZ R13, R13, R13 ;  /* 0x0000000d0d0d7220 */ /* 0x000fcc0000410000 */
[----:B------:R-:W0:Y:S02]  /*0600*/  F2F.BF16.F32 R13, R13 ;  /* 0x0000000d000d7304 */ /* 0x000e240000202000 */
[----:B0-----:R-:W-:Y:S01]  /*0610*/  IMAD.U32 R8, R13, 0x10000, RZ ;  /* 0x000100000d087824 */ /* 0x001fe200078e00ff */
[----:B--2---:R-:W-:-:S05]  /*0620*/  SHF.L.U32 R9, R9, 0x10, RZ ;  /* 0x0000001009097819 */ /* 0x004fca00000006ff */
[----:B------:R-:W-:-:S06]  /*0630*/  FMUL.FTZ R8, R8, R9 ;  /* 0x0000000908087220 */ /* 0x000fcc0000410000 */
[----:B------:R-:W0:Y:S02]  /*0640*/  F2F.BF16.F32 R8, R8 ;  /* 0x0000000800087304 */ /* 0x000e240000202000 */
[----:B0-----:R-:W-:-:S04]  /*0650*/  IMAD.U32 R12, R8, 0x10000, RZ ;  /* 0x00010000080c7824 */ /* 0x001fc800078e00ff */
[----:B------:R-:W-:-:S05]  /*0660*/  FADD.FTZ R7, R7, R12 ;  /* 0x0000000c07077221 */ /* 0x000fca0000010000 */
[----:B------:R0:W-:Y:S02]  /*0670*/  STS [R6], R7 ;  /* 0x0000000706007388 */ /* 0x0001e40000000800 */
.L_x_280:
[----:B------:R-:W-:Y:S05]  /*0680*/  BSYNC B0 ;  /* 0x0000000000007941 */ /* 0x000fea0003800000 */
.L_x_279:
[----:B------:R-:W-:Y:S05]  /*0690*/  @!P1 BRA `(.L_x_281) ;  /* 0xfffffffc008c9947 */ /* 0x000fea000383ffff */
[----:B------:R-:W-:Y:S05]  /*06a0*/  BRA `(.L_x_277) ;  /* 0x00000000006c7947 */ /* 0x000fea0003800000 */
.L_x_278:
[----:B------:R-:W-:Y:S01]  /*06b0*/  USHF.L.U32 UR4, UR4, 0x10, URZ ;  /* 0x0000001004047899 */ /* 0x000fe2000800063f */
[----:B-----5:R-:W-:Y:S01]  /*06c0*/  SHF.L.U32 R4, R4, 0x10, RZ ;  /* 0x0000001004047819 */ /* 0x020fe200000006ff */
[----:B------:R-:W-:Y:S01]  /*06d0*/  IMAD.MOV.U32 R7, RZ, RZ, RZ ;  /* 0x000000ffff077224 */ /* 0x000fe200078e00ff */
[----:B------:R-:W-:-:S03]  /*06e0*/  MOV R8, R0 ;  /* 0x0000000000087202 */ /* 0x000fc60000000f00 */
[----:B------:R-:W-:-:S06]  /*06f0*/  FADD.FTZ R4, -R4, UR4 ;  /* 0x0000000404047e21 */ /* 0x000fcc0008010100 */
[----:B------:R-:W1:Y:S02]  /*0700*/  F2F.BF16.F32 R4, R4 ;  /* 0x0000000400047304 */ /* 0x000e640000202000 */
[----:B-1----:R-:W-:-:S07]  /*0710*/  IMAD.U32 R14, R4, 0x10000, RZ ;  /* 0x00010000040e7824 */ /* 0x002fce00078e00ff */
.L_x_282:
[----:B------:R-:W-:-:S04]  /*0720*/  IADD3 R3, P0, R8, UR38, RZ ;  /* 0x0000002608037c10 */ /* 0x000fc8000ff1e0ff */
[----:B------:R-:W-:Y:S02]  /*0730*/  LEA.HI.X.SX32 R10, R8, UR46, 0x1, P0 ;  /* 0x0000002e080a7c11 */ /* 0x000fe400080f0eff */
[----:B------:R-:W-:-:S04]  /*0740*/  LEA R4, P0, R3, UR40, 0x1 ;  /* 0x0000002803047c11 */ /* 0x000fc8000f8008ff */
[----:B------:R-:W-:-:S05]  /*0750*/  LEA.HI.X R5, R3, UR41, R10, 0x1, P0 ;  /* 0x0000002903057c11 */ /* 0x000fca00080f0c0a */
[----:B------:R-:W2:Y:S02]  /*0760*/  LDG.E.U16 R4, desc[UR36][R4.64] ;  /* 0x0000002404047981 */ /* 0x000ea4000c1e1500 */
[----:B--2---:R-:W-:-:S05]  /*0770*/  SHF.L.U32 R3, R4, 0x10, RZ ;  /* 0x0000001004037819 */ /* 0x004fca00000006ff */
[----:B------:R-:W-:-:S04]  /*0780*/  FADD.FTZ R9, R14, R3 ;  /* 0x000000030e097221 */ /* 0x000fc80000010000 */
[----:B------:R-:W1:Y:S02]  /*0790*/  F2F.BF16.F32 R3, R9 ;  /* 0x0000000900037304 */ /* 0x000e640000202000 */
[----:B-1----:R-:W-:-:S05]  /*07a0*/  IMAD.U32 R3, R3, 0x10000, RZ ;  /* 0x0001000003037824 */ /* 0x002fca00078e00ff */
[----:B------:R-:W-:-:S04]  /*07b0*/  FSETP.GT.FTZ.AND P0, PT, R3, RZ, PT ;  /* 0x000000ff0300720b */ /* 0x000fc80003f14000 */
[----:B------:R-:W-:Y:S02]  /*07c0*/  ISETP.EQ.OR P0, PT, R8, UR45, !P0 ;  /* 0x0000002d08007c0c */ /* 0x000fe4000c702670 */
[----:B0-----:R-:W-:-:S11]  /*07d0*/  IADD3 R8, R2, R8, RZ ;  /* 0x0000000802087210 */ /* 0x001fd60007ffe0ff */
[----:B------:R-:W-:Y:S01]  /*07e0*/  @!P0 FMUL.FTZ R10, R3, R3 ;  /* 0x00000003030a8220 */ /* 0x000fe20000410000 */
[----:B------:R-:W-:-:S05]  /*07f0*/  IMAD.U32 R3, RZ, RZ, UR47 ;  /* 0x0000002fff037e24 */ /* 0x000fca000f8e00ff */
[----:B------:R-:W0:Y:S02]  /*0800*/  @!P0 F2F.BF16.F32 R10, R10 ;  /* 0x0000000a000a8304 */ /* 0x000e240000202000 */
[----:B0-----:R-:W-:-:S05]  /*0810*/  @!P0 SHF.L.U32 R12, R10, 0x10, RZ ;  /* 0x000000100a0c8819 */ /* 0x001fca00000006ff */
[----:B------:R-:W-:-:S05]  /*0820*/  @!P0 FADD.FTZ R7, R7, R12 ;  /* 0x0000000c07078221 */ /* 0x000fca0000010000 */
[----:B------:R1:W-:Y:S01]  /*0830*/  @!P0 STS [R6], R7 ;  /* 0x0000000706008388 */ /* 0x0003e20000000800 */
[----:B------:R-:W-:-:S13]  /*0840*/  ISETP.GE.AND P0, PT, R8, R3, PT ;  /* 0x000000030800720c */ /* 0x000fda0003f06270 */
[----:B-1----:R-:W-:Y:S05]  /*0850*/  @!P0 BRA `(.L_x_282) ;  /* 0xfffffffc00b08947 */ /* 0x002fea000383ffff */
.L_x_277:
[----:B------:R-:W-:Y:S05]  /*0860*/  WARPSYNC.ALL ;  /* 0x0000000000007948 */ /* 0x000fea0003800000 */
[----:B------:R-:W-:Y:S01]  /*0870*/  BAR.SYNC.DEFER_BLOCKING 0x0 ;  /* 0x0000000000007b1d */ /* 0x000fe20000010000 */
[----:B------:R-:W-:-:S13]  /*0880*/  ISETP.NE.AND P0, PT, R0, RZ, PT ;  /* 0x000000ff0000720c */ /* 0x000fda0003f05270 */
[----:B------:R-:W-:Y:S05]  /*0890*/  @P0 EXIT ;  /* 0x000000000000094d */ /* 0x000fea0003800000 */
[----:B0-----:R-:W-:Y:S01]  /*08a0*/  ISETP.NE.AND P0, PT, R2, RZ, PT ;  /* 0x000000ff0200720c */ /* 0x001fe20003f05270 */
[----:B------:R-:W-:-:S12]  /*08b0*/  IMAD.MOV.U32 R19, RZ, RZ, RZ ;  /* 0x000000ffff137224 */ /* 0x000fd800078e00ff */
[----:B------:R-:W-:Y:S05]  /*08c0*/  @!P0 BRA `(.L_x_283) ;  /* 0x0000000400388947 */ /* 0x000fea0003800000 */
[C---:B------:R-:W-:Y:S01]  /*08d0*/  IADD3 R0, R2.reuse, -0x1, RZ ;  /* 0xffffffff02007810 */ /* 0x040fe20007ffe0ff */
[----:B------:R-:W-:Y:S01]  /*08e0*/  IMAD.MOV.U32 R19, RZ, RZ, RZ ;  /* 0x000000ffff137224 */ /* 0x000fe200078e00ff */
[----:B------:R-:W-:Y:S02]  /*08f0*/  LOP3.LUT R21, R2, 0x3, RZ, 0xc0, !PT ;  /* 0x0000000302157812 */ /* 0x000fe400078ec0ff */
[----:B------:R-:W-:Y:S01]  /*0900*/  ISETP.GE.U32.AND P0, PT, R0, 0x3, PT ;  /* 0x000000030000780c */ /* 0x000fe20003f06070 */
[----:B------:R-:W-:-:S12]  /*0910*/  HFMA2.MMA R0, -RZ, RZ, 0, 0 ;  /* 0x00000000ff007435 */ /* 0x000fd800000001ff */
[----:B------:R-:W-:Y:S05]  /*0920*/  @!P0 BRA `(.L_x_284) ;  /* 0x0000000000fc8947 */ /* 0x000fea0003800000 */
[----:B------:R-:W-:Y:S01]  /*0930*/  IMAD.IADD R2, R2, 0x1, -R21 ;  /* 0x0000000102027824 */ /* 0x000fe200078e0a15 */
[----:B------:R-:W-:Y:S01]  /*0940*/  MOV R19, RZ ;  /* 0x000000ff00137202 */ /* 0x000fe20000000f00 */
[----:B------:R-:W-:Y:S01]  /*0950*/  IMAD.MOV.U32 R0, RZ, RZ, RZ ;  /* 0x000000ffff007224 */ /* 0x000fe200078e00ff */
[----:B------:R-:W-:Y:S02]  /*0960*/  MOV R20, R23 ;  /* 0x0000001700147202 */ /* 0x000fe40000000f00 */
[----:B------:R-:W-:-:S13]  /*0970*/  ISETP.GT.AND P0, PT, R2, RZ, PT ;  /* 0x000000ff0200720c */ /* 0x000fda0003f04270 */
[----:B------:R-:W-:Y:S05]  /*0980*/  @!P0 BRA `(.L_x_285) ;  /* 0x0000000000bc8947 */ /* 0x000fea0003800000 */
[----:B------:R-:W-:Y:S02]  /*0990*/  ISETP.GT.AND P1, PT, R2, 0xc, PT ;  /* 0x0000000c0200780c */ /* 0x000fe40003f24270 */
[----:B------:R-:W-:-:S11]  /*09a0*/  PLOP3.LUT P0, PT, PT, PT, PT, 0x80, 0x0 ;  /* 0x000000000000781c */ /* 0x000fd60003f0f070 */
[----:B------:R-:W-:Y:S05]  /*09b0*/  @!P1 BRA `(.L_x_286) ;  /* 0x0000000000689947 */ /* 0x000fea0003800000 */
[----:B------:R-:W-:-:S13]  /*09c0*/  PLOP3.LUT P0, PT, PT, PT, PT, 0x8, 0x0 ;  /* 0x000000000000781c */ /* 0x000fda0003f0e170 */
.L_x_287:
[----:B------:R-:W0:Y:S01]  /*09d0*/  LDS.128 R4, [R20] ;  /* 0x0000000014047984 */ /* 0x000e220000000c00 */
[----:B------:R-:W-:Y:S01]  /*09e0*/  VIADD R2, R2, 0xfffffff0 ;  /* 0xfffffff002027836 */ /* 0x000fe20000000000 */
[----:B------:R-:W-:Y:S02]  /*09f0*/  IADD3 R0, R0, 0x10, RZ ;  /* 0x0000001000007810 */ /* 0x000fe40007ffe0ff */
[----:B------:R-:W1:Y:S02]  /*0a00*/  LDS.128 R8, [R20+0x10] ;  /* 0x0000100014087984 */ /* 0x000e640000000c00 */
[----:B------:R-:W-:Y:S02]  /*0a10*/  ISETP.GT.AND P1, PT, R2, 0xc, PT ;  /* 0x0000000c0200780c */ /* 0x000fe40003f24270 */
[----:B------:R-:W2:Y:S01]  /*0a20*/  LDS.128 R12, [R20+0x20] ;  /* 0x00002000140c7984 */ /* 0x000ea20000000c00 */
[----:B0-----:R-:W-:-:S03]  /*0a30*/  FADD.FTZ R4, R4, R19 ;  /* 0x0000001304047221 */ /* 0x001fc60000010000 */
[----:B------:R0:W3:Y:S01]  /*0a40*/  LDS.128 R16, [R20+0x30] ;  /* 0x0000300014107984 */ /* 0x0000e20000000c00 */
[----:B------:R-:W-:-:S04]  /*0a50*/  FADD.FTZ R5, R4, R5 ;  /* 0x0000000504057221 */ /* 0x000fc80000010000 */
[----:B------:R-:W-:Y:S01]  /*0a60*/  FADD.FTZ R6, R5, R6 ;  /* 0x0000000605067221 */ /* 0x000fe20000010000 */
[----:B0-----:R-:W-:-:S03]  /*0a70*/  VIADD R20, R20, 0x40 ;  /* 0x0000004014147836 */ /* 0x001fc60000000000 */
        /* <DEDUP_REMOVED lines=9> */
[----:B---3--:R-:W-:-:S04]  /*0b10*/  FADD.FTZ R16, R15, R16 ;  /* 0x000000100f107221 */ /* 0x008fc80000010000 */
[----:B------:R-:W-:-:S04]  /*0b20*/  FADD.FTZ R17, R16, R17 ;  /* 0x0000001110117221 */ /* 0x000fc80000010000 */
[----:B------:R-:W-:-:S04]  /*0b30*/  FADD.FTZ R18, R17, R18 ;  /* 0x0000001211127221 */ /* 0x000fc80000010000 */
[----:B------:R-:W-:Y:S01]  /*0b40*/  FADD.FTZ R19, R18, R19 ;  /* 0x0000001312137221 */ /* 0x000fe20000010000 */
[----:B------:R-:W-:Y:S06]  /*0b50*/  @P1 BRA `(.L_x_287) ;  /* 0xfffffffc009c1947 */ /* 0x000fec000383ffff */
.L_x_286:
[----:B------:R-:W-:-:S13]  /*0b60*/  ISETP.GT.AND P1, PT, R2, 0x4, PT ;  /* 0x000000040200780c */ /* 0x000fda0003f24270 */
[----:B------:R-:W-:Y:S05]  /*0b70*/  @!P1 BRA `(.L_x_288) ;  /* 0x0000000000389947 */ /* 0x000fea0003800000 */
[----:B------:R-:W0:Y:S01]  /*0b80*/  LDS.128 R4, [R20] ;  /* 0x0000000014047984 */ /* 0x000e220000000c00 */
[----:B------:R-:W-:Y:S01]  /*0b90*/  PLOP3.LUT P0, PT, PT, PT, PT, 0x8, 0x0 ;  /* 0x000000000000781c */ /* 0x000fe20003f0e170 */
[----:B------:R-:W-:Y:S01]  /*0ba0*/  VIADD R2, R2, 0xfffffff8 ;  /* 0xfffffff802027836 */ /* 0x000fe20000000000 */
[----:B------:R-:W-:Y:S01]  /*0bb0*/  IADD3 R0, R0, 0x8, RZ ;  /* 0x0000000800007810 */ /* 0x000fe20007ffe0ff */
[----:B------:R1:W2:Y:S02]  /*0bc0*/  LDS.128 R8, [R20+0x10] ;  /* 0x0000100014087984 */ /* 0x0002a40000000c00 */
[----:B-1----:R-:W-:Y:S01]  /*0bd0*/  IADD3 R20, R20, 0x20, RZ ;  /* 0x0000002014147810 */ /* 0x002fe20007ffe0ff */
        /* <DEDUP_REMOVED lines=8> */
.L_x_288:
[----:B------:R-:W-:-:S13]  /*0c60*/  ISETP.NE.OR P0, PT, R2, RZ, P0 ;  /* 0x000000ff0200720c */ /* 0x000fda0000705670 */
[----:B------:R-:W-:Y:S05]  /*0c70*/  @!P0 BRA `(.L_x_284) ;  /* 0x0000000000288947 */ /* 0x000fea0003800000 */
.L_x_285:
[----:B------:R0:W1:Y:S01]  /*0c80*/  LDS.128 R4, [R20] ;  /* 0x0000000014047984 */ /* 0x0000620000000c00 */
[----:B------:R-:W-:Y:S01]  /*0c90*/  VIADD R2, R2, 0xfffffffc ;  /* 0xfffffffc02027836 */ /* 0x000fe20000000000 */
[----:B------:R-:W-:-:S04]  /*0ca0*/  IADD3 R0, R0, 0x4, RZ ;  /* 0x0000000400007810 */ /* 0x000fc80007ffe0ff */
[----:B------:R-:W-:Y:S01]  /*0cb0*/  ISETP.NE.AND P0, PT, R2, RZ, PT ;  /* 0x000000ff0200720c */ /* 0x000fe20003f05270 */
[----:B0-----:R-:W-:Y:S02]  /*0cc0*/  VIADD R20, R20, 0x10 ;  /* 0x0000001014147836 */ /* 0x001fe40000000000 */
[----:B-1----:R-:W-:-:S04]  /*0cd0*/  FADD.FTZ R4, R4, R19 ;  /* 0x0000001304047221 */ /* 0x002fc80000010000 */
[----:B------:R-:W-:-:S04]  /*0ce0*/  FADD.FTZ R5, R4, R5 ;  /* 0x0000000504057221 */ /* 0x000fc80000010000 */
[----:B------:R-:W-:-:S04]  /*0cf0*/  FADD.FTZ R6, R5, R6 ;  /* 0x0000000605067221 */ /* 0x000fc80000010000 */
[----:B------:R-:W-:Y:S01]  /*0d00*/  FADD.FTZ R19, R6, R7 ;  /* 0x0000000706137221 */ /* 0x000fe20000010000 */
[----:B------:R-:W-:Y:S06]  /*0d10*/  @P0 BRA `(.L_x_285) ;  /* 0xfffffffc00d80947 */ /* 0x000fec000383ffff */
.L_x_284:
[----:B------:R-:W-:-:S13]  /*0d20*/  ISETP.NE.AND P0, PT, R21, RZ, PT ;  /* 0x000000ff1500720c */ /* 0x000fda0003f05270 */
[----:B------:R-:W-:Y:S05]  /*0d30*/  @!P0 BRA `(.L_x_283) ;  /* 0x00000000001c8947 */ /* 0x000fea0003800000 */
[----:B------:R-:W-:-:S07]  /*0d40*/  LEA R0, R0, R23, 0x2 ;  /* 0x0000001700007211 */ /* 0x000fce00078e10ff */
.L_x_289:
[----:B------:R0:W1:Y:S01]  /*0d50*/  LDS R2, [R0] ;  /* 0x0000000000027984 */ /* 0x0000620000000800 */
[----:B------:R-:W-:-:S05]  /*0d60*/  VIADD R21, R21, 0xffffffff ;  /* 0xffffffff15157836 */ /* 0x000fca0000000000 */
[----:B------:R-:W-:Y:S02]  /*0d70*/  ISETP.NE.AND P0, PT, R21, RZ, PT ;  /* 0x000000ff1500720c */ /* 0x000fe40003f05270 */
[----:B0-----:R-:W-:Y:S01]  /*0d80*/  IADD3 R0, R0, 0x4, RZ ;  /* 0x0000000400007810 */ /* 0x001fe20007ffe0ff */
[----:B-1----:R-:W-:-:S10]  /*0d90*/  FADD.FTZ R19, R2, R19 ;  /* 0x0000001302137221 */ /* 0x002fd40000010000 */
[----:B------:R-:W-:Y:S05]  /*0da0*/  @P0 BRA `(.L_x_289) ;  /* 0xfffffffc00e80947 */ /* 0x000fea000383ffff */
.L_x_283:
[----:B------:R-:W-:Y:S02]  /*0db0*/  ULDC.U8 UR4, c[0x0][0x238] ;  /* 0x00008e0000047ab9 */ /* 0x000fe40000000000 */
[----:B------:R-:W-:-:S04]  /*0dc0*/  UPRMT UR4, UR4, 0x8880, URZ ;  /* 0x0000888004047896 */ /* 0x000fc8000800003f */
[----:B------:R-:W-:-:S03]  /*0dd0*/  UISETP.NE.AND UP0, UPT, UR4, URZ, UPT ;  /* 0x0000003f0400728c */ /* 0x000fc6000bf05270 */
[----:B------:R-:W-:Y:S02]  /*0de0*/  ULDC UR4, c[0x0][0x230] ;  /* 0x00008c0000047ab9 */ /* 0x000fe40000000800 */
[----:B------:R-:W-:-:S06]  /*0df0*/  USEL UR4, UR4, 0x1, UP0 ;  /* 0x0000000104047887 */ /* 0x000fcc0008000000 */
[----:B------:R-:W-:Y:S01]  /*0e00*/  IMAD R3, R3, UR4, RZ ;  /* 0x0000000403037c24 */ /* 0x000fe2000f8e02ff */
[----:B------:R-:W-:Y:S02]  /*0e10*/  ULDC.64 UR4, c[0x0][0x210] ;  /* 0x0000840000047ab9 */ /* 0x000fe40000000a00 */
[----:B------:R-:W-:Y:S02]  /*0e20*/  ULEA UR4, UP0, UR39, UR4, 0x1 ;  /* 0x0000000427047291 */ /* 0x000fe4000f80083f */
[----:B------:R-:W-:Y:S02]  /*0e30*/  I2FP.F32.S32 R0, R3 ;  /* 0x0000000300007245 */ /* 0x000fe40000201400 */
[----:B------:R-:W-:Y:S02]  /*0e40*/  ULEA.HI.X UR5, UR39, UR5, UR44, 0x1, UP0 ;  /* 0x0000000527057291 */ /* 0x000fe400080f0c2c */
[----:B------:R-:W-:Y:S02]  /*0e50*/  IMAD.U32 R2, RZ, RZ, UR4 ;  /* 0x00000004ff027e24 */ /* 0x000fe4000f8e00ff */
[----:B------:R-:W0:Y:S02]  /*0e60*/  MUFU.RCP R0, R0 ;  /* 0x0000000000007308 */ /* 0x000e240000001000 */
[----:B------:R-:W-:Y:S01]  /*0e70*/  MOV R3, UR5 ;  /* 0x0000000500037c02 */ /* 0x000fe20008000f00 */
[----:B0-----:R-:W-:-:S05]  /*0e80*/  FMUL.FTZ R19, R0, R19 ;  /* 0x0000001300137220 */ /* 0x001fca0000410000 */
[----:B------:R-:W-:-:S05]  /*0e90*/  F2FP.BF16.F32.PACK_AB R19, RZ, R19 ;  /* 0x00000013ff13723e */ /* 0x000fca00000010ff */
[----:B------:R-:W-:Y:S01]  /*0ea0*/  STG.E.U16 desc[UR36][R2.64], R19 ;  /* 0x0000001302007986 */ /* 0x000fe2000c101524 */
[----:B------:R-:W-:Y:S05]  /*0eb0*/  EXIT ;  /* 0x000000000000794d */ /* 0x000fea0003800000 */
.L_x_290:
        /* <DEDUP_REMOVED lines=12> */
.L_x_442:


//--------------------- .text._ZN2at6native51_GLOBAL__N__eebb21b7_18_MultiMarginLoss_cu_b86932df30MultiMarginLoss_forward_kernelILi1EN3c108BFloat16EEEvPT0_PKS5_PKlS8_iibS5_ --------------------------
	.section	.text._ZN2at6native51_GLOBAL__N__eebb21b7_18_MultiMarginLoss_cu_b86932df30MultiMarginLoss_forward_kernelILi1EN3c108BFloat16EEEvPT0_PKS5_PKlS8_iibS5_,"ax",@progbits
	.align	128
.text._ZN2at6native51_GLOBAL__N__eebb21b7_18_MultiMarginLoss_cu_b86932df30MultiMarginLoss_forward_kernelILi1EN3c108BFloat16EEEvPT0_PKS5_PKlS8_iibS5_:
        .type           _ZN2at6native51_GLOBAL__N__eebb21b7_18_MultiMarginLoss_cu_b86932df30MultiMarginLoss_forward_kernelILi1EN3c108BFloat16EEEvPT0_PKS5_PKlS8_iibS5_,@function
        .size           _ZN2at6native51_GLOBAL__N__eebb21b7_18_MultiMarginLoss_cu_b86932df30MultiMarginLoss_forward_kernelILi1EN3c108BFloat16EEEvPT0_PKS5_PKlS8_iibS5_,(.L_x_443 - _ZN2at6native51_GLOBAL__N__eebb21b7_18_MultiMarginLoss_cu_b86932df30MultiMarginLoss_forward_kernelILi1EN3c108BFloat16EEEvPT0_PKS5_PKlS8_iibS5_)
        .other          _ZN2at6native51_GLOBAL__N__eebb21b7_18_MultiMarginLoss_cu_b86932df30MultiMarginLoss_forward_kernelILi1EN3c108BFloat16EEEvPT0_PKS5_PKlS8_iibS5_,@"STO_CUDA_ENTRY STV_DEFAULT"
_ZN2at6native51_GLOBAL__N__eebb21b7_18_MultiMarginLoss_cu_b86932df30MultiMarginLoss_forward_kernelILi1EN3c108BFloat16EEEvPT0_PKS5_PKlS8_iibS5_:
        /* <DEDUP_REMOVED lines=31> */
[----:B------:R-:W-:Y:S01]  /*01f0*/  IMAD.U32 R6, RZ, RZ, UR4 ;  /* 0x00000004ff067e24 */ /* 0x000fe2000f8e00ff */
[----:B------:R-:W-:Y:S01]  /*0200*/  MOV R7, UR5 ;  /* 0x0000000500077c02 */ /* 0x000fe20008000f00 */
[----:B------:R-:W-:Y:S01]  /*0210*/  IMAD.U32 R10, RZ, RZ, UR6 ;  /* 0x00000006ff0a7e24 */ /* 0x000fe2000f8e00ff */
[----:B------:R-:W-:Y:S01]  /*0220*/  MOV R13, RZ ;  /* 0x000000ff000d7202 */ /* 0x000fe20000000f00 */
[----:B------:R-:W-:-:S02]  /*0230*/  IMAD.U32 R11, RZ, RZ, UR7 ;  /* 0x00000007ff0b7e24 */ /* 0x000fc4000f8e00ff */
[----:B0-----:R-:W-:-:S07]  /*0240*/  IMAD.MOV.U32 R12, RZ, RZ, 0x1 ;  /* 0x00000001ff0c7424 */ /* 0x001fce00078e00ff */
[----:B------:R-:W-:-:S07]  /*0250*/  LEPC R20, `(.L_x_291) ;  /* 0x000000001014794e */ /* 0x000fce0000000000 */
[----:B-1----:R-:W-:Y:S05]  /*0260*/  CALL.ABS.NOINC R2 ;  /* 0x0000000002007343 */ /* 0x002fea0003c00000 */
.L_x_291:
        /* <DEDUP_REMOVED lines=38> */
.L_x_296:
[----:B------:R-:W-:-:S04]  /*04d0*/  IADD3 R3, P0, R10, UR38, RZ ;  /* 0x000000260a037c10 */ /* 0x000fc8000ff1e0ff */
[----:B------:R-:W-:Y:S02]  /*04e0*/  LEA.HI.X.SX32 R12, R10, UR46, 0x1, P0 ;  /* 0x0000002e0a0c7c11 */ /* 0x000fe400080f0eff */
[----:B------:R-:W-:-:S04]  /*04f0*/  LEA R8, P0, R3, UR42, 0x1 ;  /* 0x0000002a03087c11 */ /* 0x000fc8000f8008ff */
[----:B------:R-:W-:-:S05]  /*0500*/  LEA.HI.X R9, R3, UR43, R12, 0x1, P0 ;  /* 0x0000002b03097c11 */ /* 0x000fca00080f0c0c */
[----:B------:R-:W2:Y:S01]  /*0510*/  LDG.E.U16 R8, desc[UR36][R8.64] ;  /* 0x0000002408087981 */ /* 0x000ea2000c1e1500 */
[-C--:B------:R-:W-:Y:S01]  /*0520*/  MOV R14, R10.reuse ;  /* 0x0000000a000e7202 */ /* 0x080fe20000000f00 */
[----:B------:R-:W-:Y:S01]  /*0530*/  IMAD.U32 R3, RZ, RZ, UR48 ;  /* 0x00000030ff037e24 */ /* 0x000fe2000f8e00ff */
[----:B0-----:R-:W-:Y:S01]  /*0540*/  IADD3 R10, R2, R10, RZ ;  /* 0x0000000a020a7210 */ /* 0x001fe20007ffe0ff */
[----:B------:R-:W-:Y:S03]  /*0550*/  BSSY B0, `(.L_x_294) ;  /* 0x0000010000007945 */ /* 0x000fe60003800000 */
[----:B------:R-:W-:Y:S02]  /*0560*/  ISETP.GE.AND P1, PT, R10, R3, PT ;  /* 0x000000030a00720c */ /* 0x000fe40003f26270 */
[----:B--2---:R-:W-:-:S05]  /*0570*/  SHF.L.U32 R12, R8, 0x10, RZ ;  /* 0x00000010080c7819 */ /* 0x004fca00000006ff */
[----:B------:R-:W-:-:S06]  /*0580*/  FADD.FTZ R12, R7, R12 ;  /* 0x0000000c070c7221 */ /* 0x000fcc0000010000 */
[----:B------:R-:W0:Y:S02]  /*0590*/  F2F.BF16.F32 R12, R12 ;  /* 0x0000000c000c7304 */ /* 0x000e240000202000 */
[----:B0-----:R-:W-:-:S05]  /*05a0*/  IMAD.U32 R13, R12, 0x10000, RZ ;  /* 0x000100000c0d7824 */ /* 0x001fca00078e00ff */
[----:B------:R-:W-:-:S04]  /*05b0*/  FSETP.GT.FTZ.AND P0, PT, R13, RZ, PT ;  /* 0x000000ff0d00720b */ /* 0x000fc80003f14000 */
[----:B------:R-:W-:-:S13]  /*05c0*/  ISETP.EQ.OR P0, PT, R14, UR45, !P0 ;  /* 0x0000002d0e007c0c */ /* 0x000fda000c702670 */
[----:B------:R-:W-:Y:S05]  /*05d0*/  @P0 BRA `(.L_x_295) ;  /* 0x00000000001c0947 */ /* 0x000fea0003800000 */
[----:B------:R-:W2:Y:S02]  /*05e0*/  LDG.E.U16 R8, desc[UR36][R4.64] ;  /* 0x0000002404087981 */ /* 0x000ea4000c1e1500 */
[----:B--2---:R-:W-:-:S04]  /*05f0*/  IMAD.U32 R8, R8, 0x10000, RZ ;  /* 0x0001000008087824 */ /* 0x004fc800078e00ff */
[----:B------:R-:W-:-:S06]  /*0600*/  FMUL.FTZ R8, R13, R8 ;  /* 0x000000080d087220 */ /* 0x000fcc0000410000 */
[----:B------:R-:W0:Y:S02]  /*0610*/  F2F.BF16.F32 R8, R8 ;  /* 0x0000000800087304 */ /* 0x000e240000202000 */
[----:B0-----:R-:W-:-:S05]  /*0620*/  SHF.L.U32 R12, R8, 0x10, RZ ;  /* 0x00000010080c7819 */ /* 0x001fca00000006ff */
[----:B------:R-:W-:-:S05]  /*0630*/  FADD.FTZ R11, R11, R12 ;  /* 0x0000000c0b0b7221 */ /* 0x000fca0000010000 */
[----:B------:R0:W-:Y:S02]  /*0640*/  STS [R6], R11 ;  /* 0x0000000b06007388 */ /* 0x0001e40000000800 */
.L_x_295:
[----:B------:R-:W-:Y:S05]  /*0650*/  BSYNC B0 ;  /* 0x0000000000007941 */ /* 0x000fea0003800000 */
.L_x_294:
[----:B------:R-:W-:Y:S05]  /*0660*/  @!P1 BRA `(.L_x_296) ;  /* 0xfffffffc00989947 */ /* 0x000fea000383ffff */
[----:B------:R-:W-:Y:S05]  /*0670*/  BRA `(.L_x_292) ;  /* 0x0000000000607947 */ /* 0x000fea0003800000 */
.L_x_293:
[----:B------:R-:W-:Y:S01]  /*0680*/  USHF.L.U32 UR4, UR4, 0x10, URZ ;  /* 0x0000001004047899 */ /* 0x000fe2000800063f */
[----:B-----5:R-:W-:Y:S01]  /*0690*/  IMAD.U32 R4, R4, 0x10000, RZ ;  /* 0x0001000004047824 */ /* 0x020fe200078e00ff */
[----:B------:R-:W-:Y:S01]  /*06a0*/  HFMA2.MMA R7, -RZ, RZ, 0, 0 ;  /* 0x00000000ff077435 */ /* 0x000fe200000001ff */
[----:B------:R-:W-:-:S03]  /*06b0*/  IMAD.MOV.U32 R8, RZ, RZ, R0 ;  /* 0x000000ffff087224 */ /* 0x000fc600078e0000 */
[----:B------:R-:W-:-:S06]  /*06c0*/  FADD.FTZ R4, -R4, UR4 ;  /* 0x0000000404047e21 */ /* 0x000fcc0008010100 */
[----:B------:R-:W1:Y:S02]  /*06d0*/  F2F.BF16.F32 R4, R4 ;  /* 0x0000000400047304 */ /* 0x000e640000202000 */
[----:B-1----:R-:W-:-:S07]  /*06e0*/  SHF.L.U32 R12, R4, 0x10, RZ ;  /* 0x00000010040c7819 */ /* 0x002fce00000006ff */
.L_x_297:
[----:B------:R-:W-:-:S04]  /*06f0*/  IADD3 R3, P0, R8, UR38, RZ ;  /* 0x0000002608037c10 */ /* 0x000fc8000ff1e0ff */
[----:B------:R-:W-:Y:S02]  /*0700*/  LEA.HI.X.SX32 R10, R8, UR46, 0x1, P0 ;  /* 0x0000002e080a7c11 */ /* 0x000fe400080f0eff */
[----:B------:R-:W-:-:S04]  /*0710*/  LEA R4, P0, R3, UR40, 0x1 ;  /* 0x0000002803047c11 */ /* 0x000fc8000f8008ff */
[----:B------:R-:W-:-:S05]  /*0720*/  LEA.HI.X R5, R3, UR41, R10, 0x1, P0 ;  /* 0x0000002903057c11 */ /* 0x000fca00080f0c0a */
[----:B------:R-:W2:Y:S02]  /*0730*/  LDG.E.U16 R4, desc[UR36][R4.64] ;  /* 0x0000002404047981 */ /* 0x000ea4000c1e1500 */
[----:B--2---:R-:W-:-:S04]  /*0740*/  IMAD.U32 R3, R4, 0x10000, RZ ;  /* 0x0001000004037824 */ /* 0x004fc800078e00ff */
[----:B------:R-:W-:Y:S01]  /*0750*/  FADD.FTZ R9, R12, R3 ;  /* 0x000000030c097221 */ /* 0x000fe20000010000 */
[----:B------:R-:W-:-:S05]  /*0760*/  IMAD.U32 R3, RZ, RZ, UR47 ;  /* 0x0000002fff037e24 */ /* 0x000fca000f8e00ff */
[----:B------:R-:W1:Y:S02]  /*0770*/  F2F.BF16.F32 R9, R9 ;  /* 0x0000000900097304 */ /* 0x000e640000202000 */
[----:B-1----:R-:W-:-:S04]  /*0780*/  SHF.L.U32 R10, R9, 0x10, RZ ;  /* 0x00000010090a7819 */ /* 0x002fc800000006ff */
[----:B------:R-:W-:-:S04]  /*0790*/  FSETP.GT.FTZ.AND P0, PT, R10, RZ, PT ;  /* 0x000000ff0a00720b */ /* 0x000fc80003f14000 */
[----:B------:R-:W-:Y:S02]  /*07a0*/  ISETP.EQ.OR P0, PT, R8, UR45, !P0 ;  /* 0x0000002d08007c0c */ /* 0x000fe4000c702670 */
[----:B0-----:R-:W-:-:S11]  /*07b0*/  IADD3 R8, R2, R8, RZ ;  /* 0x0000000802087210 */ /* 0x001fd60007ffe0ff */
[----:B------:R-:W-:-:S05]  /*07c0*/  @!P0 FADD.FTZ R7, R7, R10 ;  /* 0x0000000a07078221 */ /* 0x000fca0000010000 */
[----:B------:R1:W-:Y:S01]  /*07d0*/  @!P0 STS [R6], R7 ;  /* 0x0000000706008388 */ /* 0x0003e20000000800 */
[----:B------:R-:W-:-:S13]  /*07e0*/  ISETP.GE.AND P0, PT, R8, R3, PT ;  /* 0x000000030800720c */ /* 0x000fda0003f06270 */
[----:B-1----:R-:W-:Y:S05]  /*07f0*/  @!P0 BRA `(.L_x_297) ;  /* 0xfffffffc00bc8947 */ /* 0x002fea000383ffff */
.L_x_292:
        /* <DEDUP_REMOVED lines=10> */
[----:B------:R-:W-:Y:S02]  /*08a0*/  ISETP.GE.U32.AND P0, PT, R0, 0x3, PT ;  /* 0x000000030000780c */ /* 0x000fe40003f06070 */
[----:B------:R-:W-:-:S11]  /*08b0*/  MOV R0, RZ ;  /* 0x000000ff00007202 */ /* 0x000fd60000000f00 */
[----:B------:R-:W-:Y:S05]  /*08c0*/  @!P0 BRA `(.L_x_299) ;  /* 0x0000000000fc8947 */ /* 0x000fea0003800000 */
[----:B------:R-:W-:Y:S01]  /*08d0*/  IMAD.IADD R2, R2, 0x1, -R21 ;  /* 0x0000000102027824 */ /* 0x000fe200078e0a15 */
[----:B------:R-:W-:Y:S01]  /*08e0*/  HFMA2.MMA R19, -RZ, RZ, 0, 0 ;  /* 0x00000000ff137435 */ /* 0x000fe200000001ff */
        /* <DEDUP_REMOVED lines=8> */
.L_x_302:
        /* <DEDUP_REMOVED lines=25> */
.L_x_301:
        /* <DEDUP_REMOVED lines=16> */
.L_x_303:
[----:B------:R-:W-:-:S13]  /*0c00*/  ISETP.NE.OR P0, PT, R2, RZ, P0 ;  /* 0x000000ff0200720c */ /* 0x000fda0000705670 */
[----:B------:R-:W-:Y:S05]  /*0c10*/  @!P0 BRA `(.L_x_299) ;  /* 0x0000000000288947 */ /* 0x000fea0003800000 */
.L_x_300:
        /* <DEDUP_REMOVED lines=10> */
.L_x_299:
[----:B------:R-:W-:-:S13]  /*0cc0*/  ISETP.NE.AND P0, PT, R21, RZ, PT ;  /* 0x000000ff1500720c */ /* 0x000fda0003f05270 */
[----:B------:R-:W-:Y:S05]  /*0cd0*/  @!P0 BRA `(.L_x_298) ;  /* 0x00000000001c8947 */ /* 0x000fea0003800000 */
[----:B------:R-:W-:-:S07]  /*0ce0*/  LEA R0, R0, R23, 0x2 ;  /* 0x0000001700007211 */ /* 0x000fce00078e10ff */
.L_x_304:
[----:B------:R0:W1:Y:S01]  /*0cf0*/  LDS R2, [R0] ;  /* 0x0000000000027984 */ /* 0x0000620000000800 */
[----:B------:R-:W-:-:S05]  /*0d00*/  VIADD R21, R21, 0xffffffff ;  /* 0xffffffff15157836 */ /* 0x000fca0000000000 */
[----:B------:R-:W-:Y:S02]  /*0d10*/  ISETP.NE.AND P0, PT, R21, RZ, PT ;  /* 0x000000ff1500720c */ /* 0x000fe40003f05270 */
[----:B0-----:R-:W-:Y:S01]  /*0d20*/  IADD3 R0, R0, 0x4, RZ ;  /* 0x0000000400007810 */ /* 0x001fe20007ffe0ff */
[----:B-1----:R-:W-:-:S10]  /*0d30*/  FADD.FTZ R19, R2, R19 ;  /* 0x0000001302137221 */ /* 0x002fd40000010000 */
[----:B------:R-:W-:Y:S05]  /*0d40*/  @P0 BRA `(.L_x_304) ;  /* 0xfffffffc00e80947 */ /* 0x000fea000383ffff */
.L_x_298:
        /* <DEDUP_REMOVED lines=17> */
.L_x_305:
        /* <DEDUP_REMOVED lines=10> */
.L_x_443:


//--------------------- .text._ZN2at6native51_GLOBAL__N__eebb21b7_18_MultiMarginLoss_cu_b86932df30MultiMarginLoss_forward_kernelILi2EN3c104HalfEEEvPT0_PKS5_PKlS8_iibS5_ --------------------------
	.section	.text._ZN2at6native51_GLOBAL__N__eebb21b7_18_MultiMarginLoss_cu_b86932df30MultiMarginLoss_forward_kernelILi2EN3c104HalfEEEvPT0_PKS5_PKlS8_iibS5_,"ax",@progbits
	.align	128
.text._ZN2at6native51_GLOBAL__N__eebb21b7_18_MultiMarginLoss_cu_b86932df30MultiMarginLoss_forward_kernelILi2EN3c104HalfEEEvPT0_PKS5_PKlS8_iibS5_:
        .type           _ZN2at6native51_GLOBAL__N__eebb21b7_18_MultiMarginLoss_cu_b86932df30MultiMarginLoss_forward_kernelILi2EN3c104HalfEEEvPT0_PKS5_PKlS8_iibS5_,@function
        .size           _ZN2at6native51_GLOBAL__N__eebb21b7_18_MultiMarginLoss_cu_b86932df30MultiMarginLoss_forward_kernelILi2EN3c104HalfEEEvPT0_PKS5_PKlS8_iibS5_,(.L_x_444 - _ZN2at6native51_GLOBAL__N__eebb21b7_18_MultiMarginLoss_cu_b86932df30MultiMarginLoss_forward_kernelILi2EN3c104HalfEEEvPT0_PKS5_PKlS8_iibS5_)
        .other          _ZN2at6native51_GLOBAL__N__eebb21b7_18_MultiMarginLoss_cu_b86932df30MultiMarginLoss_forward_kernelILi2EN3c104HalfEEEvPT0_PKS5_PKlS8_iibS5_,@"STO_CUDA_ENTRY STV_DEFAULT"
_ZN2at6native51_GLOBAL__N__eebb21b7_18_MultiMarginLoss_cu_b86932df30MultiMarginLoss_forward_kernelILi2EN3c104HalfEEEvPT0_PKS5_PKlS8_iibS5_:
        /* <DEDUP_REMOVED lines=10> */
[----:B------:R-:W-:Y:S01]  /*00a0*/  MOV R2, UR4 ;  /* 0x0000000400027c02 */ /* 0x000fe20008000f00 */
        /* <DEDUP_REMOVED lines=28> */
.L_x_306:
        /* <DEDUP_REMOVED lines=22> */
[----:B------:R-:W-:Y:S02]  /*03d0*/  ULDC.64 UR4, c[0x0][0x228] ;  /* 0x00008a0000047ab9 */ /* 0x000fe40000000a00 */
[----:B------:R-:W-:-:S04]  /*03e0*/  ISETP.NE.U32.AND P0, PT, RZ, UR4, PT ;  /* 0x00000004ff007c0c */ /* 0x000fc8000bf05070 */
[----:B------:R-:W-:-:S13]  /*03f0*/  ISETP.NE.AND.EX P0, PT, RZ, UR5, PT, P0 ;  /* 0x00000005ff007c0c */ /* 0x000fda000bf05300 */
[----:B-1----:R-:W-:Y:S05]  /*0400*/  @!P0 BRA `(.L_x_308) ;  /* 0x0000000000a88947 */ /* 0x002fea0003800000 */
[----:B------:R-:W1:Y:S01]  /*0410*/  LDC.U16 R3, c[0x0][0x23a] ;  /* 0x00008e80ff037b82 */ /* 0x000e620000000400 */
[----:B-----5:R-:W-:Y:S01]  /*0420*/  HADD2.F32 R4, -RZ, R4.H0_H0 ;  /* 0x20000004ff047230 */ /* 0x020fe20000004100 */
[----:B------:R-:W-:Y:S01]  /*0430*/  MOV R5, UR41 ;  /* 0x0000002900057c02 */ /* 0x000fe20008000f00 */
[----:B------:R-:W-:Y:S01]  /*0440*/  IMAD.U32 R9, RZ, RZ, UR41 ;  /* 0x00000029ff097e24 */ /* 0x000fe2000f8e00ff */
[----:B------:R-:W-:Y:S01]  /*0450*/  HFMA2.MMA R7, -RZ, RZ, 0, 0 ;  /* 0x00000000ff077435 */ /* 0x000fe200000001ff */
[----:B------:R-:W-:Y:S02]  /*0460*/  IMAD.MOV.U32 R11, RZ, RZ, R0 ;  /* 0x000000ffff0b7224 */ /* 0x000fe400078e0000 */
[----:B-1----:R-:W-:-:S05]  /*0470*/  HADD2.F32 R3, -RZ, R3.H0_H0 ;  /* 0x20000003ff037230 */ /* 0x002fca0000004100 */
[----:B------:R-:W-:Y:S01]  /*0480*/  FADD.FTZ R3, R3, -R4 ;  /* 0x8000000403037221 */ /* 0x000fe20000010000 */
[----:B------:R-:W-:-:S04]  /*0490*/  LEA R4, P0, R5, UR4, 0x1 ;  /* 0x0000000405047c11 */ /* 0x000fc8000f8008ff */
[----:B------:R-:W-:Y:S02]  /*04a0*/  F2FP.F16.F32.PACK_AB R3, RZ, R3 ;  /* 0x00000003ff03723e */ /* 0x000fe400000000ff */
[----:B------:R-:W-:-:S03]  /*04b0*/  LEA.HI.X R5, R9, UR5, R8, 0x1, P0 ;  /* 0x0000000509057c11 */ /* 0x000fc600080f0c08 */
[----:B------:R-:W-:-:S07]  /*04c0*/  HADD2.F32 R10, -RZ, R3.H0_H0 ;  /* 0x20000003ff0a7230 */ /* 0x000fce0000004100 */
.L_x_311:
[----:B------:R-:W-:-:S04]  /*04d0*/  IADD3 R3, P0, R11, UR38, RZ ;  /* 0x000000260b037c10 */ /* 0x000fc8000ff1e0ff */
[----:B------:R-:W-:Y:S02]  /*04e0*/  LEA.HI.X.SX32 R12, R11, UR46, 0x1, P0 ;  /* 0x0000002e0b0c7c11 */ /* 0x000fe400080f0eff */
[----:B------:R-:W-:-:S04]  /*04f0*/  LEA R8, P0, R3, UR44, 0x1 ;  /* 0x0000002c03087c11 */ /* 0x000fc8000f8008ff */
[----:B------:R-:W-:-:S05]  /*0500*/  LEA.HI.X R9, R3, UR45, R12, 0x1, P0 ;  /* 0x0000002d03097c11 */ /* 0x000fca00080f0c0c */
[----:B------:R-:W2:Y:S01]  /*0510*/  LDG.E.U16 R8, desc[UR36][R8.64] ;  /* 0x0000002408087981 */ /* 0x000ea2000c1e1500 */
[-C--:B------:R-:W-:Y:S01]  /*0520*/  MOV R13, R11.reuse ;  /* 0x0000000b000d7202 */ /* 0x080fe20000000f00 */
[----:B------:R-:W-:Y:S01]  /*0530*/  BSSY B0, `(.L_x_309) ;  /* 0x0000015000007945 */ /* 0x000fe20003800000 */
[----:B0-----:R-:W-:Y:S01]  /*0540*/  IADD3 R11, R2, R11, RZ ;  /* 0x0000000b020b7210 */ /* 0x001fe20007ffe0ff */
[----:B--2---:R-:W-:-:S05]  /*0550*/  HADD2.F32 R3, -RZ, R8.H0_H0 ;  /* 0x20000008ff037230 */ /* 0x004fca0000004100 */
[----:B------:R-:W-:-:S05]  /*0560*/  FADD.FTZ R3, R10, R3 ;  /* 0x000000030a037221 */ /* 0x000fca0000010000 */
[----:B------:R-:W-:-:S05]  /*0570*/  F2FP.F16.F32.PACK_AB R3, RZ, R3 ;  /* 0x00000003ff03723e */ /* 0x000fca00000000ff */
[----:B------:R-:W-:Y:S02]  /*0580*/  HADD2.F32 R12, -RZ, R3.H0_H0 ;  /* 0x20000003ff0c7230 */ /* 0x000fe40000004100 */
[----:B------:R-:W-:-:S03]  /*0590*/  IMAD.U32 R3, RZ, RZ, UR48 ;  /* 0x00000030ff037e24 */ /* 0x000fc6000f8e00ff */
[----:B------:R-:W-:Y:S02]  /*05a0*/  FSETP.GT.FTZ.AND P0, PT, R12, RZ, PT ;  /* 0x000000ff0c00720b */ /* 0x000fe40003f14000 */
[----:B------:R-:W-:Y:S02]  /*05b0*/  ISETP.GE.AND P1, PT, R11, R3, PT ;  /* 0x000000030b00720c */ /* 0x000fe40003f26270 */
[----:B------:R-:W-:-:S13]  /*05c0*/  ISETP.EQ.OR P0, PT, R13, UR41, !P0 ;  /* 0x000000290d007c0c */ /* 0x000fda000c702670 */
[----:B------:R-:W-:Y:S05]  /*05d0*/  @P0 BRA `(.L_x_310) ;  /* 0x0000000000280947 */ /* 0x000fea0003800000 */
[----:B------:R-:W2:Y:S01]  /*05e0*/  LDG.E.U16 R8, desc[UR36][R4.64] ;  /* 0x0000002404087981 */ /* 0x000ea2000c1e1500 */
[----:B------:R-:W-:-:S05]  /*05f0*/  FMUL.FTZ R12, R12, R12 ;  /* 0x0000000c0c0c7220 */ /* 0x000fca0000410000 */
[----:B------:R-:W-:-:S05]  /*0600*/  F2FP.F16.F32.PACK_AB R12, RZ, R12 ;  /* 0x0000000cff0c723e */ /* 0x000fca00000000ff */
[----:B------:R-:W-:Y:S02]  /*0610*/  HADD2.F32 R12, -RZ, R12.H0_H0 ;  /* 0x2000000cff0c7230 */ /* 0x000fe40000004100 */
[----:B--2---:R-:W-:-:S05]  /*0620*/  HADD2.F32 R9, -RZ, R8.H0_H0 ;  /* 0x20000008ff097230 */ /* 0x004fca0000004100 */
[----:B------:R-:W-:-:S05]  /*0630*/  FMUL.FTZ R9, R12, R9 ;  /* 0x000000090c097220 */ /* 0x000fca0000410000 */
[----:B------:R-:W-:-:S05]  /*0640*/  F2FP.F16.F32.PACK_AB R9, RZ, R9 ;  /* 0x00000009ff09723e */ /* 0x000fca00000000ff */
[----:B------:R-:W-:-:S05]  /*0650*/  HADD2.F32 R8, -RZ, R9.H0_H0 ;  /* 0x20000009ff087230 */ /* 0x000fca0000004100 */
[----:B------:R-:W-:-:S05]  /*0660*/  FADD.FTZ R7, R7, R8 ;  /* 0x0000000807077221 */ /* 0x000fca0000010000 */
[----:B------:R0:W-:Y:S02]  /*0670*/  STS [R6], R7 ;  /* 0x0000000706007388 */ /* 0x0001e40000000800 */
.L_x_310:
[----:B------:R-:W-:Y:S05]  /*0680*/  BSYNC B0 ;  /* 0x0000000000007941 */ /* 0x000fea0003800000 */
.L_x_309:
[----:B------:R-:W-:Y:S05]  /*0690*/  @!P1 BRA `(.L_x_311) ;  /* 0xfffffffc008c9947 */ /* 0x000fea000383ffff */
[----:B------:R-:W-:Y:S05]  /*06a0*/  BRA `(.L_x_307) ;  /* 0x0000000000707947 */ /* 0x000fea0003800000 */
.L_x_308:
[----:B------:R-:W1:Y:S01]  /*06b0*/  LDC.U16 R3, c[0x0][0x23a] ;  /* 0x00008e80ff037b82 */ /* 0x000e620000000400 */
[----:B-----5:R-:W-:Y:S01]  /*06c0*/  HADD2.F32 R4, -RZ, R4.H0_H0 ;  /* 0x20000004ff047230 */ /* 0x020fe20000004100 */
[----:B------:R-:W-:Y:S01]  /*06d0*/  MOV R8, R0 ;  /* 0x0000000000087202 */ /* 0x000fe20000000f00 */
[----:B------:R-:W-:Y:S02]  /*06e0*/  IMAD.MOV.U32 R7, RZ, RZ, RZ ;  /* 0x000000ffff077224 */ /* 0x000fe400078e00ff */
[----:B-1----:R-:W-:-:S05]  /*06f0*/  HADD2.F32 R3, -RZ, R3.H0_H0 ;  /* 0x20000003ff037230 */ /* 0x002fca0000004100 */
[----:B------:R-:W-:-:S05]  /*0700*/  FADD.FTZ R3, R3, -R4 ;  /* 0x8000000403037221 */ /* 0x000fca0000010000 */
[----:B------:R-:W-:-:S05]  /*0710*/  F2FP.F16.F32.PACK_AB R3, RZ, R3 ;  /* 0x00000003ff03723e */ /* 0x000fca00000000ff */
[----:B------:R-:W-:-:S07]  /*0720*/  HADD2.F32 R12, -RZ, R3.H0_H0 ;  /* 0x20000003ff0c7230 */ /* 0x000fce0000004100 */
.L_x_312:
[----:B------:R-:W-:-:S04]  /*0730*/  IADD3 R3, P0, R8, UR38, RZ ;  /* 0x0000002608037c10 */ /* 0x000fc8000ff1e0ff */
[----:B------:R-:W-:Y:S02]  /*0740*/  LEA.HI.X.SX32 R10, R8, UR46, 0x1, P0 ;  /* 0x0000002e080a7c11 */ /* 0x000fe400080f0eff */
[----:B------:R-:W-:-:S04]  /*0750*/  LEA R4, P0, R3, UR42, 0x1 ;  /* 0x0000002a03047c11 */ /* 0x000fc8000f8008ff */
[----:B------:R-:W-:-:S05]  /*0760*/  LEA.HI.X R5, R3, UR43, R10, 0x1, P0 ;  /* 0x0000002b03057c11 */ /* 0x000fca00080f0c0a */
[----:B------:R-:W2:Y:S02]  /*0770*/  LDG.E.U16 R4, desc[UR36][R4.64] ;  /* 0x0000002404047981 */ /* 0x000ea4000c1e1500 */
[----:B--2---:R-:W-:-:S05]  /*0780*/  HADD2.F32 R3, -RZ, R4.H0_H0 ;  /* 0x20000004ff037230 */ /* 0x004fca0000004100 */
[----:B------:R-:W-:-:S05]  /*0790*/  FADD.FTZ R3, R12, R3 ;  /* 0x000000030c037221 */ /* 0x000fca0000010000 */
[----:B------:R-:W-:-:S05]  /*07a0*/  F2FP.F16.F32.PACK_AB R3, RZ, R3 ;  /* 0x00000003ff03723e */ /* 0x000fca00000000ff */
[----:B------:R-:W-:-:S05]  /*07b0*/  HADD2.F32 R3, -RZ, R3.H0_H0 ;  /* 0x20000003ff037230 */ /* 0x000fca0000004100 */
[----:B------:R-:W-:-:S04]  /*07c0*/  FSETP.GT.FTZ.AND P0, PT, R3, RZ, PT ;  /* 0x000000ff0300720b */ /* 0x000fc80003f14000 */
[----:B------:R-:W-:Y:S02]  /*07d0*/  ISETP.EQ.OR P0, PT, R8, UR41, !P0 ;  /* 0x0000002908007c0c */ /* 0x000fe4000c702670 */
[----:B0-----:R-:W-:-:S11]  /*07e0*/  IADD3 R8, R2, R8, RZ ;  /* 0x0000000802087210 */ /* 0x001fd60007ffe0ff */
[----:B------:R-:W-:-:S05]  /*07f0*/  @!P0 FMUL.FTZ R3, R3, R3 ;  /* 0x0000000303038220 */ /* 0x000fca0000410000 */
[----:B------:R-:W-:-:S05]  /*0800*/  @!P0 F2FP.F16.F32.PACK_AB R3, RZ, R3 ;  /* 0x00000003ff03823e */ /* 0x000fca00000000ff */
[----:B------:R-:W-:Y:S02]  /*0810*/  @!P0 HADD2.F32 R10, -RZ, R3.H0_H0 ;  /* 0x20000003ff0a8230 */ /* 0x000fe40000004100 */
[----:B------:R-:W-:-:S03]  /*0820*/  IMAD.U32 R3, RZ, RZ, UR47 ;  /* 0x0000002fff037e24 */ /* 0x000fc6000f8e00ff */
[----:B------:R-:W-:-:S05]  /*0830*/  @!P0 FADD.FTZ R7, R7, R10 ;  /* 0x0000000a07078221 */ /* 0x000fca0000010000 */
[----:B------:R1:W-:Y:S01]  /*0840*/  @!P0 STS [R6], R7 ;  /* 0x0000000706008388 */ /* 0x0003e20000000800 */
[----:B------:R-:W-:-:S13]  /*0850*/  ISETP.GE.AND P0, PT, R8, R3, PT ;  /* 0x000000030800720c */ /* 0x000fda0003f06270 */
[----:B-1----:R-:W-:Y:S05]  /*0860*/  @!P0 BRA `(.L_x_312) ;  /* 0xfffffffc00b08947 */ /* 0x002fea000383ffff */
.L_x_307:
        /* <DEDUP_REMOVED lines=23> */
.L_x_317:
        /* <DEDUP_REMOVED lines=25> */
.L_x_316:
        /* <DEDUP_REMOVED lines=16> */
.L_x_318:
[----:B------:R-:W-:-:S13]  /*0c70*/  ISETP.NE.OR P0, PT, R2, RZ, P0 ;  /* 0x000000ff0200720c */ /* 0x000fda0000705670 */
[----:B------:R-:W-:Y:S05]  /*0c80*/  @!P0 BRA `(.L_x_314) ;  /* 0x0000000000288947 */ /* 0x000fea0003800000 */
.L_x_315:
        /* <DEDUP_REMOVED lines=10> */
.L_x_314:
[----:B------:R-:W-:-:S13]  /*0d30*/  ISETP.NE.AND P0, PT, R21, RZ, PT ;  /* 0x000000ff1500720c */ /* 0x000fda0003f05270 */
[----:B------:R-:W-:Y:S05]  /*0d40*/  @!P0 BRA `(.L_x_313) ;  /* 0x00000000001c8947 */ /* 0x000fea0003800000 */
[----:B------:R-:W-:-:S07]  /*0d50*/  LEA R0, R0, R23, 0x2 ;  /* 0x0000001700007211 */ /* 0x000fce00078e10ff */
.L_x_319:
[----:B------:R0:W1:Y:S01]  /*0d60*/  LDS R2, [R0] ;  /* 0x0000000000027984 */ /* 0x0000620000000800 */
[----:B------:R-:W-:-:S04]  /*0d70*/  IADD3 R21, R21, -0x1, RZ ;  /* 0xffffffff15157810 */ /* 0x000fc80007ffe0ff */
[----:B------:R-:W-:Y:S01]  /*0d80*/  ISETP.NE.AND P0, PT, R21, RZ, PT ;  /* 0x000000ff1500720c */ /* 0x000fe20003f05270 */
[----:B0-----:R-:W-:Y:S02]  /*0d90*/  VIADD R0, R0, 0x4 ;  /* 0x0000000400007836 */ /* 0x001fe40000000000 */
[----:B-1----:R-:W-:-:S10]  /*0da0*/  FADD.FTZ R19, R2, R19 ;  /* 0x0000001302137221 */ /* 0x002fd40000010000 */
[----:B------:R-:W-:Y:S05]  /*0db0*/  @P0 BRA `(.L_x_319) ;  /* 0xfffffffc00e80947 */ /* 0x000fea000383ffff */
.L_x_313:
        /* <DEDUP_REMOVED lines=10> */
[----:B------:R-:W-:Y:S02]  /*0e60*/  MOV R2, UR4 ;  /* 0x0000000400027c02 */ /* 0x000fe40008000f00 */
[----:B------:R-:W0:Y:S02]  /*0e70*/  MUFU.RCP R0, R0 ;  /* 0x0000000000007308 */ /* 0x000e240000001000 */
[----:B------:R-:W-:Y:S01]  /*0e80*/  MOV R3, UR5 ;  /* 0x0000000500037c02 */ /* 0x000fe20008000f00 */
[----:B0-----:R-:W-:-:S05]  /*0e90*/  FMUL.FTZ R19, R0, R19 ;  /* 0x0000001300137220 */ /* 0x001fca0000410000 */
[----:B------:R-:W-:-:S05]  /*0ea0*/  F2FP.F16.F32.PACK_AB R19, RZ, R19 ;  /* 0x00000013ff13723e */ /* 0x000fca00000000ff */
[----:B------:R-:W-:Y:S01]  /*0eb0*/  STG.E.U16 desc[UR36][R2.64], R19 ;  /* 0x0000001302007986 */ /* 0x000fe2000c101524 */
[----:B------:R-:W-:Y:S05]  /*0ec0*/  EXIT ;  /* 0x000000000000794d */ /* 0x000fea0003800000 */
.L_x_320:
        /* <DEDUP_REMOVED lines=11> */
.L_x_444:


//--------------------- .text._ZN2at6native51_GLOBAL__N__eebb21b7_18_MultiMarginLoss_cu_b86932df30MultiMarginLoss_forward_kernelILi1EN3c104HalfEEEvPT0_PKS5_PKlS8_iibS5_ --------------------------
	.section	.text._ZN2at6native51_GLOBAL__N__eebb21b7_18_MultiMarginLoss_cu_b86932df30MultiMarginLoss_forward_kernelILi1EN3c104HalfEEEvPT0_PKS5_PKlS8_iibS5_,"ax",@progbits
	.align	128
.text._ZN2at6native51_GLOBAL__N__eebb21b7_18_MultiMarginLoss_cu_b86932df30MultiMarginLoss_forward_kernelILi1EN3c104HalfEEEvPT0_PKS5_PKlS8_iibS5_:
        .type           _ZN2at6native51_GLOBAL__N__eebb21b7_18_MultiMarginLoss_cu_b86932df30MultiMarginLoss_forward_kernelILi1EN3c104HalfEEEvPT0_PKS5_PKlS8_iibS5_,@function
        .size           _ZN2at6native51_GLOBAL__N__eebb21b7_18_MultiMarginLoss_cu_b86932df30MultiMarginLoss_forward_kernelILi1EN3c104HalfEEEvPT0_PKS5_PKlS8_iibS5_,(.L_x_445 - _ZN2at6native51_GLOBAL__N__eebb21b7_18_MultiMarginLoss_cu_b86932df30MultiMarginLoss_forward_kernelILi1EN3c104HalfEEEvPT0_PKS5_PKlS8_iibS5_)
        .other          _ZN2at6native51_GLOBAL__N__eebb21b7_18_MultiMarginLoss_cu_b86932df30MultiMarginLoss_forward_kernelILi1EN3c104HalfEEEvPT0_PKS5_PKlS8_iibS5_,@"STO_CUDA_ENTRY STV_DEFAULT"
_ZN2at6native51_GLOBAL__N__eebb21b7_18_MultiMarginLoss_cu_b86932df30MultiMarginLoss_forward_kernelILi1EN3c104HalfEEEvPT0_PKS5_PKlS8_iibS5_:
        /* <DEDUP_REMOVED lines=10> */
[----:B------:R-:W-:Y:S02]  /*00a0*/  MOV R2, UR4 ;  /* 0x0000000400027c02 */ /* 0x000fe40008000f00 */
[----:B------:R-:W-:-:S05]  /*00b0*/  MOV R3, UR5 ;  /* 0x0000000500037c02 */ /* 0x000fca0008000f00 */
        /* <DEDUP_REMOVED lines=14> */
[----:B------:R-:W-:Y:S01]  /*01a0*/  IMAD.U32 R4, RZ, RZ, UR4 ;  /* 0x00000004ff047e24 */ /* 0x000fe2000f8e00ff */
[----:B------:R0:W1:Y:S01]  /*01b0*/  LDC.64 R2, c[0x4][R0] ;  /* 0x0100000000027b82 */ /* 0x0000620000000a00 */
[----:B------:R-:W-:Y:S01]  /*01c0*/  MOV R5, UR5 ;  /* 0x0000000500057c02 */ /* 0x000fe20008000f00 */
[----:B------:R-:W-:Y:S01]  /*01d0*/  ULDC.64 UR4, c[0x4][0x128] ;  /* 0x01004a0000047ab9 */ /* 0x000fe20000000a00 */
[----:B------:R-:W-:Y:S01]  /*01e0*/  HFMA2.MMA R12, -RZ, RZ, 0, 5.9604644775390625e-08 ;  /* 0x00000001ff0c7435 */ /* 0x000fe200000001ff */
[----:B------:R-:W-:Y:S01]  /*01f0*/  IMAD.U32 R6, RZ, RZ, UR4 ;  /* 0x00000004ff067e24 */ /* 0x000fe2000f8e00ff */
[----:B------:R-:W-:Y:S01]  /*0200*/  MOV R7, UR5 ;  /* 0x0000000500077c02 */ /* 0x000fe20008000f00 */
[----:B------:R-:W-:Y:S01]  /*0210*/  IMAD.U32 R10, RZ, RZ, UR6 ;  /* 0x00000006ff0a7e24 */ /* 0x000fe2000f8e00ff */
[----:B------:R-:W-:Y:S01]  /*0220*/  MOV R11, UR7 ;  /* 0x00000007000b7c02 */ /* 0x000fe20008000f00 */
[----:B------:R-:W-:-:S02]  /*0230*/  IMAD.MOV.U32 R8, RZ, RZ, 0x22 ;  /* 0x00000022ff087424 */ /* 0x000fc400078e00ff */
[----:B0-----:R-:W-:-:S07]  /*0240*/  IMAD.MOV.U32 R13, RZ, RZ, RZ ;  /* 0x000000ffff0d7224 */ /* 0x001fce00078e00ff */
[----:B------:R-:W-:-:S07]  /*0250*/  LEPC R20, `(.L_x_321) ;  /* 0x000000001014794e */ /* 0x000fce0000000000 */
[----:B-1----:R-:W-:Y:S05]  /*0260*/  CALL.ABS.NOINC R2 ;  /* 0x0000000002007343 */ /* 0x002fea0003c00000 */
.L_x_321:
[----:B------:R-:W0:Y:S01]  /*0270*/  S2R R2, SR_CgaCtaId ;  /* 0x0000000000027919 */ /* 0x000e220000008800 */
[----:B------:R-:W-:Y:S01]  /*0280*/  MOV R7, UR41 ;  /* 0x0000002900077c02 */ /* 0x000fe20008000f00 */
[----:B------:R-:W-:Y:S01]  /*0290*/  UIADD3 UR5, UP0, UR38, UR41, URZ ;  /* 0x0000002926057290 */ /* 0x000fe2000ff1e03f */
[----:B------:R-:W-:Y:S01]  /*02a0*/  MOV R23, 0x400 ;  /* 0x0000040000177802 */ /* 0x000fe20000000f00 */
[----:B------:R-:W1:Y:S01]  /*02b0*/  S2R R0, SR_TID.X ;  /* 0x0000000000007919 */ /* 0x000e620000002100 */
[----:B------:R-:W-:Y:S01]  /*02c0*/  SHF.R.S32.HI R7, RZ, 0x1f, R7 ;  /* 0x0000001fff077819 */ /* 0x000fe20000011407 */
[----:B------:R-:W-:Y:S02]  /*02d0*/  ULDC.64 UR6, c[0x0][0x218] ;  /* 0x0000860000067ab9 */ /* 0x000fe40000000a00 */
[----:B------:R-:W-:Y:S01]  /*02e0*/  ULEA UR4, UP1, UR5, UR6, 0x1 ;  /* 0x0000000605047291 */ /* 0x000fe2000f82083f */
[----:B------:R-:W-:-:S05]  /*02f0*/  R2UR UR8, R7 ;  /* 0x00000000070872ca */ /* 0x000fca00000e0000 */
[----:B------:R-:W-:-:S08]  /*0300*/  IMAD.U32 R4, RZ, RZ, UR4 ;  /* 0x00000004ff047e24 */ /* 0x000fd0000f8e00ff */
[----:B------:R-:W-:-:S03]  /*0310*/  UIADD3.X UR6, UR46, UR8, URZ, UP0, !UPT ;  /* 0x000000082e067290 */ /* 0x000fc600087fe43f */
[----:B------:R-:W-:Y:S01]  /*0320*/  ULDC UR8, c[0x0][0x234] ;  /* 0x00008d0000087ab9 */ /* 0x000fe20000000800 */
[----:B------:R-:W-:Y:S01]  /*0330*/  ULEA.HI.X UR5, UR5, UR7, UR6, 0x1, UP1 ;  /* 0x0000000705057291 */ /* 0x000fe200088f0c06 */
[----:B------:R-:W-:Y:S02]  /*0340*/  MOV R3, UR8 ;  /* 0x0000000800037c02 */ /* 0x000fe40008000f00 */
[----:B0-----:R-:W-:Y:S02]  /*0350*/  LEA R23, R2, R23, 0x18 ;  /* 0x0000001702177211 */ /* 0x001fe400078ec0ff */
[----:B------:R-:W0:Y:S01]  /*0360*/  LDC R2, c[0x0][RZ] ;  /* 0x00000000ff027b82 */ /* 0x000e220000000800 */
[----:B------:R-:W-:Y:S02]  /*0370*/  MOV R5, UR5 ;  /* 0x0000000500057c02 */ /* 0x000fe40008000f00 */
[C---:B-1----:R-:W-:Y:S01]  /*0380*/  IMAD R6, R0.reuse, 0x4, R23 ;  /* 0x0000000400067824 */ /* 0x042fe200078e0217 */
[----:B------:R-:W-:-:S04]  /*0390*/  ISETP.GE.AND P0, PT, R0, R3, PT ;  /* 0x000000030000720c */ /* 0x000fc80003f06270 */
[----:B------:R1:W-:Y:S09]  /*03a0*/  STS [R6], RZ ;  /* 0x000000ff06007388 */ /* 0x0003f20000000800 */
        /* <DEDUP_REMOVED lines=10> */
[----:B------:R-:W-:Y:S01]  /*0450*/  MOV R10, R0 ;  /* 0x00000000000a7202 */ /* 0x000fe20000000f00 */
[----:B------:R-:W-:Y:S02]  /*0460*/  IMAD.MOV.U32 R11, RZ, RZ, RZ ;  /* 0x000000ffff0b7224 */ /* 0x000fe400078e00ff */
[----:B-1----:R-:W-:-:S05]  /*0470*/  HADD2.F32 R3, -RZ, R3.H0_H0 ;  /* 0x20000003ff037230 */ /* 0x002fca0000004100 */
[----:B------:R-:W-:Y:S01]  /*0480*/  FADD.FTZ R3, R3, -R4 ;  /* 0x8000000403037221 */ /* 0x000fe20000010000 */
[----:B------:R-:W-:-:S04]  /*0490*/  LEA R4, P0, R5, UR4, 0x1 ;  /* 0x0000000405047c11 */ /* 0x000fc8000f8008ff */
[----:B------:R-:W-:Y:S02]  /*04a0*/  F2FP.F16.F32.PACK_AB R3, RZ, R3 ;  /* 0x00000003ff03723e */ /* 0x000fe400000000ff */
[----:B------:R-:W-:-:S03]  /*04b0*/  LEA.HI.X R5, R8, UR5, R7, 0x1, P0 ;  /* 0x0000000508057c11 */ /* 0x000fc600080f0c07 */
[----:B------:R-:W-:-:S07]  /*04c0*/  HADD2.F32 R7, -RZ, R3.H0_H0 ;  /* 0x20000003ff077230 */ /* 0x000fce0000004100 */
.L_x_326:
[----:B------:R-:W-:-:S04]  /*04d0*/  IADD3 R3, P0, R10, UR38, RZ ;  /* 0x000000260a037c10 */ /* 0x000fc8000ff1e0ff */
[----:B------:R-:W-:Y:S02]  /*04e0*/  LEA.HI.X.SX32 R12, R10, UR46, 0x1, P0 ;  /* 0x0000002e0a0c7c11 */ /* 0x000fe400080f0eff */
[----:B------:R-:W-:-:S04]  /*04f0*/  LEA R8, P0, R3, UR44, 0x1 ;  /* 0x0000002c03087c11 */ /* 0x000fc8000f8008ff */
[----:B------:R-:W-:-:S05]  /*0500*/  LEA.HI.X R9, R3, UR45, R12, 0x1, P0 ;  /* 0x0000002d03097c11 */ /* 0x000fca00080f0c0c */
[----:B------:R-:W2:Y:S01]  /*0510*/  LDG.E.U16 R8, desc[UR36][R8.64] ;  /* 0x0000002408087981 */ /* 0x000ea2000c1e1500 */
[--C-:B------:R-:W-:Y:S01]  /*0520*/  IMAD.MOV.U32 R13, RZ, RZ, R10.reuse ;  /* 0x000000ffff0d7224 */ /* 0x100fe200078e000a */
[----:B------:R-:W-:Y:S01]  /*0530*/  MOV R3, UR48 ;  /* 0x0000003000037c02 */ /* 0x000fe20008000f00 */
[----:B0-----:R-:W-:Y:S01]  /*0540*/  IMAD.IADD R10, R2, 0x1, R10 ;  /* 0x00000001020a7824 */ /* 0x001fe200078e020a */
[----:B------:R-:W-:Y:S04]  /*0550*/  BSSY B0, `(.L_x_324) ;  /* 0x0000010000007945 */ /* 0x000fe80003800000 */
[----:B------:R-:W-:Y:S01]  /*0560*/  ISETP.GE.AND P1, PT, R10, R3, PT ;  /* 0x000000030a00720c */ /* 0x000fe20003f26270 */
[----:B--2---:R-:W-:-:S05]  /*0570*/  HADD2.F32 R12, -RZ, R8.H0_H0 ;  /* 0x20000008ff0c7230 */ /* 0x004fca0000004100 */
[----:B------:R-:W-:-:S05]  /*0580*/  FADD.FTZ R12, R7, R12 ;  /* 0x0000000c070c7221 */ /* 0x000fca0000010000 */
[----:B------:R-:W-:-:S05]  /*0590*/  F2FP.F16.F32.PACK_AB R12, RZ, R12 ;  /* 0x0000000cff0c723e */ /* 0x000fca00000000ff */
[----:B------:R-:W-:-:S05]  /*05a0*/  HADD2.F32 R12, -RZ, R12.H0_H0 ;  /* 0x2000000cff0c7230 */ /* 0x000fca0000004100 */
[----:B------:R-:W-:-:S04]  /*05b0*/  FSETP.GT.FTZ.AND P0, PT, R12, RZ, PT ;  /* 0x000000ff0c00720b */ /* 0x000fc80003f14000 */
[----:B------:R-:W-:-:S13]  /*05c0*/  ISETP.EQ.OR P0, PT, R13, UR41, !P0 ;  /* 0x000000290d007c0c */ /* 0x000fda000c702670 */
[----:B------:R-:W-:Y:S05]  /*05d0*/  @P0 BRA `(.L_x_325) ;  /* 0x00000000001c0947 */ /* 0x000fea0003800000 */
[----:B------:R-:W2:Y:S02]  /*05e0*/  LDG.E.U16 R8, desc[UR36][R4.64] ;  /* 0x0000002404087981 */ /* 0x000ea4000c1e1500 */
[----:B--2---:R-:W-:-:S05]  /*05f0*/  HADD2.F32 R9, -RZ, R8.H0_H0 ;  /* 0x20000008ff097230 */ /* 0x004fca0000004100 */
[----:B------:R-:W-:-:S05]  /*0600*/  FMUL.FTZ R9, R12, R9 ;  /* 0x000000090c097220 */ /* 0x000fca0000410000 */
[----:B------:R-:W-:-:S05]  /*0610*/  F2FP.F16.F32.PACK_AB R9, RZ, R9 ;  /* 0x00000009ff09723e */ /* 0x000fca00000000ff */
[----:B------:R-:W-:-:S05]  /*0620*/  HADD2.F32 R8, -RZ, R9.H0_H0 ;  /* 0x20000009ff087230 */ /* 0x000fca0000004100 */
[----:B------:R-:W-:-:S05]  /*0630*/  FADD.FTZ R11, R11, R8 ;  /* 0x000000080b0b7221 */ /* 0x000fca0000010000 */
[----:B------:R0:W-:Y:S02]  /*0640*/  STS [R6], R11 ;  /* 0x0000000b06007388 */ /* 0x0001e40000000800 */
.L_x_325:
[----:B------:R-:W-:Y:S05]  /*0650*/  BSYNC B0 ;  /* 0x0000000000007941 */ /* 0x000fea0003800000 */
.L_x_324:
[----:B------:R-:W-:Y:S05]  /*0660*/  @!P1 BRA `(.L_x_326) ;  /* 0xfffffffc00989947 */ /* 0x000fea000383ffff */
[----:B------:R-:W-:Y:S05]  /*0670*/  BRA `(.L_x_322) ;  /* 0x0000000000647947 */ /* 0x000fea0003800000 */
.L_x_323:
[----:B------:R-:W1:Y:S01]  /*0680*/  LDC.U16 R3, c[0x0][0x23a] ;  /* 0x00008e80ff037b82 */ /* 0x000e620000000400 */
[----:B-----5:R-:W-:Y:S01]  /*0690*/  HADD2.F32 R4, -RZ, R4.H0_H0 ;  /* 0x20000004ff047230 */ /* 0x020fe20000004100 */
[----:B------:R-:W-:Y:S01]  /*06a0*/  HFMA2.MMA R7, -RZ, RZ, 0, 0 ;  /* 0x00000000ff077435 */ /* 0x000fe200000001ff */
[----:B------:R-:W-:Y:S02]  /*06b0*/  IMAD.MOV.U32 R8, RZ, RZ, R0 ;  /* 0x000000ffff087224 */ /* 0x000fe400078e0000 */
[----:B-1----:R-:W-:-:S05]  /*06c0*/  HADD2.F32 R3, -RZ, R3.H0_H0 ;  /* 0x20000003ff037230 */ /* 0x002fca0000004100 */
[----:B------:R-:W-:-:S05]  /*06d0*/  FADD.FTZ R3, R3, -R4 ;  /* 0x8000000403037221 */ /* 0x000fca0000010000 */
[----:B------:R-:W-:-:S05]  /*06e0*/  F2FP.F16.F32.PACK_AB R3, RZ, R3 ;  /* 0x00000003ff03723e */ /* 0x000fca00000000ff */
[----:B------:R-:W-:-:S07]  /*06f0*/  HADD2.F32 R12, -RZ, R3.H0_H0 ;  /* 0x20000003ff0c7230 */ /* 0x000fce0000004100 */
.L_x_327:
        /* <DEDUP_REMOVED lines=8> */
[----:B------:R-:W-:Y:S01]  /*0780*/  HADD2.F32 R10, -RZ, R3.H0_H0 ;  /* 0x20000003ff0a7230 */ /* 0x000fe20000004100 */
[----:B------:R-:W-:-:S04]  /*0790*/  MOV R3, UR47 ;  /* 0x0000002f00037c02 */ /* 0x000fc80008000f00 */
[----:B------:R-:W-:-:S04]  /*07a0*/  FSETP.GT.FTZ.AND P0, PT, R10, RZ, PT ;  /* 0x000000ff0a00720b */ /* 0x000fc80003f14000 */
[----:B------:R-:W-:Y:S01]  /*07b0*/  ISETP.EQ.OR P0, PT, R8, UR41, !P0 ;  /* 0x0000002908007c0c */ /* 0x000fe2000c702670 */
[----:B0-----:R-:W-:-:S12]  /*07c0*/  IMAD.IADD R8, R2, 0x1, R8 ;  /* 0x0000000102087824 */ /* 0x001fd800078e0208 */
[----:B------:R-:W-:-:S05]  /*07d0*/  @!P0 FADD.FTZ R7, R7, R10 ;  /* 0x0000000a07078221 */ /* 0x000fca0000010000 */
[----:B------:R1:W-:Y:S01]  /*07e0*/  @!P0 STS [R6], R7 ;  /* 0x0000000706008388 */ /* 0x0003e20000000800 */
[----:B------:R-:W-:-:S13]  /*07f0*/  ISETP.GE.AND P0, PT, R8, R3, PT ;  /* 0x000000030800720c */ /* 0x000fda0003f06270 */
[----:B-1----:R-:W-:Y:S05]  /*0800*/  @!P0 BRA `(.L_x_327) ;  /* 0xfffffffc00bc8947 */ /* 0x002fea000383ffff */
.L_x_322:
[----:B------:R-:W-:Y:S05]  /*0810*/  WARPSYNC.ALL ;  /* 0x0000000000007948 */ /* 0x000fea0003800000 */
[----:B------:R-:W-:Y:S01]  /*0820*/  BAR.SYNC.DEFER_BLOCKING 0x0 ;  /* 0x0000000000007b1d */ /* 0x000fe20000010000 */
[----:B------:R-:W-:-:S13]  /*0830*/  ISETP.NE.AND P0, PT, R0, RZ, PT ;  /* 0x000000ff0000720c */ /* 0x000fda0003f05270 */
[----:B------:R-:W-:Y:S05]  /*0840*/  @P0 EXIT ;  /* 0x000000000000094d */ /* 0x000fea0003800000 */
[----:B0-----:R-:W-:Y:S02]  /*0850*/  ISETP.NE.AND P0, PT, R2, RZ, PT ;  /* 0x000000ff0200720c */ /* 0x001fe40003f05270 */
[----:B------:R-:W-:-:S11]  /*0860*/  MOV R19, RZ ;  /* 0x000000ff00137202 */ /* 0x000fd60000000f00 */
[----:B------:R-:W-:Y:S05]  /*0870*/  @!P0 BRA `(.L_x_328) ;  /* 0x0000000400388947 */ /* 0x000fea0003800000 */
[C---:B------:R-:W-:Y:S01]  /*0880*/  VIADD R0, R2.reuse, 0xffffffff ;  /* 0xffffffff02007836 */ /* 0x040fe20000000000 */
[----:B------:R-:W-:Y:S01]  /*0890*/  HFMA2.MMA R19, -RZ, RZ, 0, 0 ;  /* 0x00000000ff137435 */ /* 0x000fe200000001ff */
[----:B------:R-:W-:-:S03]  /*08a0*/  LOP3.LUT R21, R2, 0x3, RZ, 0xc0, !PT ;  /* 0x0000000302157812 */ /* 0x000fc600078ec0ff */
[----:B------:R-:W-:Y:S01]  /*08b0*/  ISETP.GE.U32.AND P0, PT, R0, 0x3, PT ;  /* 0x000000030000780c */ /* 0x000fe20003f06070 */
[----:B------:R-:W-:-:S12]  /*08c0*/  IMAD.MOV.U32 R0, RZ, RZ, RZ ;  /* 0x000000ffff007224 */ /* 0x000fd800078e00ff */
[----:B------:R-:W-:Y:S05]  /*08d0*/  @!P0 BRA `(.L_x_329) ;  /* 0x0000000000fc8947 */ /* 0x000fea0003800000 */
[----:B------:R-:W-:Y:S01]  /*08e0*/  IADD3 R2, -R21, R2, RZ ;  /* 0x0000000215027210 */ /* 0x000fe20007ffe1ff */
[----:B------:R-:W-:Y:S01]  /*08f0*/  IMAD.MOV.U32 R19, RZ, RZ, RZ ;  /* 0x000000ffff137224 */ /* 0x000fe200078e00ff */
[----:B------:R-:W-:Y:S01]  /*0900*/  MOV R0, RZ ;  /* 0x000000ff00007202 */ /* 0x000fe20000000f00 */
[----:B------:R-:W-:Y:S01]  /*0910*/  IMAD.MOV.U32 R20, RZ, RZ, R23 ;  /* 0x000000ffff147224 */ /* 0x000fe200078e0017 */
[----:B------:R-:W-:-:S13]  /*0920*/  ISETP.GT.AND P0, PT, R2, RZ, PT ;  /* 0x000000ff0200720c */ /* 0x000fda0003f04270 */
[----:B------:R-:W-:Y:S05]  /*0930*/  @!P0 BRA `(.L_x_330) ;  /* 0x0000000000bc8947 */ /* 0x000fea0003800000 */
[----:B------:R-:W-:Y:S02]  /*0940*/  ISETP.GT.AND P1, PT, R2, 0xc, PT ;  /* 0x0000000c0200780c */ /* 0x000fe40003f24270 */
[----:B------:R-:W-:-:S11]  /*0950*/  PLOP3.LUT P0, PT, PT, PT, PT, 0x80, 0x0 ;  /* 0x000000000000781c */ /* 0x000fd60003f0f070 */
[----:B------:R-:W-:Y:S05]  /*0960*/  @!P1 BRA `(.L_x_331) ;  /* 0x0000000000689947 */ /* 0x000fea0003800000 */
[----:B------:R-:W-:-:S13]  /*0970*/  PLOP3.LUT P0, PT, PT, PT, PT, 0x8, 0x0 ;  /* 0x000000000000781c */ /* 0x000fda0003f0e170 */
.L_x_332:
[----:B------:R-:W0:Y:S01]  /*0980*/  LDS.128 R4, [R20] ;  /* 0x0000000014047984 */ /* 0x000e220000000c00 */
[----:B------:R-:W-:Y:S01]  /*0990*/  IADD3 R2, R2, -0x10, RZ ;  /* 0xfffffff002027810 */ /* 0x000fe20007ffe0ff */
[----:B------:R-:W-:Y:S02]  /*09a0*/  VIADD R0, R0, 0x10 ;  /* 0x0000001000007836 */ /* 0x000fe40000000000 */
[----:B------:R-:W1:Y:S01]  /*09b0*/  LDS.128 R8, [R20+0x10] ;  /* 0x0000100014087984 */ /* 0x000e620000000c00 */
[----:B------:R-:W-:-:S03]  /*09c0*/  ISETP.GT.AND P1, PT, R2, 0xc, PT ;  /* 0x0000000c0200780c */ /* 0x000fc60003f24270 */
[----:B------:R-:W2:Y:S01]  /*09d0*/  LDS.128 R12, [R20+0x20] ;  /* 0x00002000140c7984 */ /* 0x000ea20000000c00 */
[----:B0-----:R-:W-:-:S03]  /*09e0*/  FADD.FTZ R4, R4, R19 ;  /* 0x0000001304047221 */ /* 0x001fc60000010000 */
[----:B------:R0:W3:Y:S01]  /*09f0*/  LDS.128 R16, [R20+0x30] ;  /* 0x0000300014107984 */ /* 0x0000e20000000c00 */
[----:B------:R-:W-:-:S04]  /*0a00*/  FADD.FTZ R5, R4, R5 ;  /* 0x0000000504057221 */ /* 0x000fc80000010000 */
[----:B------:R-:W-:Y:S01]  /*0a10*/  FADD.FTZ R6, R5, R6 ;  /* 0x0000000605067221 */ /* 0x000fe20000010000 */
[----:B0-----:R-:W-:-:S03]  /*0a20*/  IADD3 R20, R20, 0x40, RZ ;  /* 0x0000004014147810 */ /* 0x001fc60007ffe0ff */
        /* <DEDUP_REMOVED lines=14> */
.L_x_331:
[----:B------:R-:W-:-:S13]  /*0b10*/  ISETP.GT.AND P1, PT, R2, 0x4, PT ;  /* 0x000000040200780c */ /* 0x000fda0003f24270 */
[----:B------:R-:W-:Y:S05]  /*0b20*/  @!P1 BRA `(.L_x_333) ;  /* 0x0000000000389947 */ /* 0x000fea0003800000 */
[----:B------:R-:W0:Y:S01]  /*0b30*/  LDS.128 R4, [R20] ;  /* 0x0000000014047984 */ /* 0x000e220000000c00 */
[----:B------:R-:W-:Y:S01]  /*0b40*/  PLOP3.LUT P0, PT, PT, PT, PT, 0x8, 0x0 ;  /* 0x000000000000781c */ /* 0x000fe20003f0e170 */
[----:B------:R-:W-:Y:S01]  /*0b50*/  VIADD R0, R0, 0x8 ;  /* 0x0000000800007836 */ /* 0x000fe20000000000 */
[----:B------:R-:W-:Y:S01]  /*0b60*/  IADD3 R2, R2, -0x8, RZ ;  /* 0xfffffff802027810 */ /* 0x000fe20007ffe0ff */
[----:B------:R1:W2:Y:S02]  /*0b70*/  LDS.128 R8, [R20+0x10] ;  /* 0x0000100014087984 */ /* 0x0002a40000000c00 */
[----:B-1----:R-:W-:Y:S02]  /*0b80*/  VIADD R20, R20, 0x20 ;  /* 0x0000002014147836 */ /* 0x002fe40000000000 */
        /* <DEDUP_REMOVED lines=8> */
.L_x_333:
[----:B------:R-:W-:-:S13]  /*0c10*/  ISETP.NE.OR P0, PT, R2, RZ, P0 ;  /* 0x000000ff0200720c */ /* 0x000fda0000705670 */
[----:B------:R-:W-:Y:S05]  /*0c20*/  @!P0 BRA `(.L_x_329) ;  /* 0x0000000000288947 */ /* 0x000fea0003800000 */
.L_x_330:
[----:B------:R0:W1:Y:S01]  /*0c30*/  LDS.128 R4, [R20] ;  /* 0x0000000014047984 */ /* 0x0000620000000c00 */
[----:B------:R-:W-:Y:S01]  /*0c40*/  IADD3 R2, R2, -0x4, RZ ;  /* 0xfffffffc02027810 */ /* 0x000fe20007ffe0ff */
[----:B------:R-:W-:-:S03]  /*0c50*/  VIADD R0, R0, 0x4 ;  /* 0x0000000400007836 */ /* 0x000fc60000000000 */
[----:B------:R-:W-:Y:S02]  /*0c60*/  ISETP.NE.AND P0, PT, R2, RZ, PT ;  /* 0x000000ff0200720c */ /* 0x000fe40003f05270 */
[----:B0-----:R-:W-:Y:S01]  /*0c70*/  IADD3 R20, R20, 0x10, RZ ;  /* 0x0000001014147810 */ /* 0x001fe20007ffe0ff */
[----:B-1----:R-:W-:-:S04]  /*0c80*/  FADD.FTZ R4, R4, R19 ;  /* 0x0000001304047221 */ /* 0x002fc80000010000 */
[----:B------:R-:W-:-:S04]  /*0c90*/  FADD.FTZ R5, R4, R5 ;  /* 0x0000000504057221 */ /* 0x000fc80000010000 */
[----:B------:R-:W-:-:S04]  /*0ca0*/  FADD.FTZ R6, R5, R6 ;  /* 0x0000000605067221 */ /* 0x000fc80000010000 */
[----:B------:R-:W-:Y:S01]  /*0cb0*/  FADD.FTZ R19, R6, R7 ;  /* 0x0000000706137221 */ /* 0x000fe20000010000 */
[----:B------:R-:W-:Y:S06]  /*0cc0*/  @P0 BRA `(.L_x_330) ;  /* 0xfffffffc00d80947 */ /* 0x000fec000383ffff */
.L_x_329:
[----:B------:R-:W-:-:S13]  /*0cd0*/  ISETP.NE.AND P0, PT, R21, RZ, PT ;  /* 0x000000ff1500720c */ /* 0x000fda0003f05270 */
[----:B------:R-:W-:Y:S05]  /*0ce0*/  @!P0 BRA `(.L_x_328) ;  /* 0x00000000001c8947 */ /* 0x000fea0003800000 */
[----:B------:R-:W-:-:S07]  /*0cf0*/  IMAD R0, R0, 0x4, R23 ;  /* 0x0000000400007824 */ /* 0x000fce00078e0217 */
.L_x_334:
[----:B------:R0:W1:Y:S01]  /*0d00*/  LDS R2, [R0] ;  /* 0x0000000000027984 */ /* 0x0000620000000800 */
[----:B------:R-:W-:-:S04]  /*0d10*/  IADD3 R21, R21, -0x1, RZ ;  /* 0xffffffff15157810 */ /* 0x000fc80007ffe0ff */
[----:B------:R-:W-:Y:S01]  /*0d20*/  ISETP.NE.AND P0, PT, R21, RZ, PT ;  /* 0x000000ff1500720c */ /* 0x000fe20003f05270 */
[----:B0-----:R-:W-:Y:S02]  /*0d30*/  VIADD R0, R0, 0x4 ;  /* 0x0000000400007836 */ /* 0x001fe40000000000 */
[----:B-1----:R-:W-:-:S10]  /*0d40*/  FADD.FTZ R19, R2, R19 ;  /* 0x0000001302137221 */ /* 0x002fd40000010000 */
[----:B------:R-:W-:Y:S05]  /*0d50*/  @P0 BRA `(.L_x_334) ;  /* 0xfffffffc00e80947 */ /* 0x000fea000383ffff */
.L_x_328:
        /* <DEDUP_REMOVED lines=12> */
[----:B------:R-:W-:-:S02]  /*0e20*/  IMAD.U32 R3, RZ, RZ, UR5 ;  /* 0x00000005ff037e24 */ /* 0x000fc4000f8e00ff */
[----:B0-----:R-:W-:-:S05]  /*0e30*/  FMUL.FTZ R19, R0, R19 ;  /* 0x0000001300137220 */ /* 0x001fca0000410000 */
[----:B------:R-:W-:-:S05]  /*0e40*/  F2FP.F16.F32.PACK_AB R19, RZ, R19 ;  /* 0x00000013ff13723e */ /* 0x000fca00000000ff */
[----:B------:R-:W-:Y:S01]  /*0e50*/  STG.E.U16 desc[UR36][R2.64], R19 ;  /* 0x0000001302007986 */ /* 0x000fe2000c101524 */
[----:B------:R-:W-:Y:S05]  /*0e60*/  EXIT ;  /* 0x000000000000794d */ /* 0x000fea0003800000 */
.L_x_335:
        /* <DEDUP_REMOVED lines=9> */
.L_x_445:


//--------------------- .text._ZN2at6native51_GLOBAL__N__eebb21b7_18_MultiMarginLoss_cu_b86932df30MultiMarginLoss_forward_kernelILi2EfEEvPT0_PKS3_PKlS6_iibS3_ --------------------------
	.section	.text._ZN2at6native51_GLOBAL__N__eebb21b7_18_MultiMarginLoss_cu_b86932df30MultiMarginLoss_forward_kernelILi2EfEEvPT0_PKS3_PKlS6_iibS3_,"ax",@progbits
	.align	128
.text._ZN2at6native51_GLOBAL__N__eebb21b7_18_MultiMarginLoss_cu_b86932df30MultiMarginLoss_forward_kernelILi2EfEEvPT0_PKS3_PKlS6_iibS3_:
        .type           _ZN2at6native51_GLOBAL__N__eebb21b7_18_MultiMarginLoss_cu_b86932df30MultiMarginLoss_forward_kernelILi2EfEEvPT0_PKS3_PKlS6_iibS3_,@function
        .size           _ZN2at6native51_GLOBAL__N__eebb21b7_18_MultiMarginLoss_cu_b86932df30MultiMarginLoss_forward_kernelILi2EfEEvPT0_PKS3_PKlS6_iibS3_,(.L_x_446 - _ZN2at6native51_GLOBAL__N__eebb21b7_18_MultiMarginLoss_cu_b86932df30MultiMarginLoss_forward_kernelILi2EfEEvPT0_PKS3_PKlS6_iibS3_)
        .other          _ZN2at6native51_GLOBAL__N__eebb21b7_18_MultiMarginLoss_cu_b86932df30MultiMarginLoss_forward_kernelILi2EfEEvPT0_PKS3_PKlS6_iibS3_,@"STO_CUDA_ENTRY STV_DEFAULT"
_ZN2at6native51_GLOBAL__N__eebb21b7_18_MultiMarginLoss_cu_b86932df30MultiMarginLoss_forward_kernelILi2EfEEvPT0_PKS3_PKlS6_iibS3_:
        /* <DEDUP_REMOVED lines=33> */
[----:B------:R-:W-:-:S02]  /*0210*/  IMAD.U32 R10, RZ, RZ, UR6 ;  /* 0x00000006ff0a7e24 */ /* 0x000fc4000f8e00ff */
[----:B------:R-:W-:Y:S02]  /*0220*/  IMAD.U32 R11, RZ, RZ, UR7 ;  /* 0x00000007ff0b7e24 */ /* 0x000fe4000f8e00ff */
[----:B------:R-:W-:Y:S02]  /*0230*/  IMAD.MOV.U32 R12, RZ, RZ, 0x1 ;  /* 0x00000001ff0c7424 */ /* 0x000fe400078e00ff */
[----:B0-----:R-:W-:-:S07]  /*0240*/  IMAD.MOV.U32 R13, RZ, RZ, RZ ;  /* 0x000000ffff0d7224 */ /* 0x001fce00078e00ff */
[----:B------:R-:W-:-:S07]  /*0250*/  LEPC R20, `(.L_x_336) ;  /* 0x000000001014794e */ /* 0x000fce0000000000 */
[----:B-1----:R-:W-:Y:S05]  /*0260*/  CALL.ABS.NOINC R2 ;  /* 0x0000000002007343 */ /* 0x002fea0003c00000 */
.L_x_336:
[----:B------:R-:W0:Y:S01]  /*0270*/  S2R R2, SR_CgaCtaId ;  /* 0x0000000000027919 */ /* 0x000e220000008800 */
[----:B------:R-:W1:Y:S01]  /*0280*/  LDC R17, c[0x0][0x234] ;  /* 0x00008d00ff117b82 */ /* 0x000e620000000800 */
[----:B------:R-:W-:Y:S01]  /*0290*/  MOV R3, 0x400 ;  /* 0x0000040000037802 */ /* 0x000fe20000000f00 */
[----:B------:R-:W2:Y:S03]  /*02a0*/  S2R R0, SR_TID.X ;  /* 0x0000000000007919 */ /* 0x000ea60000002100 */
[----:B0-----:R-:W-:-:S03]  /*02b0*/  LEA R3, R2, R3, 0x18 ;  /* 0x0000000302037211 */ /* 0x001fc600078ec0ff */
[----:B------:R-:W0:Y:S01]  /*02c0*/  LDC R2, c[0x0][RZ] ;  /* 0x00000000ff027b82 */ /* 0x000e220000000800 */
[C---:B--2---:R-:W-:Y:S02]  /*02d0*/  LEA R4, R0.reuse, R3, 0x2 ;  /* 0x0000000300047211 */ /* 0x044fe400078e10ff */
[----:B-1----:R-:W-:-:S03]  /*02e0*/  ISETP.GE.AND P0, PT, R0, R17, PT ;  /* 0x000000110000720c */ /* 0x002fc60003f06270 */
[----:B------:R1:W-:Y:S10]  /*02f0*/  STS [R4], RZ ;  /* 0x000000ff04007388 */ /* 0x0003f40000000800 */
[----:B-1----:R-:W-:Y:S05]  /*0300*/  @P0 BRA `(.L_x_337) ;  /* 0x0000000800e80947 */ /* 0x002fea0003800000 */
[----:B------:R-:W1:Y:S01]  /*0310*/  LDC.64 R8, c[0x0][0x218] ;  /* 0x00008600ff087b82 */ /* 0x000e620000000a00 */
[----:B------:R-:W-:Y:S02]  /*0320*/  USHF.R.S32.HI UR4, URZ, 0x1f, UR41 ;  /* 0x0000001f3f047899 */ /* 0x000fe40008011429 */
[----:B------:R-:W-:-:S04]  /*0330*/  UIADD3 UR5, UP0, UR38, UR41, URZ ;  /* 0x0000002926057290 */ /* 0x000fc8000ff1e03f */
[----:B------:R-:W-:Y:S02]  /*0340*/  UIADD3.X UR6, UR46, UR4, URZ, UP0, !UPT ;  /* 0x000000042e067290 */ /* 0x000fe400087fe43f */
[----:B------:R-:W-:Y:S01]  /*0350*/  IMAD.U32 R5, RZ, RZ, UR5 ;  /* 0x00000005ff057e24 */ /* 0x000fe2000f8e00ff */
[----:B0-----:R-:W0:Y:S01]  /*0360*/  I2F.U32.RP R13, R2 ;  /* 0x00000002000d7306 */ /* 0x001e220000209000 */
[----:B------:R-:W-:Y:S01]  /*0370*/  LOP3.LUT R12, RZ, R0, RZ, 0x33, !PT ;  /* 0x00000000ff0c7212 */ /* 0x000fe200078e33ff */
[----:B------:R-:W-:Y:S01]  /*0380*/  ULDC UR5, c[0x0][0x23c] ;  /* 0x00008f0000057ab9 */ /* 0x000fe20000000800 */
[----:B------:R-:W-:Y:S01]  /*0390*/  IMAD.U32 R10, RZ, RZ, UR6 ;  /* 0x00000006ff0a7e24 */ /* 0x000fe2000f8e00ff */
[----:B------:R-:W-:Y:S01]  /*03a0*/  ISETP.NE.U32.AND P2, PT, R2, RZ, PT ;  /* 0x000000ff0200720c */ /* 0x000fe20003f45070 */
[----:B------:R-:W-:Y:S01]  /*03b0*/  ULDC.64 UR6, c[0x0][0x228] ;  /* 0x00008a0000067ab9 */ /* 0x000fe20000000a00 */
[----:B-1----:R-:W-:-:S04]  /*03c0*/  LEA R6, P0, R5, R8, 0x2 ;  /* 0x0000000805067211 */ /* 0x002fc800078010ff */
[----:B------:R-:W-:-:S05]  /*03d0*/  LEA.HI.X R7, R5, R9, R10, 0x2, P0 ;  /* 0x0000000905077211 */ /* 0x000fca00000f140a */
[----:B------:R1:W2:Y:S01]  /*03e0*/  LDG.E R5, desc[UR36][R6.64] ;  /* 0x0000002406057981 */ /* 0x0002a2000c1e1900 */
[----:B0-----:R-:W0:Y:S01]  /*03f0*/  MUFU.RCP R13, R13 ;  /* 0x0000000d000d7308 */ /* 0x001e220000001000 */
[----:B-1----:R-:W-:Y:S02]  /*0400*/  IADD3 R7, R12, R17, RZ ;  /* 0x000000110c077210 */ /* 0x002fe40007ffe0ff */
[----:B0-----:R-:W-:-:S05]  /*0410*/  IADD3 R10, R13, 0xffffffe, RZ ;  /* 0x0ffffffe0d0a7810 */ /* 0x001fca0007ffe0ff */
[----:B------:R0:W1:Y:S02]  /*0420*/  F2I.FTZ.U32.TRUNC.NTZ R11, R10 ;  /* 0x0000000a000b7305 */ /* 0x000064000021f000 */
[----:B0-----:R-:W-:Y:S02]  /*0430*/  IMAD.MOV.U32 R10, RZ, RZ, RZ ;  /* 0x000000ffff0a7224 */ /* 0x001fe400078e00ff */
[----:B-1----:R-:W-:-:S04]  /*0440*/  IMAD.MOV R15, RZ, RZ, -R11 ;  /* 0x000000ffff0f7224 */ /* 0x002fc800078e0a0b */
[----:B------:R-:W-:-:S04]  /*0450*/  IMAD R15, R15, R2, RZ ;  /* 0x000000020f0f7224 */ /* 0x000fc800078e02ff */
[----:B------:R-:W-:-:S06]  /*0460*/  IMAD.HI.U32 R14, R11, R15, R10 ;  /* 0x0000000f0b0e7227 */ /* 0x000fcc00078e000a */
[----:B------:R-:W-:-:S04]  /*0470*/  IMAD.HI.U32 R14, R14, R7, RZ ;  /* 0x000000070e0e7227 */ /* 0x000fc800078e00ff */
[----:B------:R-:W-:-:S04]  /*0480*/  IMAD.MOV R6, RZ, RZ, -R14 ;  /* 0x000000ffff067224 */ /* 0x000fc800078e0a0e */
[----:B------:R-:W-:-:S05]  /*0490*/  IMAD R7, R2, R6, R7 ;  /* 0x0000000602077224 */ /* 0x000fca00078e0207 */
[----:B------:R-:W-:-:S13]  /*04a0*/  ISETP.GE.U32.AND P0, PT, R7, R2, PT ;  /* 0x000000020700720c */ /* 0x000fda0003f06070 */
[----:B------:R-:W-:Y:S01]  /*04b0*/  @P0 IMAD.IADD R7, R7, 0x1, -R2 ;  /* 0x0000000107070824 */ /* 0x000fe200078e0a02 */
[----:B------:R-:W-:Y:S02]  /*04c0*/  @P0 IADD3 R14, R14, 0x1, RZ ;  /* 0x000000010e0e0810 */ /* 0x000fe40007ffe0ff */
[----:B------:R-:W-:Y:S02]  /*04d0*/  ISETP.NE.U32.AND P0, PT, RZ, UR6, PT ;  /* 0x00000006ff007c0c */ /* 0x000fe4000bf05070 */
[----:B------:R-:W-:Y:S02]  /*04e0*/  ISETP.GE.U32.AND P1, PT, R7, R2, PT ;  /* 0x000000020700720c */ /* 0x000fe40003f26070 */
[----:B------:R-:W-:-:S11]  /*04f0*/  ISETP.NE.AND.EX P0, PT, RZ, UR7, PT, P0 ;  /* 0x00000007ff007c0c */ /* 0x000fd6000bf05300 */
[----:B------:R-:W-:Y:S01]  /*0500*/  @P1 VIADD R14, R14, 0x1 ;  /* 0x000000010e0e1836 */ /* 0x000fe20000000000 */
[----:B------:R-:W-:-:S04]  /*0510*/  @!P2 LOP3.LUT R14, RZ, R2, RZ, 0x33, !PT ;  /* 0x00000002ff0ea212 */ /* 0x000fc800078e33ff */
[----:B------:R-:W-:-:S04]  /*0520*/  IADD3 R10, R14, 0x1, RZ ;  /* 0x000000010e0a7810 */ /* 0x000fc80007ffe0ff */
[----:B------:R-:W-:Y:S01]  /*0530*/  LOP3.LUT R10, R10, 0x3, RZ, 0xc0, !PT ;  /* 0x000000030a0a7812 */ /* 0x000fe200078ec0ff */
[----:B--2---:R-:W-:Y:S01]  /*0540*/  FADD.FTZ R5, -R5, UR5 ;  /* 0x0000000505057e21 */ /* 0x004fe20008010100 */
[----:B------:R-:W-:Y:S06]  /*0550*/  @!P0 BRA `(.L_x_338) ;  /* 0x00000004004c8947 */ /* 0x000fec0003800000 */
[----:B------:R-:W-:Y:S01]  /*0560*/  ISETP.NE.AND P0, PT, R10, RZ, PT ;  /* 0x000000ff0a00720c */ /* 0x000fe20003f05270 */
[----:B------:R-:W-:Y:S01]  /*0570*/  ULEA UR5, UP0, UR41, UR6, 0x2 ;  /* 0x0000000629057291 */ /* 0x000fe2000f80103f */
[----:B------:R-:W-:Y:S01]  /*0580*/  BSSY B0, `(.L_x_339) ;  /* 0x000001f000007945 */ /* 0x000fe20003800000 */
[----:B------:R-:W-:Y:S01]  /*0590*/  ISETP.GE.U32.AND P1, PT, R14, 0x3, PT ;  /* 0x000000030e00780c */ /* 0x000fe20003f26070 */
[----:B------:R-:W-:Y:S01]  /*05a0*/  IMAD.MOV.U32 R11, RZ, RZ, RZ ;  /* 0x000000ffff0b7224 */ /* 0x000fe200078e00ff */
[----:B------:R-:W-:Y:S01]  /*05b0*/  ULEA.HI.X UR4, UR41, UR7, UR4, 0x2, UP0 ;  /* 0x0000000729047291 */ /* 0x000fe200080f1404 */
[----:B------:R-:W-:Y:S01]  /*05c0*/  MOV R13, R0 ;  /* 0x00000000000d7202 */ /* 0x000fe20000000f00 */
[----:B------:R-:W-:-:S04]  /*05d0*/  IMAD.U32 R6, RZ, RZ, UR5 ;  /* 0x00000005ff067e24 */ /* 0x000fc8000f8e00ff */
[----:B------:R-:W-:Y:S02]  /*05e0*/  MOV R7, UR4 ;  /* 0x0000000400077c02 */ /* 0x000fe40008000f00 */
[----:B------:R-:W-:Y:S05]  /*05f0*/  @!P0 BRA `(.L_x_340) ;  /* 0x00000000005c8947 */ /* 0x000fea0003800000 */
[C---:B------:R-:W-:Y:S01]  /*0600*/  IADD3 R12, P0, R0.reuse, UR38, RZ ;  /* 0x00000026000c7c10 */ /* 0x040fe2000ff1e0ff */
[----:B------:R-:W-:Y:S01]  /*0610*/  HFMA2.MMA R11, -RZ, RZ, 0, 0 ;  /* 0x00000000ff0b7435 */ /* 0x000fe200000001ff */
[----:B------:R-:W-:Y:S02]  /*0620*/  VIADD R17, R0, -UR41 ;  /* 0x8000002900117c36 */ /* 0x000fe40008000000 */
[----:B------:R-:W-:Y:S02]  /*0630*/  LEA R8, P2, R12, R8, 0x2 ;  /* 0x000000080c087211 */ /* 0x000fe400078410ff */
[----:B------:R-:W-:-:S04]  /*0640*/  LEA.HI.X.SX32 R13, R0, UR46, 0x1, P0 ;  /* 0x0000002e000d7c11 */ /* 0x000fc800080f0eff */
[----:B------:R-:W-:Y:S01]  /*0650*/  LEA.HI.X R9, R12, R9, R13, 0x2, P2 ;  /* 0x000000090c097211 */ /* 0x000fe200010f140d */
[----:B------:R-:W-:-:S07]  /*0660*/  IMAD.MOV.U32 R13, RZ, RZ, R0 ;  /* 0x000000ffff0d7224 */ /* 0x000fce00078e0000 */
.L_x_341:
[----:B------:R-:W2:Y:S02]  /*0670*/  LDG.E R12, desc[UR36][R8.64] ;  /* 0x00000024080c7981 */ /* 0x000ea4000c1e1900 */
[----:B--2---:R-:W-:-:S05]  /*0680*/  FADD.FTZ R12, R5, R12 ;  /* 0x0000000c050c7221 */ /* 0x004fca0000010000 */
[----:B------:R-:W-:-:S04]  /*0690*/  FSETP.GT.FTZ.AND P0, PT, R12, RZ, PT ;  /* 0x000000ff0c00720b */ /* 0x000fc80003f14000 */
[----:B------:R-:W-:-:S13]  /*06a0*/  ISETP.EQ.OR P0, PT, R17, RZ, !P0 ;  /* 0x000000ff1100720c */ /* 0x000fda0004702670 */
[----:B------:R-:W2:Y:S01]  /*06b0*/  @!P0 LDG.E R14, desc[UR36][R6.64] ;  /* 0x00000024060e8981 */ /* 0x000ea2000c1e1900 */
[----:B------:R-:W-:Y:S01]  /*06c0*/  @!P0 FMUL.FTZ R12, R12, R12 ;  /* 0x0000000c0c0c8220 */ /* 0x000fe20000410000 */
[----:B------:R-:W-:Y:S01]  /*06d0*/  IADD3 R10, R10, -0x1, RZ ;  /* 0xffffffff0a0a7810 */ /* 0x000fe20007ffe0ff */
[C---:B------:R-:W-:Y:S01]  /*06e0*/  IMAD.IADD R13, R2.reuse, 0x1, R13 ;  /* 0x00000001020d7824 */ /* 0x040fe200078e020d */
[----:B------:R-:W-:Y:S01]  /*06f0*/  IADD3 R17, R2, R17, RZ ;  /* 0x0000001102117210 */ /* 0x000fe20007ffe0ff */
[----:B--2---:R-:W-:Y:S01]  /*0700*/  @!P0 FFMA.FTZ R11, R12, R14, R11 ;  /* 0x0000000e0c0b8223 */ /* 0x004fe2000001000b */
[----:B------:R-:W-:-:S04]  /*0710*/  IMAD.WIDE R14, R2, 0x4, R8 ;  /* 0x00000004020e7825 */ /* 0x000fc800078e0208 */
[----:B------:R0:W-:Y:S01]  /*0720*/  @!P0 STS [R4], R11 ;  /* 0x0000000b04008388 */ /* 0x0001e20000000800 */
[----:B------:R-:W-:Y:S01]  /*0730*/  ISETP.NE.AND P0, PT, R10, RZ, PT ;  /* 0x000000ff0a00720c */ /* 0x000fe20003f05270 */
[----:B------:R-:W-:Y:S01]  /*0740*/  IMAD.MOV.U32 R8, RZ, RZ, R14 ;  /* 0x000000ffff087224 */ /* 0x000fe200078e000e */
[----:B------:R-:W-:-:S11]  /*0750*/  MOV R9, R15 ;  /* 0x0000000f00097202 */ /* 0x000fd60000000f00 */
[----:B0-----:R-:W-:Y:S05]  /*0760*/  @P0 BRA `(.L_x_341) ;  /* 0xfffffffc00c00947 */ /* 0x001fea000383ffff */
.L_x_340:
[----:B------:R-:W-:Y:S05]  /*0770*/  BSYNC B0 ;  /* 0x0000000000007941 */ /* 0x000fea0003800000 */
.L_x_339:
[----:B------:R-:W-:Y:S04]  /*0780*/  BSSY B0, `(.L_x_342) ;  /* 0x000002f000007945 */ /* 0x000fe80003800000 */
[----:B------:R-:W-:Y:S05]  /*0790*/  @!P1 BRA `(.L_x_343) ;  /* 0x0000000000b49947 */ /* 0x000fea0003800000 */
.L_x_344:
[----:B------:R-:W-:-:S04]  /*07a0*/  IADD3 R8, P0, R13, UR38, RZ ;  /* 0x000000260d087c10 */ /* 0x000fc8000ff1e0ff */
[----:B------:R-:W-:Y:S02]  /*07b0*/  LEA.HI.X.SX32 R9, R13, UR46, 0x1, P0 ;  /* 0x0000002e0d097c11 */ /* 0x000fe400080f0eff */
[----:B------:R-:W-:-:S04]  /*07c0*/  LEA R14, P0, R8, UR44, 0x2 ;  /* 0x0000002c080e7c11 */ /* 0x000fc8000f8010ff */
[----:B------:R-:W-:-:S05]  /*07d0*/  LEA.HI.X R15, R8, UR45, R9, 0x2, P0 ;  /* 0x0000002d080f7c11 */ /* 0x000fca00080f1409 */
[----:B------:R-:W2:Y:S01]  /*07e0*/  LDG.E R10, desc[UR36][R14.64] ;  /* 0x000000240e0a7981 */ /* 0x000ea2000c1e1900 */
[----:B------:R-:W-:-:S05]  /*07f0*/  IMAD.WIDE R16, R2, 0x4, R14 ;  /* 0x0000000402107825 */ /* 0x000fca00078e020e */
[----:B------:R-:W3:Y:S01]  /*0800*/  LDG.E R12, desc[UR36][R16.64] ;  /* 0x00000024100c7981 */ /* 0x000ee2000c1e1900 */
[----:B------:R-:W-:-:S05]  /*0810*/  IMAD.WIDE R18, R2, 0x4, R16 ;  /* 0x0000000402127825 */ /* 0x000fca00078e0210 */
[----:B------:R-:W4:Y:S01]  /*0820*/  LDG.E R20, desc[UR36][R18.64] ;  /* 0x0000002412147981 */ /* 0x000f22000c1e1900 */
[----:B------:R-:W-:-:S06]  /*0830*/  IMAD.WIDE R8, R2, 0x4, R18 ;  /* 0x0000000402087825 */ /* 0x000fcc00078e0212 */
[----:B------:R-:W5:Y:S01]  /*0840*/  LDG.E R8, desc[UR36][R8.64] ;  /* 0x0000002408087981 */ /* 0x000f62000c1e1900 */
[----:B--2---:R-:W-:-:S05]  /*0850*/  FADD.FTZ R10, R5, R10 ;  /* 0x0000000a050a7221 */ /* 0x004fca0000010000 */
[----:B------:R-:W-:Y:S01]  /*0860*/  FSETP.GT.FTZ.AND P0, PT, R10, RZ, PT ;  /* 0x000000ff0a00720b */ /* 0x000fe20003f14000 */
[----:B---3--:R-:W-:-:S03]  /*0870*/  FADD.FTZ R12, R5, R12 ;  /* 0x0000000c050c7221 */ /* 0x008fc60000010000 */
[----:B------:R-:W-:Y:S01]  /*0880*/  ISETP.EQ.OR P0, PT, R13, UR41, !P0 ;  /* 0x000000290d007c0c */ /* 0x000fe2000c702670 */
[----:B------:R-:W-:Y:S01]  /*0890*/  IMAD.IADD R13, R2, 0x1, R13 ;  /* 0x00000001020d7824 */ /* 0x000fe200078e020d */
[----:B------:R-:W-:Y:S01]  /*08a0*/  FSETP.GT.FTZ.AND P1, PT, R12, RZ, PT ;  /* 0x000000ff0c00720b */ /* 0x000fe20003f34000 */
[----:B----4-:R-:W-:-:S03]  /*08b0*/  FADD.FTZ R20, R5, R20 ;  /* 0x0000001405147221 */ /* 0x010fc60000010000 */
[C---:B------:R-:W-:Y:S02]  /*08c0*/  ISETP.EQ.OR P1, PT, R13.reuse, UR41, !P1 ;  /* 0x000000290d007c0c */ /* 0x040fe4000cf22670 */
[----:B------:R-:W-:Y:S02]  /*08d0*/  IADD3 R13, R13, R2, RZ ;  /* 0x000000020d0d7210 */ /* 0x000fe40007ffe0ff */
[----:B------:R-:W-:Y:S01]  /*08e0*/  FSETP.GT.FTZ.AND P2, PT, R20, RZ, PT ;  /* 0x000000ff1400720b */ /* 0x000fe20003f54000 */
[----:B-----5:R-:W-:Y:S02]  /*08f0*/  FADD.FTZ R14, R5, R8 ;  /* 0x00000008050e7221 */ /* 0x020fe40000010000 */
[----:B------:R-:W2:Y:S01]  /*0900*/  @!P0 LDG.E R9, desc[UR36][R6.64] ;  /* 0x0000002406098981 */ /* 0x000ea2000c1e1900 */
[C---:B------:R-:W-:Y:S01]  /*0910*/  ISETP.EQ.OR P2, PT, R13.reuse, UR41, !P2 ;  /* 0x000000290d007c0c */ /* 0x040fe2000d742670 */
[----:B------:R-:W-:Y:S01]  /*0920*/  IMAD.IADD R13, R13, 0x1, R2 ;  /* 0x000000010d0d7824 */ /* 0x000fe200078e0202 */
[----:B------:R-:W-:-:S03]  /*0930*/  FSETP.GT.FTZ.AND P3, PT, R14, RZ, PT ;  /* 0x000000ff0e00720b */ /* 0x000fc60003f74000 */
[----:B------:R-:W3:Y:S01]  /*0940*/  @!P1 LDG.E R16, desc[UR36][R6.64] ;  /* 0x0000002406109981 */ /* 0x000ee2000c1e1900 */
[----:B------:R-:W-:-:S07]  /*0950*/  ISETP.EQ.OR P3, PT, R13, UR41, !P3 ;  /* 0x000000290d007c0c */ /* 0x000fce000df62670 */
[----:B------:R-:W4:Y:S06]  /*0960*/  @!P2 LDG.E R18, desc[UR36][R6.64] ;  /* 0x000000240612a981 */ /* 0x000f2c000c1e1900 */
[----:B------:R-:W5:Y:S01]  /*0970*/  @!P3 LDG.E R22, desc[UR36][R6.64] ;  /* 0x000000240616b981 */ /* 0x000f62000c1e1900 */
[----:B------:R-:W-:Y:S01]  /*0980*/  @!P0 FMUL.FTZ R8, R10, R10 ;  /* 0x0000000a0a088220 */ /* 0x000fe20000410000 */
[----:B------:R-:W-:-:S03]  /*0990*/  IADD3 R13, R13, R2, RZ ;  /* 0x000000020d0d7210 */ /* 0x000fc60007ffe0ff */
[----:B--2---:R-:W-:Y:S01]  /*09a0*/  @!P0 FFMA.FTZ R11, R8, R9, R11 ;  /* 0x00000009080b8223 */ /* 0x004fe2000001000b */
[----:B------:R-:W-:-:S04]  /*09b0*/  @!P1 FMUL.FTZ R8, R12, R12 ;  /* 0x0000000c0c089220 */ /* 0x000fc80000410000 */
[----:B------:R3:W-:Y:S02]  /*09c0*/  @!P0 STS [R4], R11 ;  /* 0x0000000b04008388 */ /* 0x0007e40000000800 */
[----:B---3--:R-:W-:Y:S01]  /*09d0*/  @!P1 FFMA.FTZ R11, R16, R8, R11 ;  /* 0x00000008100b9223 */ /* 0x008fe2000001000b */
[----:B------:R-:W-:-:S04]  /*09e0*/  @!P2 FMUL.FTZ R8, R20, R20 ;  /* 0x000000141408a220 */ /* 0x000fc80000410000 */
[----:B------:R4:W-:Y:S02]  /*09f0*/  @!P1 STS [R4], R11 ;  /* 0x0000000b04009388 */ /* 0x0009e40000000800 */
[----:B----4-:R-:W-:Y:S01]  /*0a00*/  @!P2 FFMA.FTZ R11, R18, R8, R11 ;  /* 0x00000008120ba223 */ /* 0x010fe2000001000b */
[----:B------:R-:W-:-:S04]  /*0a10*/  @!P3 FMUL.FTZ R8, R14, R14 ;  /* 0x0000000e0e08b220 */ /* 0x000fc80000410000 */
[----:B------:R5:W-:Y:S02]  /*0a20*/  @!P2 STS [R4], R11 ;  /* 0x0000000b0400a388 */ /* 0x000be40000000800 */
[----:B-----5:R-:W-:-:S05]  /*0a30*/  @!P3 FFMA.FTZ R11, R22, R8, R11 ;  /* 0x00000008160bb223 */ /* 0x020fca000001000b */
[----:B------:R0:W-:Y:S01]  /*0a40*/  @!P3 STS [R4], R11 ;  /* 0x0000000b0400b388 */ /* 0x0001e20000000800 */
[----:B------:R-:W-:-:S13]  /*0a50*/  ISETP.GE.AND P0, PT, R13, UR48, PT ;  /* 0x000000300d007c0c */ /* 0x000fda000bf06270 */
[----:B0-----:R-:W-:Y:S05]  /*0a60*/  @!P0 BRA `(.L_x_344) ;  /* 0xfffffffc004c8947 */ /* 0x001fea000383ffff */
.L_x_343:
[----:B------:R-:W-:Y:S05]  /*0a70*/  BSYNC B0 ;  /* 0x0000000000007941 */ /* 0x000fea0003800000 */
.L_x_342:
[----:B------:R-:W-:Y:S05]  /*0a80*/  BRA `(.L_x_337) ;  /* 0x0000000400087947 */ /* 0x000fea0003800000 */
.L_x_338:
[----:B------:R-:W-:Y:S01]  /*0a90*/  ISETP.NE.AND P0, PT, R10, RZ, PT ;  /* 0x000000ff0a00720c */ /* 0x000fe20003f05270 */
[----:B------:R-:W-:Y:S01]  /*0aa0*/  BSSY B0, `(.L_x_345) ;  /* 0x000001a000007945 */ /* 0x000fe20003800000 */
[----:B------:R-:W-:Y:S01]  /*0ab0*/  ISETP.GE.U32.AND P1, PT, R14, 0x3, PT ;  /* 0x000000030e00780c */ /* 0x000fe20003f26070 */
[----:B------:R-:W-:Y:S01]  /*0ac0*/  IMAD.MOV.U32 R7, RZ, RZ, RZ ;  /* 0x000000ffff077224 */ /* 0x000fe200078e00ff */
[----:B------:R-:W-:-:S09]  /*0ad0*/  MOV R11, R0 ;  /* 0x00000000000b7202 */ /* 0x000fd20000000f00 */
        /* <DEDUP_REMOVED lines=8> */
.L_x_347:
[----:B------:R-:W-:Y:S01]  /*0b60*/  MOV R12, R8 ;  /* 0x00000008000c7202 */ /* 0x000fe20000000f00 */
[----:B------:R-:W-:-:S05]  /*0b70*/  IMAD.MOV.U32 R13, RZ, RZ, R9 ;  /* 0x000000ffff0d7224 */ /* 0x000fca00078e0009 */
[----:B------:R-:W2:Y:S01]  /*0b80*/  LDG.E R6, desc[UR36][R12.64] ;  /* 0x000000240c067981 */ /* 0x000ea2000c1e1900 */
[----:B------:R-:W-:Y:S01]  /*0b90*/  IADD3 R10, R10, -0x1, RZ ;  /* 0xffffffff0a0a7810 */ /* 0x000fe20007ffe0ff */
[----:B------:R-:W-:-:S04]  /*0ba0*/  IMAD.WIDE R8, R2, 0x4, R12 ;  /* 0x0000000402087825 */ /* 0x000fc800078e020c */
[----:B------:R-:W-:Y:S02]  /*0bb0*/  IMAD.IADD R11, R2, 0x1, R11 ;  /* 0x00000001020b7824 */ /* 0x000fe400078e020b */
[----:B--2---:R-:W-:-:S05]  /*0bc0*/  FADD.FTZ R6, R5, R6 ;  /* 0x0000000605067221 */ /* 0x004fca0000010000 */
[----:B------:R-:W-:-:S04]  /*0bd0*/  FSETP.GT.FTZ.AND P0, PT, R6, RZ, PT ;  /* 0x000000ff0600720b */ /* 0x000fc80003f14000 */
[----:B------:R-:W-:Y:S02]  /*0be0*/  ISETP.EQ.OR P0, PT, R15, RZ, !P0 ;  /* 0x000000ff0f00720c */ /* 0x000fe40004702670 */
[----:B------:R-:W-:-:S11]  /*0bf0*/  IADD3 R15, R2, R15, RZ ;  /* 0x0000000f020f7210 */ /* 0x000fd60007ffe0ff */
[----:B------:R-:W-:-:S05]  /*0c00*/  @!P0 FFMA.FTZ R7, R6, R6, R7 ;  /* 0x0000000606078223 */ /* 0x000fca0000010007 */
[----:B------:R0:W-:Y:S01]  /*0c10*/  @!P0 STS [R4], R7 ;  /* 0x0000000704008388 */ /* 0x0001e20000000800 */
[----:B------:R-:W-:-:S13]  /*0c20*/  ISETP.NE.AND P0, PT, R10, RZ, PT ;  /* 0x000000ff0a00720c */ /* 0x000fda0003f05270 */
[----:B0-----:R-:W-:Y:S05]  /*0c30*/  @P0 BRA `(.L_x_347) ;  /* 0xfffffffc00c80947 */ /* 0x001fea000383ffff */
.L_x_346:
[----:B------:R-:W-:Y:S05]  /*0c40*/  BSYNC B0 ;  /* 0x0000000000007941 */ /* 0x000fea0003800000 */
.L_x_345:
[----:B------:R-:W-:Y:S05]  /*0c50*/  @!P1 BRA `(.L_x_337) ;  /* 0x0000000000949947 */ /* 0x000fea0003800000 */
.L_x_348:
        /* <DEDUP_REMOVED lines=22> */
[----:B-1----:R-:W-:Y:S01]  /*0dc0*/  @!P1 FFMA.FTZ R7, R6, R6, R7 ;  /* 0x0000000606079223 */ /* 0x002fe20000010007 */
[C---:B------:R-:W-:Y:S01]  /*0dd0*/  ISETP.EQ.OR P2, PT, R11.reuse, UR41, !P2 ;  /* 0x000000290b007c0c */ /* 0x040fe2000d742670 */
[----:B------:R-:W-:Y:S01]  /*0de0*/  IMAD.IADD R11, R11, 0x1, R2 ;  /* 0x000000010b0b7824 */ /* 0x000fe200078e0202 */
[----:B------:R-:W-:-:S02]  /*0df0*/  FSETP.GT.FTZ.AND P3, PT, R8, RZ, PT ;  /* 0x000000ff0800720b */ /* 0x000fc40003f74000 */
[----:B------:R0:W-:Y:S02]  /*0e00*/  @!P1 STS [R4], R7 ;  /* 0x0000000704009388 */ /* 0x0001e40000000800 */
[C---:B------:R-:W-:Y:S02]  /*0e10*/  ISETP.EQ.OR P1, PT, R11.reuse, UR41, !P3 ;  /* 0x000000290b007c0c */ /* 0x040fe4000df22670 */
[----:B------:R-:W-:Y:S01]  /*0e20*/  IADD3 R11, R11, R2, RZ ;  /* 0x000000020b0b7210 */ /* 0x000fe20007ffe0ff */
[----:B0-----:R-:W-:-:S05]  /*0e30*/  @!P0 FFMA.FTZ R7, R10, R10, R7 ;  /* 0x0000000a0a078223 */ /* 0x001fca0000010007 */
[----:B------:R0:W-:Y:S01]  /*0e40*/  @!P0 STS [R4], R7 ;  /* 0x0000000704008388 */ /* 0x0001e20000000800 */
[----:B------:R-:W-:Y:S01]  /*0e50*/  ISETP.GE.AND P0, PT, R11, UR47, PT ;  /* 0x0000002f0b007c0c */ /* 0x000fe2000bf06270 */
[----:B0-----:R-:W-:-:S05]  /*0e60*/  @!P2 FFMA.FTZ R7, R18, R18, R7 ;  /* 0x000000121207a223 */ /* 0x001fca0000010007 */
[----:B------:R0:W-:Y:S02]  /*0e70*/  @!P2 STS [R4], R7 ;  /* 0x000000070400a388 */ /* 0x0001e40000000800 */
[----:B0-----:R-:W-:-:S05]  /*0e80*/  @!P1 FFMA.FTZ R7, R8, R8, R7 ;  /* 0x0000000808079223 */ /* 0x001fca0000010007 */
[----:B------:R1:W-:Y:S01]  /*0e90*/  @!P1 STS [R4], R7 ;  /* 0x0000000704009388 */ /* 0x0003e20000000800 */
[----:B------:R-:W-:Y:S05]  /*0ea0*/  @!P0 BRA `(.L_x_348) ;  /* 0xfffffffc006c8947 */ /* 0x000fea000383ffff */
.L_x_337:
        /* <DEDUP_REMOVED lines=23> */
.L_x_353:
[----:B-1----:R-:W0:Y:S01]  /*1020*/  LDS.128 R4, [R20] ;  /* 0x0000000014047984 */ /* 0x002e220000000c00 */
        /* <DEDUP_REMOVED lines=24> */
.L_x_352:
[----:B------:R-:W-:-:S13]  /*11b0*/  ISETP.GT.AND P1, PT, R2, 0x4, PT ;  /* 0x000000040200780c */ /* 0x000fda0003f24270 */
[----:B------:R-:W-:Y:S05]  /*11c0*/  @!P1 BRA `(.L_x_354) ;  /* 0x0000000000389947 */ /* 0x000fea0003800000 */
[----:B-1----:R-:W0:Y:S01]  /*11d0*/  LDS.128 R4, [R20] ;  /* 0x0000000014047984 */ /* 0x002e220000000c00 */
        /* <DEDUP_REMOVED lines=13> */
.L_x_354:
[----:B------:R-:W-:-:S13]  /*12b0*/  ISETP.NE.OR P0, PT, R2, RZ, P0 ;  /* 0x000000ff0200720c */ /* 0x000fda0000705670 */
[----:B------:R-:W-:Y:S05]  /*12c0*/  @!P0 BRA `(.L_x_350) ;  /* 0x0000000000288947 */ /* 0x000fea0003800000 */
.L_x_351:
[----:B-1----:R0:W1:Y:S01]  /*12d0*/  LDS.128 R4, [R20] ;  /* 0x0000000014047984 */ /* 0x0020620000000c00 */
        /* <DEDUP_REMOVED lines=9> */
.L_x_350:
[----:B------:R-:W-:-:S13]  /*1370*/  ISETP.NE.AND P0, PT, R21, RZ, PT ;  /* 0x000000ff1500720c */ /* 0x000fda0003f05270 */
[----:B------:R-:W-:Y:S05]  /*1380*/  @!P0 BRA `(.L_x_349) ;  /* 0x00000000001c8947 */ /* 0x000fea0003800000 */
[----:B------:R-:W-:-:S07]  /*1390*/  LEA R0, R0, R3, 0x2 ;  /* 0x0000000300007211 */ /* 0x000fce00078e10ff */
.L_x_355:
[----:B------:R0:W2:Y:S01]  /*13a0*/  LDS R2, [R0] ;  /* 0x0000000000027984 */ /* 0x0000a20000000800 */
[----:B------:R-:W-:-:S05]  /*13b0*/  VIADD R21, R21, 0xffffffff ;  /* 0xffffffff15157836 */ /* 0x000fca0000000000 */
[----:B------:R-:W-:Y:S02]  /*13c0*/  ISETP.NE.AND P0, PT, R21, RZ, PT ;  /* 0x000000ff1500720c */ /* 0x000fe40003f05270 */
[----:B0-----:R-:W-:Y:S01]  /*13d0*/  IADD3 R0, R0, 0x4, RZ ;  /* 0x0000000400007810 */ /* 0x001fe20007ffe0ff */
[----:B--2---:R-:W-:-:S10]  /*13e0*/  FADD.FTZ R19, R2, R19 ;  /* 0x0000001302137221 */ /* 0x004fd40000010000 */
[----:B------:R-:W-:Y:S05]  /*13f0*/  @P0 BRA `(.L_x_355) ;  /* 0xfffffffc00e80947 */ /* 0x000fea000383ffff */
.L_x_349:
[----:B------:R-:W-:Y:S02]  /*1400*/  ULDC.U8 UR4, c[0x0][0x238] ;  /* 0x00008e0000047ab9 */ /* 0x000fe40000000000 */
[----:B------:R-:W-:-:S04]  /*1410*/  UPRMT UR4, UR4, 0x8880, URZ ;  /* 0x0000888004047896 */ /* 0x000fc8000800003f */
[----:B------:R-:W-:-:S03]  /*1420*/  UISETP.NE.AND UP0, UPT, UR4, URZ, UPT ;  /* 0x0000003f0400728c */ /* 0x000fc6000bf05270 */
[----:B------:R-:W-:Y:S02]  /*1430*/  ULDC.64 UR4, c[0x0][0x230] ;  /* 0x00008c0000047ab9 */ /* 0x000fe40000000a00 */
[----:B------:R-:W-:-:S04]  /*1440*/  USEL UR4, UR4, 0x1, UP0 ;  /* 0x0000000104047887 */ /* 0x000fc80008000000 */
[----:B------:R-:W-:-:S06]  /*1450*/  UIMAD UR4, UR4, UR5, URZ ;  /* 0x00000005040472a4 */ /* 0x000fcc000f8e023f */
[----:B------:R-:W-:Y:S01]  /*1460*/  I2FP.F32.S32 R0, UR4 ;  /* 0x0000000400007c45 */ /* 0x000fe20008201400 */
[----:B------:R-:W-:Y:S02]  /*1470*/  ULDC.64 UR4, c[0x0][0x210] ;  /* 0x0000840000047ab9 */ /* 0x000fe40000000a00 */
[----:B------:R-:W-:-:S03]  /*1480*/  ULEA UR4, UP0, UR39, UR4, 0x2 ;  /* 0x0000000427047291 */ /* 0x000fc6000f80103f */
[----:B------:R-:W0:Y:S01]  /*1490*/  MUFU.RCP R0, R0 ;  /* 0x0000000000007308 */ /* 0x000e220000001000 */
[----:B------:R-:W-:Y:S02]  /*14a0*/  ULEA.HI.X UR5, UR39, UR5, UR40, 0x2, UP0 ;  /* 0x0000000527057291 */ /* 0x000fe400080f1428 */
[----:B------:R-:W-:-:S04]  /*14b0*/  IMAD.U32 R2, RZ, RZ, UR4 ;  /* 0x00000004ff027e24 */ /* 0x000fc8000f8e00ff */
[----:B------:R-:W-:Y:S01]  /*14c0*/  MOV R3, UR5 ;  /* 0x0000000500037c02 */ /* 0x000fe20008000f00 */
[----:B0-----:R-:W-:-:S05]  /*14d0*/  FMUL.FTZ R19, R0, R19 ;  /* 0x0000001300137220 */ /* 0x001fca0000410000 */
[----:B------:R-:W-:Y:S01]  /*14e0*/  STG.E desc[UR36][R2.64], R19 ;  /* 0x0000001302007986 */ /* 0x000fe2000c101924 */
[----:B------:R-:W-:Y:S05]  /*14f0*/  EXIT ;  /* 0x000000000000794d */ /* 0x000fea0003800000 */
.L_x_356:
        /* <DEDUP_REMOVED lines=16> */
.L_x_446:


//--------------------- .text._ZN2at6native51_GLOBAL__N__eebb21b7_18_MultiMarginLoss_cu_b86932df30MultiMarginLoss_forward_kernelILi1EfEEvPT0_PKS3_PKlS6_iibS3_ --------------------------
	.section	.text._ZN2at6native51_GLOBAL__N__eebb21b7_18_MultiMarginLoss_cu_b86932df30MultiMarginLoss_forward_kernelILi1EfEEvPT0_PKS3_PKlS6_iibS3_,"ax",@progbits
	.align	128
.text._ZN2at6native51_GLOBAL__N__eebb21b7_18_MultiMarginLoss_cu_b86932df30MultiMarginLoss_forward_kernelILi1EfEEvPT0_PKS3_PKlS6_iibS3_:
        .type           _ZN2at6native51_GLOBAL__N__eebb21b7_18_MultiMarginLoss_cu_b86932df30MultiMarginLoss_forward_kernelILi1EfEEvPT0_PKS3_PKlS6_iibS3_,@function
        .size           _ZN2at6native51_GLOBAL__N__eebb21b7_18_MultiMarginLoss_cu_b86932df30MultiMarginLoss_forward_kernelILi1EfEEvPT0_PKS3_PKlS6_iibS3_,(.L_x_447 - _ZN2at6native51_GLOBAL__N__eebb21b7_18_MultiMarginLoss_cu_b86932df30MultiMarginLoss_forward_kernelILi1EfEEvPT0_PKS3_PKlS6_iibS3_)
        .other          _ZN2at6native51_GLOBAL__N__eebb21b7_18_MultiMarginLoss_cu_b86932df30MultiMarginLoss_forward_kernelILi1EfEEvPT0_PKS3_PKlS6_iibS3_,@"STO_CUDA_ENTRY STV_DEFAULT"
_ZN2at6native51_GLOBAL__N__eebb21b7_18_MultiMarginLoss_cu_b86932df30MultiMarginLoss_forward_kernelILi1EfEEvPT0_PKS3_PKlS6_iibS3_:
        /* <DEDUP_REMOVED lines=39> */
.L_x_357:
        /* <DEDUP_REMOVED lines=42> */
[----:B------:R-:W-:-:S05]  /*0510*/  @!P2 LOP3.LUT R14, RZ, R2, RZ, 0x33, !PT ;  /* 0x00000002ff0ea212 */ /* 0x000fca00078e33ff */
[----:B------:R-:W-:-:S05]  /*0520*/  VIADD R10, R14, 0x1 ;  /* 0x000000010e0a7836 */ /* 0x000fca0000000000 */
        /* <DEDUP_REMOVED lines=9> */
[----:B------:R-:W-:Y:S02]  /*05c0*/  MOV R13, R0 ;  /* 0x00000000000d7202 */ /* 0x000fe40000000f00 */
[----:B------:R-:W-:-:S03]  /*05d0*/  MOV R6, UR5 ;  /* 0x0000000500067c02 */ /* 0x000fc60008000f00 */
[----:B------:R-:W-:Y:S02]  /*05e0*/  IMAD.U32 R7, RZ, RZ, UR4 ;  /* 0x00000004ff077e24 */ /* 0x000fe4000f8e00ff */
[----:B------:R-:W-:Y:S05]  /*05f0*/  @!P0 BRA `(.L_x_361) ;  /* 0x0000000000588947 */ /* 0x000fea0003800000 */
[C---:B------:R-:W-:Y:S01]  /*0600*/  IADD3 R12, P0, R0.reuse, UR38, RZ ;  /* 0x00000026000c7c10 */ /* 0x040fe2000ff1e0ff */
[----:B------:R-:W-:Y:S02]  /*0610*/  VIADD R17, R0, -UR41 ;  /* 0x8000002900117c36 */ /* 0x000fe40008000000 */
[----:B------:R-:W-:Y:S01]  /*0620*/  IMAD.MOV.U32 R11, RZ, RZ, RZ ;  /* 0x000000ffff0b7224 */ /* 0x000fe200078e00ff */
[----:B------:R-:W-:Y:S02]  /*0630*/  LEA R8, P2, R12, R8, 0x2 ;  /* 0x000000080c087211 */ /* 0x000fe400078410ff */
[----:B------:R-:W-:-:S04]  /*0640*/  LEA.HI.X.SX32 R13, R0, UR46, 0x1, P0 ;  /* 0x0000002e000d7c11 */ /* 0x000fc800080f0eff */
[----:B------:R-:W-:Y:S02]  /*0650*/  LEA.HI.X R9, R12, R9, R13, 0x2, P2 ;  /* 0x000000090c097211 */ /* 0x000fe400010f140d */
[----:B------:R-:W-:-:S07]  /*0660*/  MOV R13, R0 ;  /* 0x00000000000d7202 */ /* 0x000fce0000000f00 */
.L_x_362:
[----:B------:R-:W-:Y:S02]  /*0670*/  IMAD.MOV.U32 R14, RZ, RZ, R8 ;  /* 0x000000ffff0e7224 */ /* 0x000fe400078e0008 */
[----:B------:R-:W-:-:S05]  /*0680*/  IMAD.MOV.U32 R15, RZ, RZ, R9 ;  /* 0x000000ffff0f7224 */ /* 0x000fca00078e0009 */
[----:B------:R-:W2:Y:S02]  /*0690*/  LDG.E R8, desc[UR36][R14.64] ;  /* 0x000000240e087981 */ /* 0x000ea4000c1e1900 */
[----:B--2---:R-:W-:-:S05]  /*06a0*/  FADD.FTZ R12, R5, R8 ;  /* 0x00000008050c7221 */ /* 0x004fca0000010000 */
[----:B------:R-:W-:-:S04]  /*06b0*/  FSETP.GT.FTZ.AND P0, PT, R12, RZ, PT ;  /* 0x000000ff0c00720b */ /* 0x000fc80003f14000 */
[----:B------:R-:W-:-:S13]  /*06c0*/  ISETP.EQ.OR P0, PT, R17, RZ, !P0 ;  /* 0x000000ff1100720c */ /* 0x000fda0004702670 */
[----:B------:R-:W2:Y:S01]  /*06d0*/  @!P0 LDG.E R8, desc[UR36][R6.64] ;  /* 0x0000002406088981 */ /* 0x000ea2000c1e1900 */
[----:B------:R-:W-:Y:S01]  /*06e0*/  IADD3 R10, R10, -0x1, RZ ;  /* 0xffffffff0a0a7810 */ /* 0x000fe20007ffe0ff */
[C---:B------:R-:W-:Y:S01]  /*06f0*/  IMAD.IADD R13, R2.reuse, 0x1, R13 ;  /* 0x00000001020d7824 */ /* 0x040fe200078e020d */
[----:B------:R-:W-:Y:S01]  /*0700*/  IADD3 R17, R2, R17, RZ ;  /* 0x0000001102117210 */ /* 0x000fe20007ffe0ff */
[----:B--2---:R-:W-:Y:S01]  /*0710*/  @!P0 FFMA.FTZ R11, R12, R8, R11 ;  /* 0x000000080c0b8223 */ /* 0x004fe2000001000b */
[----:B------:R-:W-:-:S04]  /*0720*/  IMAD.WIDE R8, R2, 0x4, R14 ;  /* 0x0000000402087825 */ /* 0x000fc800078e020e */
[----:B------:R0:W-:Y:S01]  /*0730*/  @!P0 STS [R4], R11 ;  /* 0x0000000b04008388 */ /* 0x0001e20000000800 */
[----:B------:R-:W-:-:S13]  /*0740*/  ISETP.NE.AND P0, PT, R10, RZ, PT ;  /* 0x000000ff0a00720c */ /* 0x000fda0003f05270 */
[----:B0-----:R-:W-:Y:S05]  /*0750*/  @P0 BRA `(.L_x_362) ;  /* 0xfffffffc00c40947 */ /* 0x001fea000383ffff */
.L_x_361:
[----:B------:R-:W-:Y:S05]  /*0760*/  BSYNC B0 ;  /* 0x0000000000007941 */ /* 0x000fea0003800000 */
.L_x_360:
[----:B------:R-:W-:Y:S04]  /*0770*/  BSSY B0, `(.L_x_363) ;  /* 0x000002b000007945 */ /* 0x000fe80003800000 */
[----:B------:R-:W-:Y:S05]  /*0780*/  @!P1 BRA `(.L_x_364) ;  /* 0x0000000000a49947 */ /* 0x000fea0003800000 */
.L_x_365:
        /* <DEDUP_REMOVED lines=30> */
[----:B------:R-:W-:Y:S01]  /*0970*/  IADD3 R13, R13, R2, RZ ;  /* 0x000000020d0d7210 */ /* 0x000fe20007ffe0ff */
[----:B--2---:R-:W-:-:S05]  /*0980*/  @!P0 FFMA.FTZ R11, R10, R8, R11 ;  /* 0x000000080a0b8223 */ /* 0x004fca000001000b */
[----:B------:R3:W-:Y:S02]  /*0990*/  @!P0 STS [R4], R11 ;  /* 0x0000000b04008388 */ /* 0x0007e40000000800 */
[----:B---3--:R-:W-:-:S05]  /*09a0*/  @!P1 FFMA.FTZ R11, R16, R12, R11 ;  /* 0x0000000c100b9223 */ /* 0x008fca000001000b */
[----:B------:R4:W-:Y:S02]  /*09b0*/  @!P1 STS [R4], R11 ;  /* 0x0000000b04009388 */ /* 0x0009e40000000800 */
[----:B----4-:R-:W-:-:S05]  /*09c0*/  @!P2 FFMA.FTZ R11, R18, R20, R11 ;  /* 0x00000014120ba223 */ /* 0x010fca000001000b */
[----:B------:R5:W-:Y:S02]  /*09d0*/  @!P2 STS [R4], R11 ;  /* 0x0000000b0400a388 */ /* 0x000be40000000800 */
[----:B-----5:R-:W-:-:S05]  /*09e0*/  @!P3 FFMA.FTZ R11, R22, R14, R11 ;  /* 0x0000000e160bb223 */ /* 0x020fca000001000b */
[----:B------:R0:W-:Y:S01]  /*09f0*/  @!P3 STS [R4], R11 ;  /* 0x0000000b0400b388 */ /* 0x0001e20000000800 */
[----:B------:R-:W-:-:S13]  /*0a00*/  ISETP.GE.AND P0, PT, R13, UR48, PT ;  /* 0x000000300d007c0c */ /* 0x000fda000bf06270 */
[----:B0-----:R-:W-:Y:S05]  /*0a10*/  @!P0 BRA `(.L_x_365) ;  /* 0xfffffffc005c8947 */ /* 0x001fea000383ffff */
.L_x_364:
[----:B------:R-:W-:Y:S05]  /*0a20*/  BSYNC B0 ;  /* 0x0000000000007941 */ /* 0x000fea0003800000 */
.L_x_363:
[----:B------:R-:W-:Y:S05]  /*0a30*/  BRA `(.L_x_358) ;  /* 0x0000000400087947 */ /* 0x000fea0003800000 */
.L_x_359:
        /* <DEDUP_REMOVED lines=13> */
.L_x_368:
        /* <DEDUP_REMOVED lines=10> */
[----:B------:R-:W-:-:S05]  /*0bb0*/  @!P0 FADD.FTZ R7, R7, R6 ;  /* 0x0000000607078221 */ /* 0x000fca0000010000 */
[----:B------:R0:W-:Y:S01]  /*0bc0*/  @!P0 STS [R4], R7 ;  /* 0x0000000704008388 */ /* 0x0001e20000000800 */
[----:B------:R-:W-:-:S13]  /*0bd0*/  ISETP.NE.AND P0, PT, R10, RZ, PT ;  /* 0x000000ff0a00720c */ /* 0x000fda0003f05270 */
[----:B0-----:R-:W-:Y:S05]  /*0be0*/  @P0 BRA `(.L_x_368) ;  /* 0xfffffffc00c80947 */ /* 0x001fea000383ffff */
.L_x_367:
[----:B------:R-:W-:Y:S05]  /*0bf0*/  BSYNC B0 ;  /* 0x0000000000007941 */ /* 0x000fea0003800000 */
.L_x_366:
[----:B------:R-:W-:Y:S05]  /*0c00*/  @!P1 BRA `(.L_x_358) ;  /* 0x0000000000949947 */ /* 0x000fea0003800000 */
.L_x_369:
        /* <DEDUP_REMOVED lines=22> */
[----:B-1----:R-:W-:Y:S01]  /*0d70*/  @!P1 FADD.FTZ R7, R7, R6 ;  /* 0x0000000607079221 */ /* 0x002fe20000010000 */
[C---:B------:R-:W-:Y:S01]  /*0d80*/  ISETP.EQ.OR P2, PT, R11.reuse, UR41, !P2 ;  /* 0x000000290b007c0c */ /* 0x040fe2000d742670 */
[----:B------:R-:W-:Y:S01]  /*0d90*/  IMAD.IADD R11, R11, 0x1, R2 ;  /* 0x000000010b0b7824 */ /* 0x000fe200078e0202 */
[----:B------:R-:W-:-:S02]  /*0da0*/  FSETP.GT.FTZ.AND P3, PT, R8, RZ, PT ;  /* 0x000000ff0800720b */ /* 0x000fc40003f74000 */
[----:B------:R0:W-:Y:S02]  /*0db0*/  @!P1 STS [R4], R7 ;  /* 0x0000000704009388 */ /* 0x0001e40000000800 */
[C---:B------:R-:W-:Y:S02]  /*0dc0*/  ISETP.EQ.OR P1, PT, R11.reuse, UR41, !P3 ;  /* 0x000000290b007c0c */ /* 0x040fe4000df22670 */
[----:B------:R-:W-:Y:S01]  /*0dd0*/  IADD3 R11, R11, R2, RZ ;  /* 0x000000020b0b7210 */ /* 0x000fe20007ffe0ff */
[----:B0-----:R-:W-:-:S05]  /*0de0*/  @!P0 FADD.FTZ R7, R7, R10 ;  /* 0x0000000a07078221 */ /* 0x001fca0000010000 */
[----:B------:R0:W-:Y:S01]  /*0df0*/  @!P0 STS [R4], R7 ;  /* 0x0000000704008388 */ /* 0x0001e20000000800 */
[----:B------:R-:W-:Y:S01]  /*0e00*/  ISETP.GE.AND P0, PT, R11, UR47, PT ;  /* 0x0000002f0b007c0c */ /* 0x000fe2000bf06270 */
[----:B0-----:R-:W-:-:S05]  /*0e10*/  @!P2 FADD.FTZ R7, R7, R18 ;  /* 0x000000120707a221 */ /* 0x001fca0000010000 */
[----:B------:R0:W-:Y:S02]  /*0e20*/  @!P2 STS [R4], R7 ;  /* 0x000000070400a388 */ /* 0x0001e40000000800 */
[----:B0-----:R-:W-:-:S05]  /*0e30*/  @!P1 FADD.FTZ R7, R7, R8 ;  /* 0x0000000807079221 */ /* 0x001fca0000010000 */
[----:B------:R1:W-:Y:S01]  /*0e40*/  @!P1 STS [R4], R7 ;  /* 0x0000000704009388 */ /* 0x0003e20000000800 */
[----:B------:R-:W-:Y:S05]  /*0e50*/  @!P0 BRA `(.L_x_369) ;  /* 0xfffffffc006c8947 */ /* 0x000fea000383ffff */
.L_x_358:
        /* <DEDUP_REMOVED lines=23> */
.L_x_374:
        /* <DEDUP_REMOVED lines=25> */
.L_x_373:
        /* <DEDUP_REMOVED lines=16> */
.L_x_375:
[----:B------:R-:W-:-:S13]  /*1260*/  ISETP.NE.OR P0, PT, R2, RZ, P0 ;  /* 0x000000ff0200720c */ /* 0x000fda0000705670 */
[----:B------:R-:W-:Y:S05]  /*1270*/  @!P0 BRA `(.L_x_371) ;  /* 0x0000000000288947 */ /* 0x000fea0003800000 */
.L_x_372:
        /* <DEDUP_REMOVED lines=10> */
.L_x_371:
[----:B------:R-:W-:-:S13]  /*1320*/  ISETP.NE.AND P0, PT, R21, RZ, PT ;  /* 0x000000ff1500720c */ /* 0x000fda0003f05270 */
[----:B------:R-:W-:Y:S05]  /*1330*/  @!P0 BRA `(.L_x_370) ;  /* 0x00000000001c8947 */ /* 0x000fea0003800000 */
[----:B------:R-:W-:-:S07]  /*1340*/  LEA R0, R0, R3, 0x2 ;  /* 0x0000000300007211 */ /* 0x000fce00078e10ff */
.L_x_376:
[----:B------:R0:W2:Y:S01]  /*1350*/  LDS R2, [R0] ;  /* 0x0000000000027984 */ /* 0x0000a20000000800 */
[----:B------:R-:W-:-:S05]  /*1360*/  VIADD R21, R21, 0xffffffff ;  /* 0xffffffff15157836 */ /* 0x000fca0000000000 */
[----:B------:R-:W-:Y:S02]  /*1370*/  ISETP.NE.AND P0, PT, R21, RZ, PT ;  /* 0x000000ff1500720c */ /* 0x000fe40003f05270 */
[----:B0-----:R-:W-:Y:S01]  /*1380*/  IADD3 R0, R0, 0x4, RZ ;  /* 0x0000000400007810 */ /* 0x001fe20007ffe0ff */
[----:B--2---:R-:W-:-:S10]  /*1390*/  FADD.FTZ R19, R2, R19 ;  /* 0x0000001302137221 */ /* 0x004fd40000010000 */
[----:B------:R-:W-:Y:S05]  /*13a0*/  @P0 BRA `(.L_x_376) ;  /* 0xfffffffc00e80947 */ /* 0x000fea000383ffff */
.L_x_370:
        /* <DEDUP_REMOVED lines=16> */
.L_x_377:
        /* <DEDUP_REMOVED lines=13> */
.L_x_447:


//--------------------- .text._ZN2at6native51_GLOBAL__N__eebb21b7_18_MultiMarginLoss_cu_b86932df30MultiMarginLoss_forward_kernelILi2EdEEvPT0_PKS3_PKlS6_iibS3_ --------------------------
	.section	.text._ZN2at6native51_GLOBAL__N__eebb21b7_18_MultiMarginLoss_cu_b86932df30MultiMarginLoss_forward_kernelILi2EdEEvPT0_PKS3_PKlS6_iibS3_,"ax",@progbits
	.align	128
.text._ZN2at6native51_GLOBAL__N__eebb21b7_18_MultiMarginLoss_cu_b86932df30MultiMarginLoss_forward_kernelILi2EdEEvPT0_PKS3_PKlS6_iibS3_:
        .type           _ZN2at6native51_GLOBAL__N__eebb21b7_18_MultiMarginLoss_cu_b86932df30MultiMarginLoss_forward_kernelILi2EdEEvPT0_PKS3_PKlS6_iibS3_,@function
        .size           _ZN2at6native51_GLOBAL__N__eebb21b7_18_MultiMarginLoss_cu_b86932df30MultiMarginLoss_forward_kernelILi2EdEEvPT0_PKS3_PKlS6_iibS3_,(.L_x_448 - _ZN2at6native51_GLOBAL__N__eebb21b7_18_MultiMarginLoss_cu_b86932df30MultiMarginLoss_forward_kernelILi2EdEEvPT0_PKS3_PKlS6_iibS3_)
        .other          _ZN2at6native51_GLOBAL__N__eebb21b7_18_MultiMarginLoss_cu_b86932df30MultiMarginLoss_forward_kernelILi2EdEEvPT0_PKS3_PKlS6_iibS3_,@"STO_CUDA_ENTRY STV_DEFAULT"
_ZN2at6native51_GLOBAL__N__eebb21b7_18_MultiMarginLoss_cu_b86932df30MultiMarginLoss_forward_kernelILi2EdEEvPT0_PKS3_PKlS6_iibS3_:
        /* <DEDUP_REMOVED lines=28> */
[----:B------:R-:W-:Y:S01]  /*01c0*/  IMAD.U32 R5, RZ, RZ, UR5 ;  /* 0x00000005ff057e24 */ /* 0x000fe2000f8e00ff */
[----:B------:R-:W-:Y:S01]  /*01d0*/  ULDC.64 UR4, c[0x4][0x128] ;  /* 0x01004a0000047ab9 */ /* 0x000fe20000000a00 */
[----:B------:R-:W-:Y:S02]  /*01e0*/  IMAD.U32 R10, RZ, RZ, UR6 ;  /* 0x00000006ff0a7e24 */ /* 0x000fe4000f8e00ff */
[----:B------:R-:W-:Y:S02]  /*01f0*/  IMAD.U32 R6, RZ, RZ, UR4 ;  /* 0x00000004ff067e24 */ /* 0x000fe4000f8e00ff */
[----:B------:R-:W-:-:S02]  /*0200*/  IMAD.U32 R7, RZ, RZ, UR5 ;  /* 0x00000005ff077e24 */ /* 0x000fc4000f8e00ff */
[----:B------:R-:W-:Y:S02]  /*0210*/  IMAD.U32 R11, RZ, RZ, UR7 ;  /* 0x00000007ff0b7e24 */ /* 0x000fe4000f8e00ff */
[----:B------:R-:W-:Y:S02]  /*0220*/  IMAD.MOV.U32 R8, RZ, RZ, 0x22 ;  /* 0x00000022ff087424 */ /* 0x000fe400078e00ff */
[----:B------:R-:W-:Y:S02]  /*0230*/  IMAD.MOV.U32 R12, RZ, RZ, 0x1 ;  /* 0x00000001ff0c7424 */ /* 0x000fe400078e00ff */
[----:B0-----:R-:W-:-:S07]  /*0240*/  IMAD.MOV.U32 R13, RZ, RZ, RZ ;  /* 0x000000ffff0d7224 */ /* 0x001fce00078e00ff */
[----:B------:R-:W-:-:S07]  /*0250*/  LEPC R20, `(.L_x_378) ;  /* 0x000000001014794e */ /* 0x000fce0000000000 */
[----:B-1----:R-:W-:Y:S05]  /*0260*/  CALL.ABS.NOINC R2 ;  /* 0x0000000002007343 */ /* 0x002fea0003c00000 */
.L_x_378:
[----:B------:R-:W0:Y:S01]  /*0270*/  S2R R2, SR_CgaCtaId ;  /* 0x0000000000027919 */ /* 0x000e220000008800 */
[----:B------:R-:W1:Y:S01]  /*0280*/  LDC R11, c[0x0][0x234] ;  /* 0x00008d00ff0b7b82 */ /* 0x000e620000000800 */
[----:B------:R-:W-:Y:S01]  /*0290*/  MOV R17, 0x400 ;  /* 0x0000040000117802 */ /* 0x000fe20000000f00 */
[----:B------:R-:W1:Y:S06]  /*02a0*/  S2R R0, SR_TID.X ;  /* 0x0000000000007919 */ /* 0x000e6c0000002100 */
[----:B------:R-:W2:Y:S01]  /*02b0*/  LDC R5, c[0x0][RZ] ;  /* 0x00000000ff057b82 */ /* 0x000ea20000000800 */
[----:B0-----:R-:W-:-:S02]  /*02c0*/  LEA R17, R2, R17, 0x18 ;  /* 0x0000001102117211 */ /* 0x001fc400078ec0ff */
[----:B-1----:R-:W-:-:S03]  /*02d0*/  ISETP.GE.AND P0, PT, R0, R11, PT ;  /* 0x0000000b0000720c */ /* 0x002fc60003f06270 */
[----:B------:R-:W-:-:S05]  /*02e0*/  IMAD R25, R0, 0x8, R17 ;  /* 0x0000000800197824 */ /* 0x000fca00078e0211 */
[----:B------:R0:W-:Y:S05]  /*02f0*/  STS.64 [R25], RZ ;  /* 0x000000ff19007388 */ /* 0x0001ea0000000a00 */
[----:B--2---:R-:W-:Y:S05]  /*0300*/  @P0 BRA `(.L_x_379) ;  /* 0x0000000800e80947 */ /* 0x004fea0003800000 */
[----:B------:R-:W1:Y:S01]  /*0310*/  LDC.64 R12, c[0x0][0x218] ;  /* 0x00008600ff0c7b82 */ /* 0x000e620000000a00 */
[----:B------:R-:W-:Y:S02]  /*0320*/  USHF.R.S32.HI UR4, URZ, 0x1f, UR41 ;  /* 0x0000001f3f047899 */ /* 0x000fe40008011429 */
[----:B------:R-:W-:Y:S01]  /*0330*/  UIADD3 UR5, UP0, UR38, UR41, URZ ;  /* 0x0000002926057290 */ /* 0x000fe2000ff1e03f */
[----:B------:R-:W2:Y:S01]  /*0340*/  I2F.U32.RP R8, R5 ;  /* 0x0000000500087306 */ /* 0x000ea20000209000 */
[----:B------:R-:W-:Y:S01]  /*0350*/  ISETP.NE.U32.AND P2, PT, R5, RZ, PT ;  /* 0x000000ff0500720c */ /* 0x000fe20003f45070 */
[----:B------:R-:W-:Y:S01]  /*0360*/  ULDC.64 UR8, c[0x0][0x240] ;  /* 0x0000900000087ab9 */ /* 0x000fe20000000a00 */
[----:B------:R-:W-:Y:S02]  /*0370*/  UIADD3.X UR6, UR46, UR4, URZ, UP0, !UPT ;  /* 0x000000042e067290 */ /* 0x000fe400087fe43f */
[----:B------:R-:W-:-:S04]  /*0380*/  IMAD.U32 R2, RZ, RZ, UR5 ;  /* 0x00000005ff027e24 */ /* 0x000fc8000f8e00ff */
[----:B------:R-:W-:Y:S01]  /*0390*/  IMAD.U32 R3, RZ, RZ, UR6 ;  /* 0x00000006ff037e24 */ /* 0x000fe2000f8e00ff */
[----:B------:R-:W-:Y:S01]  /*03a0*/  ULDC.64 UR6, c[0x0][0x228] ;  /* 0x00008a0000067ab9 */ /* 0x000fe20000000a00 */
[----:B-1----:R-:W-:-:S04]  /*03b0*/  LEA R6, P0, R2, R12, 0x3 ;  /* 0x0000000c02067211 */ /* 0x002fc800078018ff */
[----:B------:R-:W-:-:S06]  /*03c0*/  LEA.HI.X R7, R2, R13, R3, 0x3, P0 ;  /* 0x0000000d02077211 */ /* 0x000fcc00000f1c03 */
[----:B------:R-:W3:Y:S01]  /*03d0*/  LDG.E.64 R6, desc[UR36][R6.64] ;  /* 0x0000002406067981 */ /* 0x000ee2000c1e1b00 */
[----:B--2---:R-:W1:Y:S02]  /*03e0*/  MUFU.RCP R8, R8 ;  /* 0x0000000800087308 */ /* 0x004e640000001000 */
[----:B-1----:R-:W-:-:S06]  /*03f0*/  VIADD R2, R8, 0xffffffe ;  /* 0x0ffffffe08027836 */ /* 0x002fcc0000000000 */
[----:B------:R1:W2:Y:S02]  /*0400*/  F2I.FTZ.U32.TRUNC.NTZ R3, R2 ;  /* 0x0000000200037305 */ /* 0x0002a4000021f000 */
[----:B-1----:R-:W-:Y:S02]  /*0410*/  IMAD.MOV.U32 R2, RZ, RZ, RZ ;  /* 0x000000ffff027224 */ /* 0x002fe400078e00ff */
[----:B--2---:R-:W-:-:S04]  /*0420*/  IMAD.MOV R4, RZ, RZ, -R3 ;  /* 0x000000ffff047224 */ /* 0x004fc800078e0a03 */
[----:B------:R-:W-:Y:S01]  /*0430*/  IMAD R9, R4, R5, RZ ;  /* 0x0000000504097224 */ /* 0x000fe200078e02ff */
[----:B------:R-:W-:-:S03]  /*0440*/  LOP3.LUT R4, RZ, R0, RZ, 0x33, !PT ;  /* 0x00000000ff047212 */ /* 0x000fc600078e33ff */
[----:B------:R-:W-:-:S04]  /*0450*/  IMAD.HI.U32 R3, R3, R9, R2 ;  /* 0x0000000903037227 */ /* 0x000fc800078e0002 */
[----:B------:R-:W-:-:S04]  /*0460*/  IMAD.IADD R4, R4, 0x1, R11 ;  /* 0x0000000104047824 */ /* 0x000fc800078e020b */
        /* <DEDUP_REMOVED lines=13> */
[----:B---3--:R-:W-:Y:S01]  /*0540*/  DADD R6, -R6, UR8 ;  /* 0x0000000806067e29 */ /* 0x008fe20008000100 */
[----:B------:R-:W-:Y:S10]  /*0550*/  @!P0 BRA `(.L_x_380) ;  /* 0x00000004004c8947 */ /* 0x000ff40003800000 */
[----:B------:R-:W-:Y:S01]  /*0560*/  ISETP.NE.AND P0, PT, R10, RZ, PT ;  /* 0x000000ff0a00720c */ /* 0x000fe20003f05270 */
[----:B------:R-:W-:Y:S01]  /*0570*/  ULEA UR5, UP0, UR41, UR6, 0x3 ;  /* 0x0000000629057291 */ /* 0x000fe2000f80183f */
[----:B------:R-:W-:Y:S01]  /*0580*/  BSSY B0, `(.L_x_381) ;  /* 0x000001f000007945 */ /* 0x000fe20003800000 */
[----:B------:R-:W-:Y:S01]  /*0590*/  ISETP.GE.U32.AND P1, PT, R3, 0x3, PT ;  /* 0x000000030300780c */ /* 0x000fe20003f26070 */
[----:B------:R-:W-:Y:S01]  /*05a0*/  IMAD.MOV.U32 R4, RZ, RZ, R0 ;  /* 0x000000ffff047224 */ /* 0x000fe200078e0000 */
[----:B------:R-:W-:Y:S01]  /*05b0*/  ULEA.HI.X UR4, UR41, UR7, UR4, 0x3, UP0 ;  /* 0x0000000729047291 */ /* 0x000fe200080f1c04 */
[----:B------:R-:W-:Y:S01]  /*05c0*/  CS2R R2, SRZ ;  /* 0x0000000000027805 */ /* 0x000fe2000001ff00 */
[----:B------:R-:W-:-:S04]  /*05d0*/  IMAD.U32 R8, RZ, RZ, UR5 ;  /* 0x00000005ff087e24 */ /* 0x000fc8000f8e00ff */
[----:B------:R-:W-:Y:S02]  /*05e0*/  IMAD.U32 R9, RZ, RZ, UR4 ;  /* 0x00000004ff097e24 */ /* 0x000fe4000f8e00ff */
[----:B------:R-:W-:Y:S05]  /*05f0*/  @!P0 BRA `(.L_x_382) ;  /* 0x00000000005c8947 */ /* 0x000fea0003800000 */
[C---:B------:R-:W-:Y:S01]  /*0600*/  IADD3 R2, P0, R0.reuse, UR38, RZ ;  /* 0x0000002600027c10 */ /* 0x040fe2000ff1e0ff */
[----:B------:R-:W-:Y:S02]  /*0610*/  VIADD R14, R0, -UR41 ;  /* 0x80000029000e7c36 */ /* 0x000fe40008000000 */
[----:B------:R-:W-:Y:S01]  /*0620*/  IMAD.MOV.U32 R4, RZ, RZ, R0 ;  /* 0x000000ffff047224 */ /* 0x000fe200078e0000 */
[----:B------:R-:W-:Y:S02]  /*0630*/  LEA R12, P2, R2, R12, 0x3 ;  /* 0x0000000c020c7211 */ /* 0x000fe400078418ff */
[----:B------:R-:W-:-:S04]  /*0640*/  LEA.HI.X.SX32 R3, R0, UR46, 0x1, P0 ;  /* 0x0000002e00037c11 */ /* 0x000fc800080f0eff */
[----:B------:R-:W-:Y:S02]  /*0650*/  LEA.HI.X R13, R2, R13, R3, 0x3, P2 ;  /* 0x0000000d020d7211 */ /* 0x000fe400010f1c03 */
[----:B------:R-:W-:-:S07]  /*0660*/  CS2R R2, SRZ ;  /* 0x0000000000027805 */ /* 0x000fce000001ff00 */
.L_x_383:
[----:B------:R-:W2:Y:S02]  /*0670*/  LDG.E.64 R18, desc[UR36][R12.64] ;  /* 0x000000240c127981 */ /* 0x000ea4000c1e1b00 */
[----:B--2---:R-:W-:-:S08]  /*0680*/  DADD R18, R6, R18 ;  /* 0x0000000006127229 */ /* 0x004fd00000000012 */
[----:B------:R-:W-:-:S06]  /*0690*/  DSETP.GT.AND P0, PT, R18, RZ, PT ;  /* 0x000000ff1200722a */ /* 0x000fcc0003f04000 */
[----:B------:R-:W-:-:S13]  /*06a0*/  ISETP.EQ.OR P0, PT, R14, RZ, !P0 ;  /* 0x000000ff0e00720c */ /* 0x000fda0004702670 */
[----:B------:R-:W2:Y:S01]  /*06b0*/  @!P0 LDG.E.64 R20, desc[UR36][R8.64] ;  /* 0x0000002408148981 */ /* 0x000ea2000c1e1b00 */
[----:B------:R-:W-:Y:S01]  /*06c0*/  @!P0 DMUL R18, R18, R18 ;  /* 0x0000001212128228 */ /* 0x000fe20000000000 */
[----:B------:R-:W-:Y:S02]  /*06d0*/  VIADD R10, R10, 0xffffffff ;  /* 0xffffffff0a0a7836 */ /* 0x000fe40000000000 */
[C---:B------:R-:W-:Y:S02]  /*06e0*/  IMAD.IADD R4, R5.reuse, 0x1, R4 ;  /* 0x0000000105047824 */ /* 0x040fe400078e0204 */
[----:B------:R-:W-:-:S03]  /*06f0*/  IMAD.IADD R14, R5, 0x1, R14 ;  /* 0x00000001050e7824 */ /* 0x000fc600078e020e */
[----:B--2---:R-:W-:Y:S01]  /*0700*/  @!P0 DFMA R2, R18, R20, R2 ;  /* 0x000000141202822b */ /* 0x004fe20000000002 */
[----:B------:R-:W-:-:S04]  /*0710*/  IMAD.WIDE R18, R5, 0x8, R12 ;  /* 0x0000000805127825 */ /* 0x000fc800078e020c */
[----:B------:R-:W-:Y:S02]  /*0720*/  IMAD.MOV.U32 R12, RZ, RZ, R18 ;  /* 0x000000ffff0c7224 */ /* 0x000fe400078e0012 */
[----:B------:R1:W-:Y:S01]  /*0730*/  @!P0 STS.64 [R25], R2 ;  /* 0x0000000219008388 */ /* 0x0003e20000000a00 */
[----:B------:R-:W-:Y:S01]  /*0740*/  ISETP.NE.AND P0, PT, R10, RZ, PT ;  /* 0x000000ff0a00720c */ /* 0x000fe20003f05270 */
[----:B------:R-:W-:-:S12]  /*0750*/  IMAD.MOV.U32 R13, RZ, RZ, R19 ;  /* 0x000000ffff0d7224 */ /* 0x000fd800078e0013 */
[----:B-1----:R-:W-:Y:S05]  /*0760*/  @P0 BRA `(.L_x_383) ;  /* 0xfffffffc00c00947 */ /* 0x002fea000383ffff */
.L_x_382:
[----:B------:R-:W-:Y:S05]  /*0770*/  BSYNC B0 ;  /* 0x0000000000007941 */ /* 0x000fea0003800000 */
.L_x_381:
[----:B------:R-:W-:Y:S04]  /*0780*/  BSSY B0, `(.L_x_384) ;  /* 0x000002f000007945 */ /* 0x000fe80003800000 */
[----:B------:R-:W-:Y:S05]  /*0790*/  @!P1 BRA `(.L_x_385) ;  /* 0x0000000000b49947 */ /* 0x000fea0003800000 */
.L_x_386:
[----:B------:R-:W-:-:S04]  /*07a0*/  IADD3 R10, P0, R4, UR38, RZ ;  /* 0x00000026040a7c10 */ /* 0x000fc8000ff1e0ff */
[----:B------:R-:W-:Y:S02]  /*07b0*/  LEA.HI.X.SX32 R11, R4, UR46, 0x1, P0 ;  /* 0x0000002e040b7c11 */ /* 0x000fe400080f0eff */
[----:B------:R-:W-:-:S04]  /*07c0*/  LEA R26, P0, R10, UR44, 0x3 ;  /* 0x0000002c0a1a7c11 */ /* 0x000fc8000f8018ff */
[----:B------:R-:W-:-:S05]  /*07d0*/  LEA.HI.X R27, R10, UR45, R11, 0x3, P0 ;  /* 0x0000002d0a1b7c11 */ /* 0x000fca00080f1c0b */
[----:B------:R-:W2:Y:S01]  /*07e0*/  LDG.E.64 R22, desc[UR36][R26.64] ;  /* 0x000000241a167981 */ /* 0x000ea2000c1e1b00 */
[----:B------:R-:W-:-:S05]  /*07f0*/  IMAD.WIDE R28, R5, 0x8, R26 ;  /* 0x00000008051c7825 */ /* 0x000fca00078e021a */
[----:B------:R-:W3:Y:S01]  /*0800*/  LDG.E.64 R10, desc[UR36][R28.64] ;  /* 0x000000241c0a7981 */ /* 0x000ee2000c1e1b00 */
[----:B------:R-:W-:-:S05]  /*0810*/  IMAD.WIDE R18, R5, 0x8, R28 ;  /* 0x0000000805127825 */ /* 0x000fca00078e021c */
[----:B-1----:R1:W4:Y:S02]  /*0820*/  LDG.E.64 R14, desc[UR36][R18.64] ;  /* 0x00000024120e7981 */ /* 0x002324000c1e1b00 */
[----:B-1----:R-:W-:-:S05]  /*0830*/  IMAD.WIDE R18, R5, 0x8, R18 ;  /* 0x0000000805127825 */ /* 0x002fca00078e0212 */
[----:B------:R-:W5:Y:S01]  /*0840*/  LDG.E.64 R12, desc[UR36][R18.64] ;  /* 0x00000024120c7981 */ /* 0x000f62000c1e1b00 */
[----:B--2---:R-:W-:-:S08]  /*0850*/  DADD R22, R6, R22 ;  /* 0x0000000006167229 */ /* 0x004fd00000000016 */
[----:B------:R-:W-:-:S06]  /*0860*/  DSETP.GT.AND P0, PT, R22, RZ, PT ;  /* 0x000000ff1600722a */ /* 0x000fcc0003f04000 */
[----:B------:R-:W-:-:S13]  /*0870*/  ISETP.EQ.OR P0, PT, R4, UR41, !P0 ;  /* 0x0000002904007c0c */ /* 0x000fda000c702670 */
[----:B------:R-:W2:Y:S01]  /*0880*/  @!P0 LDG.E.64 R20, desc[UR36][R8.64] ;  /* 0x0000002408148981 */ /* 0x000ea2000c1e1b00 */
[C---:B---3--:R-:W-:Y:S01]  /*0890*/  DADD R10, R6.reuse, R10 ;  /* 0x00000000060a7229 */ /* 0x048fe2000000000a */
[----:B------:R-:W-:Y:S01]  /*08a0*/  IMAD.IADD R4, R5, 0x1, R4 ;  /* 0x0000000105047824 */ /* 0x000fe200078e0204 */
[----:B----4-:R-:W-:-:S06]  /*08b0*/  DADD R14, R6, R14 ;  /* 0x00000000060e7229 */ /* 0x010fcc000000000e */
[----:B------:R-:W-:Y:S02]  /*08c0*/  DSETP.GT.AND P1, PT, R10, RZ, PT ;  /* 0x000000ff0a00722a */ /* 0x000fe40003f24000 */
[----:B------:R-:W-:Y:S02]  /*08d0*/  DSETP.GT.AND P2, PT, R14, RZ, PT ;  /* 0x000000ff0e00722a */ /* 0x000fe40003f44000 */
[----:B-----5:R-:W-:Y:S02]  /*08e0*/  DADD R12, R6, R12 ;  /* 0x00000000060c7229 */ /* 0x020fe4000000000c */
[C---:B------:R-:W-:Y:S01]  /*08f0*/  ISETP.EQ.OR P1, PT, R4.reuse, UR41, !P1 ;  /* 0x0000002904007c0c */ /* 0x040fe2000cf22670 */
[----:B------:R-:W-:-:S05]  /*0900*/  IMAD.IADD R4, R4, 0x1, R5 ;  /* 0x0000000104047824 */ /* 0x000fca00078e0205 */
[C---:B------:R-:W-:Y:S01]  /*0910*/  ISETP.EQ.OR P2, PT, R4.reuse, UR41, !P2 ;  /* 0x0000002904007c0c */ /* 0x040fe2000d742670 */
[----:B------:R-:W-:Y:S01]  /*0920*/  DSETP.GT.AND P3, PT, R12, RZ, PT ;  /* 0x000000ff0c00722a */ /* 0x000fe20003f64000 */
[----:B------:R-:W-:-:S05]  /*0930*/  IMAD.IADD R4, R4, 0x1, R5 ;  /* 0x0000000104047824 */ /* 0x000fca00078e0205 */
[----:B------:R-:W3:Y:S01]  /*0940*/  @!P1 LDG.E.64 R18, desc[UR36][R8.64] ;  /* 0x0000002408129981 */ /* 0x000ee2000c1e1b00 */
[----:B------:R-:W-:Y:S01]  /*0950*/  ISETP.EQ.OR P3, PT, R4, UR41, !P3 ;  /* 0x0000002904007c0c */ /* 0x000fe2000df62670 */
[----:B------:R-:W-:-:S04]  /*0960*/  @!P0 DMUL R22, R22, R22 ;  /* 0x0000001616168228 */ /* 0x000fc80000000000 */
[----:B------:R-:W4:Y:S04]  /*0970*/  @!P2 LDG.E.64 R26, desc[UR36][R8.64] ;  /* 0x00000024081aa981 */ /* 0x000f28000c1e1b00 */
[----:B--2---:R-:W-:-:S04]  /*0980*/  @!P0 DFMA R2, R22, R20, R2 ;  /* 0x000000141602822b */ /* 0x004fc80000000002 */
[----:B------:R-:W2:Y:S01]  /*0990*/  @!P3 LDG.E.64 R20, desc[UR36][R8.64] ;  /* 0x000000240814b981 */ /* 0x000ea2000c1e1b00 */
[----:B------:R-:W-:Y:S02]  /*09a0*/  @!P1 DMUL R10, R10, R10 ;  /* 0x0000000a0a0a9228 */ /* 0x000fe40000000000 */
[----:B------:R-:W-:Y:S01]  /*09b0*/  @!P2 DMUL R14, R14, R14 ;  /* 0x0000000e0e0ea228 */ /* 0x000fe20000000000 */
[----:B------:R3:W-:Y:S01]  /*09c0*/  @!P0 STS.64 [R25], R2 ;  /* 0x0000000219008388 */ /* 0x0007e20000000a00 */
[----:B------:R-:W-:-:S04]  /*09d0*/  @!P3 DMUL R12, R12, R12 ;  /* 0x0000000c0c0cb228 */ /* 0x000fc80000000000 */
[----:B---3--:R-:W-:-:S07]  /*09e0*/  @!P1 DFMA R2, R18, R10, R2 ;  /* 0x0000000a1202922b */ /* 0x008fce0000000002 */
[----:B------:R4:W-:Y:S02]  /*09f0*/  @!P1 STS.64 [R25], R2 ;  /* 0x0000000219009388 */ /* 0x0009e40000000a00 */
[----:B----4-:R-:W-:-:S07]  /*0a00*/  @!P2 DFMA R2, R26, R14, R2 ;  /* 0x0000000e1a02a22b */ /* 0x010fce0000000002 */
[----:B------:R2:W-:Y:S01]  /*0a10*/  @!P2 STS.64 [R25], R2 ;  /* 0x000000021900a388 */ /* 0x0005e20000000a00 */
[----:B------:R-:W-:-:S05]  /*0a20*/  IMAD.IADD R4, R4, 0x1, R5 ;  /* 0x0000000104047824 */ /* 0x000fca00078e0205 */
[----:B------:R-:W-:Y:S01]  /*0a30*/  ISETP.GE.AND P0, PT, R4, UR48, PT ;  /* 0x0000003004007c0c */ /* 0x000fe2000bf06270 */
[----:B--2---:R-:W-:-:S07]  /*0a40*/  @!P3 DFMA R2, R20, R12, R2 ;  /* 0x0000000c1402b22b */ /* 0x004fce0000000002 */
[----:B------:R1:W-:Y:S05]  /*0a50*/  @!P3 STS.64 [R25], R2 ;  /* 0x000000021900b388 */ /* 0x0003ea0000000a00 */
[----:B------:R-:W-:Y:S05]  /*0a60*/  @!P0 BRA `(.L_x_386) ;  /* 0xfffffffc004c8947 */ /* 0x000fea000383ffff */
.L_x_385:
[----:B------:R-:W-:Y:S05]  /*0a70*/  BSYNC B0 ;  /* 0x0000000000007941 */ /* 0x000fea0003800000 */
.L_x_384:
[----:B------:R-:W-:Y:S05]  /*0a80*/  BRA `(.L_x_379) ;  /* 0x0000000400087947 */ /* 0x000fea0003800000 */
.L_x_380:
[----:B------:R-:W-:Y:S01]  /*0a90*/  ISETP.NE.AND P0, PT, R10, RZ, PT ;  /* 0x000000ff0a00720c */ /* 0x000fe20003f05270 */
[----:B------:R-:W-:Y:S01]  /*0aa0*/  BSSY B0, `(.L_x_387) ;  /* 0x000001a000007945 */ /* 0x000fe20003800000 */
[----:B------:R-:W-:Y:S01]  /*0ab0*/  ISETP.GE.U32.AND P1, PT, R3, 0x3, PT ;  /* 0x000000030300780c */ /* 0x000fe20003f26070 */
[----:B------:R-:W-:Y:S01]  /*0ac0*/  IMAD.MOV.U32 R4, RZ, RZ, R0 ;  /* 0x000000ffff047224 */ /* 0x000fe200078e0000 */
[----:B------:R-:W-:-:S09]  /*0ad0*/  CS2R R2, SRZ ;  /* 0x0000000000027805 */ /* 0x000fd2000001ff00 */
[----:B------:R-:W-:Y:S05]  /*0ae0*/  @!P0 BRA `(.L_x_388) ;  /* 0x0000000000548947 */ /* 0x000fea0003800000 */
[C---:B------:R-:W-:Y:S01]  /*0af0*/  IADD3 R9, P0, R0.reuse, UR38, RZ ;  /* 0x0000002600097c10 */ /* 0x040fe2000ff1e0ff */
[C---:B------:R-:W-:Y:S02]  /*0b00*/  VIADD R14, R0.reuse, -UR41 ;  /* 0x80000029000e7c36 */ /* 0x040fe40008000000 */
[----:B------:R-:W-:Y:S01]  /*0b10*/  IMAD.MOV.U32 R4, RZ, RZ, R0 ;  /* 0x000000ffff047224 */ /* 0x000fe200078e0000 */
[----:B------:R-:W-:Y:S02]  /*0b20*/  LEA R8, P2, R9, R12, 0x3 ;  /* 0x0000000c09087211 */ /* 0x000fe400078418ff */
[----:B------:R-:W-:-:S04]  /*0b30*/  LEA.HI.X.SX32 R2, R0, UR46, 0x1, P0 ;  /* 0x0000002e00027c11 */ /* 0x000fc800080f0eff */
[----:B------:R-:W-:Y:S02]  /*0b40*/  LEA.HI.X R9, R9, R13, R2, 0x3, P2 ;  /* 0x0000000d09097211 */ /* 0x000fe400010f1c02 */
[----:B------:R-:W-:-:S07]  /*0b50*/  CS2R R2, SRZ ;  /* 0x0000000000027805 */ /* 0x000fce000001ff00 */
.L_x_389:
[----:B------:R-:W-:Y:S02]  /*0b60*/  IMAD.MOV.U32 R12, RZ, RZ, R8 ;  /* 0x000000ffff0c7224 */ /* 0x000fe400078e0008 */
[----:B------:R-:W-:-:S05]  /*0b70*/  IMAD.MOV.U32 R13, RZ, RZ, R9 ;  /* 0x000000ffff0d7224 */ /* 0x000fca00078e0009 */
[----:B------:R-:W2:Y:S01]  /*0b80*/  LDG.E.64 R8, desc[UR36][R12.64] ;  /* 0x000000240c087981 */ /* 0x000ea2000c1e1b00 */
[----:B------:R-:W-:Y:S02]  /*0b90*/  VIADD R10, R10, 0xffffffff ;  /* 0xffffffff0a0a7836 */ /* 0x000fe40000000000 */
[----:B------:R-:W-:Y:S01]  /*0ba0*/  IMAD.IADD R4, R5, 0x1, R4 ;  /* 0x0000000105047824 */ /* 0x000fe200078e0204 */
[----:B--2---:R-:W-:-:S08]  /*0bb0*/  DADD R8, R6, R8 ;  /* 0x0000000006087229 */ /* 0x004fd00000000008 */
[----:B------:R-:W-:-:S06]  /*0bc0*/  DSETP.GT.AND P0, PT, R8, RZ, PT ;  /* 0x000000ff0800722a */ /* 0x000fcc0003f04000 */
[----:B------:R-:W-:Y:S01]  /*0bd0*/  ISETP.EQ.OR P0, PT, R14, RZ, !P0 ;  /* 0x000000ff0e00720c */ /* 0x000fe20004702670 */
[----:B------:R-:W-:-:S12]  /*0be0*/  IMAD.IADD R14, R5, 0x1, R14 ;  /* 0x00000001050e7824 */ /* 0x000fd800078e020e */
[----:B------:R-:W-:Y:S01]  /*0bf0*/  @!P0 DFMA R2, R8, R8, R2 ;  /* 0x000000080802822b */ /* 0x000fe20000000002 */
[----:B------:R-:W-:-:S06]  /*0c00*/  IMAD.WIDE R8, R5, 0x8, R12 ;  /* 0x0000000805087825 */ /* 0x000fcc00078e020c */
[----:B------:R1:W-:Y:S01]  /*0c10*/  @!P0 STS.64 [R25], R2 ;  /* 0x0000000219008388 */ /* 0x0003e20000000a00 */
[----:B------:R-:W-:-:S13]  /*0c20*/  ISETP.NE.AND P0, PT, R10, RZ, PT ;  /* 0x000000ff0a00720c */ /* 0x000fda0003f05270 */
[----:B-1----:R-:W-:Y:S05]  /*0c30*/  @P0 BRA `(.L_x_389) ;  /* 0xfffffffc00c80947 */ /* 0x002fea000383ffff */
.L_x_388:
[----:B------:R-:W-:Y:S05]  /*0c40*/  BSYNC B0 ;  /* 0x0000000000007941 */ /* 0x000fea0003800000 */
.L_x_387:
[----:B------:R-:W-:Y:S05]  /*0c50*/  @!P1 BRA `(.L_x_379) ;  /* 0x0000000000949947 */ /* 0x000fea0003800000 */
.L_x_390:
        /* <DEDUP_REMOVED lines=8> */
[----:B------:R-:W4:Y:S01]  /*0ce0*/  LDG.E.64 R12, desc[UR36][R22.64] ;  /* 0x00000024160c7981 */ /* 0x000f22000c1e1b00 */
[----:B------:R-:W-:-:S06]  /*0cf0*/  IMAD.WIDE R14, R5, 0x8, R22 ;  /* 0x00000008050e7825 */ /* 0x000fcc00078e0216 */
[----:B------:R-:W5:Y:S01]  /*0d00*/  LDG.E.64 R14, desc[UR36][R14.64] ;  /* 0x000000240e0e7981 */ /* 0x000f62000c1e1b00 */
[C---:B--2---:R-:W-:Y:S02]  /*0d10*/  DADD R8, R6.reuse, R8 ;  /* 0x0000000006087229 */ /* 0x044fe40000000008 */
[----:B---3--:R-:W-:-:S06]  /*0d20*/  DADD R10, R6, R10 ;  /* 0x00000000060a7229 */ /* 0x008fcc000000000a */
[----:B------:R-:W-:Y:S02]  /*0d30*/  DSETP.GT.AND P1, PT, R8, RZ, PT ;  /* 0x000000ff0800722a */ /* 0x000fe40003f24000 */
[----:B----4-:R-:W-:-:S04]  /*0d40*/  DADD R12, R6, R12 ;  /* 0x00000000060c7229 */ /* 0x010fc8000000000c */
[----:B------:R-:W-:Y:S01]  /*0d50*/  ISETP.EQ.OR P1, PT, R4, UR41, !P1 ;  /* 0x0000002904007c0c */ /* 0x000fe2000cf22670 */
[----:B------:R-:W-:Y:S01]  /*0d60*/  DSETP.GT.AND P0, PT, R10, RZ, PT ;  /* 0x000000ff0a00722a */ /* 0x000fe20003f04000 */
[----:B------:R-:W-:Y:S01]  /*0d70*/  IMAD.IADD R4, R5, 0x1, R4 ;  /* 0x0000000105047824 */ /* 0x000fe200078e0204 */
[----:B-----5:R-:W-:-:S04]  /*0d80*/  DADD R18, R6, R14 ;  /* 0x0000000006127229 */ /* 0x020fc8000000000e */
[C---:B------:R-:W-:Y:S01]  /*0d90*/  ISETP.EQ.OR P0, PT, R4.reuse, UR41, !P0 ;  /* 0x0000002904007c0c */ /* 0x040fe2000c702670 */
[----:B------:R-:W-:Y:S01]  /*0da0*/  DSETP.GT.AND P2, PT, R12, RZ, PT ;  /* 0x000000ff0c00722a */ /* 0x000fe20003f44000 */
[----:B------:R-:W-:-:S04]  /*0db0*/  IMAD.IADD R4, R4, 0x1, R5 ;  /* 0x0000000104047824 */ /* 0x000fc800078e0205 */
[----:B-1----:R-:W-:Y:S01]  /*0dc0*/  @!P1 DFMA R2, R8, R8, R2 ;  /* 0x000000080802922b */ /* 0x002fe20000000002 */
[C---:B------:R-:W-:Y:S01]  /*0dd0*/  ISETP.EQ.OR P2, PT, R4.reuse, UR41, !P2 ;  /* 0x0000002904007c0c */ /* 0x040fe2000d742670 */
[----:B------:R-:W-:Y:S01]  /*0de0*/  DSETP.GT.AND P3, PT, R18, RZ, PT ;  /* 0x000000ff1200722a */ /* 0x000fe20003f64000 */
[----:B------:R-:W-:-:S04]  /*0df0*/  IMAD.IADD R4, R4, 0x1, R5 ;  /* 0x0000000104047824 */ /* 0x000fc800078e0205 */
[----:B------:R1:W-:Y:S01]  /*0e00*/  @!P1 STS.64 [R25], R2 ;  /* 0x0000000219009388 */ /* 0x0003e20000000a00 */
[C---:B------:R-:W-:Y:S01]  /*0e10*/  ISETP.EQ.OR P1, PT, R4.reuse, UR41, !P3 ;  /* 0x0000002904007c0c */ /* 0x040fe2000df22670 */
[----:B------:R-:W-:Y:S01]  /*0e20*/  IMAD.IADD R4, R4, 0x1, R5 ;  /* 0x0000000104047824 */ /* 0x000fe200078e0205 */
[----:B-1----:R-:W-:-:S07]  /*0e30*/  @!P0 DFMA R2, R10, R10, R2 ;  /* 0x0000000a0a02822b */ /* 0x002fce0000000002 */
[----:B------:R1:W-:Y:S01]  /*0e40*/  @!P0 STS.64 [R25], R2 ;  /* 0x0000000219008388 */ /* 0x0003e20000000a00 */
[----:B------:R-:W-:Y:S01]  /*0e50*/  ISETP.GE.AND P0, PT, R4, UR47, PT ;  /* 0x0000002f04007c0c */ /* 0x000fe2000bf06270 */
[----:B-1----:R-:W-:-:S07]  /*0e60*/  @!P2 DFMA R2, R12, R12, R2 ;  /* 0x0000000c0c02a22b */ /* 0x002fce0000000002 */
[----:B------:R1:W-:Y:S02]  /*0e70*/  @!P2 STS.64 [R25], R2 ;  /* 0x000000021900a388 */ /* 0x0003e40000000a00 */
[----:B-1----:R-:W-:-:S07]  /*0e80*/  @!P1 DFMA R2, R18, R18, R2 ;  /* 0x000000121202922b */ /* 0x002fce0000000002 */
[----:B------:R1:W-:Y:S01]  /*0e90*/  @!P1 STS.64 [R25], R2 ;  /* 0x0000000219009388 */ /* 0x0003e20000000a00 */
[----:B------:R-:W-:Y:S05]  /*0ea0*/  @!P0 BRA `(.L_x_390) ;  /* 0xfffffffc006c8947 */ /* 0x000fea000383ffff */
.L_x_379:
[----:B------:R-:W-:Y:S05]  /*0eb0*/  WARPSYNC.ALL ;  /* 0x0000000000007948 */ /* 0x000fea0003800000 */
[----:B------:R-:W-:Y:S01]  /*0ec0*/  BAR.SYNC.DEFER_BLOCKING 0x0 ;  /* 0x0000000000007b1d */ /* 0x000fe20000010000 */
[----:B------:R-:W-:-:S13]  /*0ed0*/  ISETP.NE.AND P0, PT, R0, RZ, PT ;  /* 0x000000ff0000720c */ /* 0x000fda0003f05270 */
[----:B------:R-:W-:Y:S05]  /*0ee0*/  @P0 EXIT ;  /* 0x000000000000094d */ /* 0x000fea0003800000 */
[----:B------:R-:W-:Y:S02]  /*0ef0*/  ISETP.NE.AND P0, PT, R5, RZ, PT ;  /* 0x000000ff0500720c */ /* 0x000fe40003f05270 */
[----:B------:R-:W-:-:S11]  /*0f00*/  CS2R R18, SRZ ;  /* 0x0000000000127805 */ /* 0x000fd6000001ff00 */
[----:B------:R-:W-:Y:S05]  /*0f10*/  @!P0 BRA `(.L_x_391) ;  /* 0x0000000400548947 */ /* 0x000fea0003800000 */
[C---:B------:R-:W-:Y:S01]  /*0f20*/  VIADD R0, R5.reuse, 0xffffffff ;  /* 0xffffffff05007836 */ /* 0x040fe20000000000 */
[----:B------:R-:W-:Y:S02]  /*0f30*/  LOP3.LUT R16, R5, 0x3, RZ, 0xc0, !PT ;  /* 0x0000000305107812 */ /* 0x000fe400078ec0ff */
[----:B------:R-:W-:Y:S02]  /*0f40*/  CS2R R18, SRZ ;  /* 0x0000000000127805 */ /* 0x000fe4000001ff00 */
[----:B------:R-:W-:Y:S01]  /*0f50*/  ISETP.GE.U32.AND P0, PT, R0, 0x3, PT ;  /* 0x000000030000780c */ /* 0x000fe20003f06070 */
[----:B------:R-:W-:-:S12]  /*0f60*/  IMAD.MOV.U32 R0, RZ, RZ, RZ ;  /* 0x000000ffff007224 */ /* 0x000fd800078e00ff */
[----:B------:R-:W-:Y:S05]  /*0f70*/  @!P0 BRA `(.L_x_392) ;  /* 0x0000000400188947 */ /* 0x000fea0003800000 */
[----:B-1----:R-:W-:Y:S01]  /*0f80*/  IMAD.IADD R3, R5, 0x1, -R16 ;  /* 0x0000000105037824 */ /* 0x002fe200078e0a10 */
[----:B------:R-:W-:Y:S01]  /*0f90*/  CS2R R18, SRZ ;  /* 0x0000000000127805 */ /* 0x000fe2000001ff00 */
[----:B------:R-:W-:Y:S02]  /*0fa0*/  IMAD.MOV.U32 R0, RZ, RZ, RZ ;  /* 0x000000ffff007224 */ /* 0x000fe400078e00ff */
[----:B------:R-:W-:Y:S01]  /*0fb0*/  IMAD.MOV.U32 R2, RZ, RZ, R17 ;  /* 0x000000ffff027224 */ /* 0x000fe200078e0011 */
[----:B------:R-:W-:-:S13]  /*0fc0*/  ISETP.GT.AND P0, PT, R3, RZ, PT ;  /* 0x000000ff0300720c */ /* 0x000fda0003f04270 */
[----:B------:R-:W-:Y:S05]  /*0fd0*/  @!P0 BRA `(.L_x_393) ;  /* 0x0000000000d48947 */ /* 0x000fea0003800000 */
[----:B------:R-:W-:Y:S02]  /*0fe0*/  ISETP.GT.AND P1, PT, R3, 0xc, PT ;  /* 0x0000000c0300780c */ /* 0x000fe40003f24270 */
[----:B------:R-:W-:-:S11]  /*0ff0*/  PLOP3.LUT P0, PT, PT, PT, PT, 0x80, 0x0 ;  /* 0x000000000000781c */ /* 0x000fd60003f0f070 */
[----:B------:R-:W-:Y:S05]  /*1000*/  @!P1 BRA `(.L_x_394) ;  /* 0x0000000000789947 */ /* 0x000fea0003800000 */
[----:B------:R-:W-:-:S13]  /*1010*/  PLOP3.LUT P0, PT, PT, PT, PT, 0x8, 0x0 ;  /* 0x000000000000781c */ /* 0x000fda0003f0e170 */
.L_x_395:
[----:B------:R-:W1:Y:S01]  /*1020*/  LDS.128 R8, [R2] ;  /* 0x0000000002087984 */ /* 0x000e620000000c00 */
[----:B------:R-:W-:Y:S02]  /*1030*/  VIADD R3, R3, 0xfffffff0 ;  /* 0xfffffff003037836 */ /* 0x000fe40000000000 */
[----:B------:R-:W-:Y:S01]  /*1040*/  VIADD R0, R0, 0x10 ;  /* 0x0000001000007836 */ /* 0x000fe20000000000 */
[----:B------:R-:W2:Y:S02]  /*1050*/  LDS.128 R4, [R2+0x10] ;  /* 0x0000100002047984 */ /* 0x000ea40000000c00 */
[----:B------:R-:W-:Y:S02]  /*1060*/  ISETP.GT.AND P1, PT, R3, 0xc, PT ;  /* 0x0000000c0300780c */ /* 0x000fe40003f24270 */
[----:B------:R-:W3:Y:S01]  /*1070*/  LDS.128 R12, [R2+0x20] ;  /* 0x00002000020c7984 */ /* 0x000ee20000000c00 */
[----:B-1----:R-:W-:-:S08]  /*1080*/  DADD R8, R8, R18 ;  /* 0x0000000008087229 */ /* 0x002fd00000000012 */
[----:B------:R-:W-:Y:S02]  /*1090*/  DADD R18, R8, R10 ;  /* 0x0000000008127229 */ /* 0x000fe4000000000a */
[----:B------:R-:W1:Y:S06]  /*10a0*/  LDS.128 R8, [R2+0x30] ;  /* 0x0000300002087984 */ /* 0x000e6c0000000c00 */
[----:B--2---:R-:W-:-:S08]  /*10b0*/  DADD R4, R18, R4 ;  /* 0x0000000012047229 */ /* 0x004fd00000000004 */
[----:B------:R-:W-:Y:S02]  /*10c0*/  DADD R18, R4, R6 ;  /* 0x0000000004127229 */ /* 0x000fe40000000006 */
[----:B------:R-:W2:Y:S06]  /*10d0*/  LDS.128 R4, [R2+0x40] ;  /* 0x0000400002047984 */ /* 0x000eac0000000c00 */
[----:B---3--:R-:W-:-:S08]  /*10e0*/  DADD R12, R18, R12 ;  /* 0x00000000120c7229 */ /* 0x008fd0000000000c */
[----:B------:R-:W-:Y:S02]  /*10f0*/  DADD R18, R12, R14 ;  /* 0x000000000c127229 */ /* 0x000fe4000000000e */
[----:B------:R-:W3:Y:S06]  /*1100*/  LDS.128 R12, [R2+0x50] ;  /* 0x00005000020c7984 */ /* 0x000eec0000000c00 */
[----:B-1----:R-:W-:-:S08]  /*1110*/  DADD R8, R18, R8 ;  /* 0x0000000012087229 */ /* 0x002fd00000000008 */
[----:B------:R-:W-:Y:S02]  /*1120*/  DADD R18, R8, R10 ;  /* 0x0000000008127229 */ /* 0x000fe4000000000a */
[----:B------:R-:W1:Y:S06]  /*1130*/  LDS.128 R8, [R2+0x60] ;  /* 0x0000600002087984 */ /* 0x000e6c0000000c00 */
[----:B--2---:R-:W-:-:S08]  /*1140*/  DADD R4, R18, R4 ;  /* 0x0000000012047229 */ /* 0x004fd00000000004 */
[----:B------:R-:W-:Y:S02]  /*1150*/  DADD R18, R4, R6 ;  /* 0x0000000004127229 */ /* 0x000fe40000000006 */
[----:B------:R2:W4:Y:S06]  /*1160*/  LDS.128 R4, [R2+0x70] ;  /* 0x0000700002047984 */ /* 0x00052c0000000c00 */
[----:B---3--:R-:W-:Y:S01]  /*1170*/  DADD R12, R18, R12 ;  /* 0x00000000120c7229 */ /* 0x008fe2000000000c */
[----:B--2---:R-:W-:-:S07]  /*1180*/  VIADD R2, R2, 0x80 ;  /* 0x0000008002027836 */ /* 0x004fce0000000000 */
[----:B------:R-:W-:-:S08]  /*1190*/  DADD R12, R12, R14 ;  /* 0x000000000c0c7229 */ /* 0x000fd0000000000e */
[----:B-1----:R-:W-:-:S08]  /*11a0*/  DADD R8, R12, R8 ;  /* 0x000000000c087229 */ /* 0x002fd00000000008 */
[----:B------:R-:W-:-:S08]  /*11b0*/  DADD R8, R8, R10 ;  /* 0x0000000008087229 */ /* 0x000fd0000000000a */
[----:B----4-:R-:W-:-:S08]  /*11c0*/  DADD R4, R8, R4 ;  /* 0x0000000008047229 */ /* 0x010fd00000000004 */
[----:B------:R-:W-:Y:S01]  /*11d0*/  DADD R18, R4, R6 ;  /* 0x0000000004127229 */ /* 0x000fe20000000006 */
[----:B------:R-:W-:Y:S10]  /*11e0*/  @P1 BRA `(.L_x_395) ;  /* 0xfffffffc008c1947 */ /* 0x000ff4000383ffff */
.L_x_394:
[----:B------:R-:W-:-:S13]  /*11f0*/  ISETP.GT.AND P1, PT, R3, 0x4, PT ;  /* 0x000000040300780c */ /* 0x000fda0003f24270 */
[----:B------:R-:W-:Y:S05]  /*1200*/  @!P1 BRA `(.L_x_396) ;  /* 0x0000000000409947 */ /* 0x000fea0003800000 */
[----:B------:R-:W1:Y:S01]  /*1210*/  LDS.128 R12, [R2] ;  /* 0x00000000020c7984 */ /* 0x000e620000000c00 */
[----:B------:R-:W-:Y:S01]  /*1220*/  PLOP3.LUT P0, PT, PT, PT, PT, 0x8, 0x0 ;  /* 0x000000000000781c */ /* 0x000fe20003f0e170 */
[----:B------:R-:W-:Y:S02]  /*1230*/  VIADD R0, R0, 0x8 ;  /* 0x0000000800007836 */ /* 0x000fe40000000000 */
[----:B------:R-:W2:Y:S01]  /*1240*/  LDS.128 R8, [R2+0x10] ;  /* 0x0000100002087984 */ /* 0x000ea20000000c00 */
[----:B------:R-:W-:-:S03]  /*1250*/  VIADD R3, R3, 0xfffffff8 ;  /* 0xfffffff803037836 */ /* 0x000fc60000000000 */
[----:B------:R-:W3:Y:S01]  /*1260*/  LDS.128 R4, [R2+0x20] ;  /* 0x0000200002047984 */ /* 0x000ee20000000c00 */
[----:B-1----:R-:W-:-:S08]  /*1270*/  DADD R12, R18, R12 ;  /* 0x00000000120c7229 */ /* 0x002fd0000000000c */
[----:B------:R-:W-:Y:S02]  /*1280*/  DADD R18, R12, R14 ;  /* 0x000000000c127229 */ /* 0x000fe4000000000e */
[----:B------:R1:W4:Y:S06]  /*1290*/  LDS.128 R12, [R2+0x30] ;  /* 0x00003000020c7984 */ /* 0x00032c0000000c00 */
[----:B--2---:R-:W-:Y:S01]  /*12a0*/  DADD R8, R18, R8 ;  /* 0x0000000012087229 */ /* 0x004fe20000000008 */
[----:B-1----:R-:W-:-:S07]  /*12b0*/  VIADD R2, R2, 0x40 ;  /* 0x0000004002027836 */ /* 0x002fce0000000000 */
[----:B------:R-:W-:-:S08]  /*12c0*/  DADD R8, R8, R10 ;  /* 0x0000000008087229 */ /* 0x000fd0000000000a */
[----:B---3--:R-:W-:-:S08]  /*12d0*/  DADD R4, R8, R4 ;  /* 0x0000000008047229 */ /* 0x008fd00000000004 */
[----:B------:R-:W-:-:S08]  /*12e0*/  DADD R4, R4, R6 ;  /* 0x0000000004047229 */ /* 0x000fd00000000006 */
[----:B----4-:R-:W-:-:S08]  /*12f0*/  DADD R4, R4, R12 ;  /* 0x0000000004047229 */ /* 0x010fd0000000000c */
[----:B------:R-:W-:-:S11]  /*1300*/  DADD R18, R4, R14 ;  /* 0x0000000004127229 */ /* 0x000fd6000000000e */
.L_x_396:
[----:B------:R-:W-:-:S13]  /*1310*/  ISETP.NE.OR P0, PT, R3, RZ, P0 ;  /* 0x000000ff0300720c */ /* 0x000fda0000705670 */
[----:B------:R-:W-:Y:S05]  /*1320*/  @!P0 BRA `(.L_x_392) ;  /* 0x00000000002c8947 */ /* 0x000fea0003800000 */
.L_x_393:
[----:B------:R-:W1:Y:S01]  /*1330*/  LDS.128 R4, [R2] ;  /* 0x0000000002047984 */ /* 0x000e620000000c00 */
[----:B------:R-:W-:Y:S02]  /*1340*/  VIADD R3, R3, 0xfffffffc ;  /* 0xfffffffc03037836 */ /* 0x000fe40000000000 */
[----:B------:R-:W-:Y:S01]  /*1350*/  VIADD R0, R0, 0x4 ;  /* 0x0000000400007836 */ /* 0x000fe20000000000 */
[----:B------:R2:W3:Y:S02]  /*1360*/  LDS.128 R8, [R2+0x10] ;  /* 0x0000100002087984 */ /* 0x0004e40000000c00 */
[----:B------:R-:W-:Y:S01]  /*1370*/  ISETP.NE.AND P0, PT, R3, RZ, PT ;  /* 0x000000ff0300720c */ /* 0x000fe20003f05270 */
[----:B--2---:R-:W-:Y:S01]  /*1380*/  VIADD R2, R2, 0x20 ;  /* 0x0000002002027836 */ /* 0x004fe20000000000 */
[----:B-1----:R-:W-:-:S08]  /*1390*/  DADD R4, R4, R18 ;  /* 0x0000000004047229 */ /* 0x002fd00000000012 */
[----:B------:R-:W-:-:S08]  /*13a0*/  DADD R4, R4, R6 ;  /* 0x0000000004047229 */ /* 0x000fd00000000006 */
[----:B---3--:R-:W-:-:S08]  /*13b0*/  DADD R4, R4, R8 ;  /* 0x0000000004047229 */ /* 0x008fd00000000008 */
[----:B------:R-:W-:Y:S01]  /*13c0*/  DADD R18, R4, R10 ;  /* 0x0000000004127229 */ /* 0x000fe2000000000a */
[----:B------:R-:W-:Y:S10]  /*13d0*/  @P0 BRA `(.L_x_393) ;  /* 0xfffffffc00d40947 */ /* 0x000ff4000383ffff */
.L_x_392:
[----:B------:R-:W-:-:S13]  /*13e0*/  ISETP.NE.AND P0, PT, R16, RZ, PT ;  /* 0x000000ff1000720c */ /* 0x000fda0003f05270 */
[----:B------:R-:W-:Y:S05]  /*13f0*/  @!P0 BRA `(.L_x_391) ;  /* 0x00000000001c8947 */ /* 0x000fea0003800000 */
[----:B------:R-:W-:-:S07]  /*1400*/  IMAD R0, R0, 0x8, R17 ;  /* 0x0000000800007824 */ /* 0x000fce00078e0211 */
.L_x_397:
[----:B-1----:R1:W2:Y:S01]  /*1410*/  LDS.64 R2, [R0] ;  /* 0x0000000000027984 */ /* 0x0022a20000000a00 */
[----:B------:R-:W-:-:S05]  /*1420*/  VIADD R16, R16, 0xffffffff ;  /* 0xffffffff10107836 */ /* 0x000fca0000000000 */
[----:B------:R-:W-:Y:S01]  /*1430*/  ISETP.NE.AND P0, PT, R16, RZ, PT ;  /* 0x000000ff1000720c */ /* 0x000fe20003f05270 */
[----:B-1----:R-:W-:Y:S01]  /*1440*/  VIADD R0, R0, 0x8 ;  /* 0x0000000800007836 */ /* 0x002fe20000000000 */
[----:B--2---:R-:W-:-:S11]  /*1450*/  DADD R18, R2, R18 ;  /* 0x0000000002127229 */ /* 0x004fd60000000012 */
[----:B------:R-:W-:Y:S05]  /*1460*/  @P0 BRA `(.L_x_397) ;  /* 0xfffffffc00e80947 */ /* 0x000fea000383ffff */
.L_x_391:
[----:B------:R-:W-:Y:S01]  /*1470*/  ULDC.U8 UR4, c[0x0][0x238] ;  /* 0x00008e0000047ab9 */ /* 0x000fe20000000000 */
[----:B-1----:R-:W-:Y:S01]  /*1480*/  IMAD.MOV.U32 R2, RZ, RZ, 0x1 ;  /* 0x00000001ff027424 */ /* 0x002fe200078e00ff */
[----:B------:R-:W-:Y:S01]  /*1490*/  UPRMT UR4, UR4, 0x8880, URZ ;  /* 0x0000888004047896 */ /* 0x000fe2000800003f */
[----:B------:R-:W-:-:S03]  /*14a0*/  FSETP.GEU.AND P1, PT, |R19|, 6.5827683646048100446e-37, PT ;  /* 0x036000001300780b */ /* 0x000fc60003f2e200 */
[----:B------:R-:W-:-:S03]  /*14b0*/  UISETP.NE.AND UP0, UPT, UR4, URZ, UPT ;  /* 0x0000003f0400728c */ /* 0x000fc6000bf05270 */
[----:B------:R-:W-:Y:S02]  /*14c0*/  ULDC.64 UR4, c[0x0][0x230] ;  /* 0x00008c0000047ab9 */ /* 0x000fe40000000a00 */
[----:B------:R-:W-:-:S04]  /*14d0*/  USEL UR4, UR4, 0x1, UP0 ;  /* 0x0000000104047887 */ /* 0x000fc80008000000 */
[----:B------:R-:W-:-:S09]  /*14e0*/  UIMAD UR4, UR4, UR5, URZ ;  /* 0x00000005040472a4 */ /* 0x000fd2000f8e023f */
[----:B------:R-:W1:Y:S08]  /*14f0*/  I2F.F64 R4, UR4 ;  /* 0x0000000400047d12 */ /* 0x000e700008201c00 */
[----:B-1----:R-:W1:Y:S02]  /*1500*/  MUFU.RCP64H R3, R5 ;  /* 0x0000000500037308 */ /* 0x002e640000001800 */
[----:B-1----:R-:W-:-:S08]  /*1510*/  DFMA R6, -R4, R2, 1 ;  /* 0x3ff000000406742b */ /* 0x002fd00000000102 */
[----:B------:R-:W-:-:S08]  /*1520*/  DFMA R6, R6, R6, R6 ;  /* 0x000000060606722b */ /* 0x000fd00000000006 */
[----:B------:R-:W-:-:S08]  /*1530*/  DFMA R6, R2, R6, R2 ;  /* 0x000000060206722b */ /* 0x000fd00000000002 */
[----:B------:R-:W-:-:S08]  /*1540*/  DFMA R2, -R4, R6, 1 ;  /* 0x3ff000000402742b */ /* 0x000fd00000000106 */
[----:B------:R-:W-:-:S08]  /*1550*/  DFMA R2, R6, R2, R6 ;  /* 0x000000020602722b */ /* 0x000fd00000000006 */
[----:B------:R-:W-:-:S08]  /*1560*/  DMUL R6, R2, R18 ;  /* 0x0000001202067228 */ /* 0x000fd00000000000 */
[----:B------:R-:W-:-:S08]  /*1570*/  DFMA R8, -R4, R6, R18 ;  /* 0x000000060408722b */ /* 0x000fd00000000112 */
[----:B------:R-:W-:-:S10]  /*1580*/  DFMA R2, R2, R8, R6 ;  /* 0x000000080202722b */ /* 0x000fd40000000006 */
[----:B------:R-:W-:-:S05]  /*1590*/  FFMA R0, RZ, R5, R3 ;  /* 0x00000005ff007223 */ /* 0x000fca0000000003 */
[----:B------:R-:W-:-:S13]  /*15a0*/  FSETP.GT.AND P0, PT, |R0|, 1.469367938527859385e-39, PT ;  /* 0x001000000000780b */ /* 0x000fda0003f04200 */
[----:B------:R-:W-:Y:S05]  /*15b0*/  @P0 BRA P1, `(.L_x_398) ;  /* 0x0000000000100947 */ /* 0x000fea0000800000 */
[----:B------:R-:W-:-:S07]  /*15c0*/  MOV R0, 0x15e0 ;  /* 0x000015e000007802 */ /* 0x000fce0000000f00 */
[----:B0-----:R-:W-:Y:S05]  /*15d0*/  CALL.REL.NOINC `($__internal_2_$__cuda_sm20_div_rn_f64_full) ;  /* 0x0000000000247944 */ /* 0x001fea0003c00000 */
[----:B------:R-:W-:Y:S02]  /*15e0*/  IMAD.MOV.U32 R2, RZ, RZ, R12 ;  /* 0x000000ffff027224 */ /* 0x000fe400078e000c */
[----:B------:R-:W-:-:S07]  /*15f0*/  IMAD.MOV.U32 R3, RZ, RZ, R13 ;  /* 0x000000ffff037224 */ /* 0x000fce00078e000d */
.L_x_398:
[----:B------:R-:W-:Y:S02]  /*1600*/  ULDC.64 UR4, c[0x0][0x210] ;  /* 0x0000840000047ab9 */ /* 0x000fe40000000a00 */
[----:B------:R-:W-:-:S04]  /*1610*/  ULEA UR4, UP0, UR39, UR4, 0x3 ;  /* 0x0000000427047291 */ /* 0x000fc8000f80183f */
[----:B------:R-:W-:Y:S02]  /*1620*/  ULEA.HI.X UR5, UR39, UR5, UR40, 0x3, UP0 ;  /* 0x0000000527057291 */ /* 0x000fe400080f1c28 */
[----:B------:R-:W-:-:S04]  /*1630*/  IMAD.U32 R4, RZ, RZ, UR4 ;  /* 0x00000004ff047e24 */ /* 0x000fc8000f8e00ff */
[----:B------:R-:W-:-:S05]  /*1640*/  IMAD.U32 R5, RZ, RZ, UR5 ;  /* 0x00000005ff057e24 */ /* 0x000fca000f8e00ff */
[----:B------:R-:W-:Y:S01]  /*1650*/  STG.E.64 desc[UR36][R4.64], R2 ;  /* 0x0000000204007986 */ /* 0x000fe2000c101b24 */
[----:B------:R-:W-:Y:S05]  /*1660*/  EXIT ;  /* 0x000000000000794d */ /* 0x000fea0003800000 */
        .weak           $__internal_2_$__cuda_sm20_div_rn_f64_full
        .type           $__internal_2_$__cuda_sm20_div_rn_f64_full,@function
        .size           $__internal_2_$__cuda_sm20_div_rn_f64_full,(.L_x_448 - $__internal_2_$__cuda_sm20_div_rn_f64_full)
$__internal_2_$__cuda_sm20_div_rn_f64_full:
[C---:B------:R-:W-:Y:S01]  /*1670*/  FSETP.GEU.AND P0, PT, |R5|.reuse, 1.469367938527859385e-39, PT ;  /* 0x001000000500780b */ /* 0x040fe20003f0e200 */
[----:B------:R-:W-:Y:S01]  /*1680*/  IMAD.MOV.U32 R6, RZ, RZ, 0x1 ;  /* 0x00000001ff067424 */ /* 0x000fe200078e00ff */
[C---:B------:R-:W-:Y:S01]  /*1690*/  LOP3.LUT R2, R5.reuse, 0x800fffff, RZ, 0xc0, !PT ;  /* 0x800fffff05027812 */ /* 0x040fe200078ec0ff */
[----:B------:R-:W-:Y:S01]  /*16a0*/  IMAD.MOV.U32 R13, RZ, RZ, 0x1ca00000 ;  /* 0x1ca00000ff0d7424 */ /* 0x000fe200078e00ff */
[----:B------:R-:W-:Y:S02]  /*16b0*/  LOP3.LUT R17, R5, 0x7ff00000, RZ, 0xc0, !PT ;  /* 0x7ff0000005117812 */ /* 0x000fe400078ec0ff */
[----:B------:R-:W-:Y:S01]  /*16c0*/  LOP3.LUT R3, R2, 0x3ff00000, RZ, 0xfc, !PT ;  /* 0x3ff0000002037812 */ /* 0x000fe200078efcff */
[----:B------:R-:W-:-:S06]  /*16d0*/  IMAD.MOV.U32 R2, RZ, RZ, R4 ;  /* 0x000000ffff027224 */ /* 0x000fcc00078e0004 */
[----:B------:R-:W-:-:S06]  /*16e0*/  @!P0 DMUL R2, R4, 8.98846567431157953865e+307 ;  /* 0x7fe0000004028828 */ /* 0x000fcc0000000000 */
[----:B------:R-:W0:Y:S02]  /*16f0*/  MUFU.RCP64H R7, R3 ;  /* 0x0000000300077308 */ /* 0x000e240000001800 */
[----:B0-----:R-:W-:-:S08]  /*1700*/  DFMA R8, R6, -R2, 1 ;  /* 0x3ff000000608742b */ /* 0x001fd00000000802 */
[----:B------:R-:W-:-:S08]  /*1710*/  DFMA R8, R8, R8, R8 ;  /* 0x000000080808722b */ /* 0x000fd00000000008 */
[----:B------:R-:W-:Y:S01]  /*1720*/  DFMA R10, R6, R8, R6 ;  /* 0x00000008060a722b */ /* 0x000fe20000000006 */
[----:B------:R-:W-:Y:S02]  /*1730*/  IMAD.MOV.U32 R7, RZ, RZ, R19 ;  /* 0x000000ffff077224 */ /* 0x000fe400078e0013 */
[----:B------:R-:W-:-:S03]  /*1740*/  IMAD.MOV.U32 R6, RZ, RZ, R18 ;  /* 0x000000ffff067224 */ /* 0x000fc600078e0012 */
[----:B------:R-:W-:Y:S02]  /*1750*/  LOP3.LUT R12, R7, 0x7ff00000, RZ, 0xc0, !PT ;  /* 0x7ff00000070c7812 */ /* 0x000fe400078ec0ff */
[----:B------:R-:W-:Y:S01]  /*1760*/  DFMA R14, R10, -R2, 1 ;  /* 0x3ff000000a0e742b */ /* 0x000fe20000000802 */
[----:B------:R-:W-:Y:S01]  /*1770*/  IMAD.MOV.U32 R8, RZ, RZ, R6 ;  /* 0x000000ffff087224 */ /* 0x000fe200078e0006 */
[----:B------:R-:W-:Y:S01]  /*1780*/  ISETP.GE.U32.AND P1, PT, R12, R17, PT ;  /* 0x000000110c00720c */ /* 0x000fe20003f26070 */
[----:B------:R-:W-:-:S03]  /*1790*/  IMAD.MOV.U32 R19, RZ, RZ, R12 ;  /* 0x000000ffff137224 */ /* 0x000fc600078e000c */
[----:B------:R-:W-:Y:S02]  /*17a0*/  SEL R9, R13, 0x63400000, !P1 ;  /* 0x634000000d097807 */ /* 0x000fe40004800000 */
[----:B------:R-:W-:Y:S01]  /*17b0*/  DFMA R10, R10, R14, R10 ;  /* 0x0000000e0a0a722b */ /* 0x000fe2000000000a */
[----:B------:R-:W-:Y:S02]  /*17c0*/  FSETP.GEU.AND P1, PT, |R7|, 1.469367938527859385e-39, PT ;  /* 0x001000000700780b */ /* 0x000fe40003f2e200 */
[----:B------:R-:W-:-:S11]  /*17d0*/  LOP3.LUT R9, R9, 0x800fffff, R7, 0xf8, !PT ;  /* 0x800fffff09097812 */ /* 0x000fd600078ef807 */
[----:B------:R-:W-:Y:S05]  /*17e0*/  @P1 BRA `(.L_x_399) ;  /* 0x0000000000201947 */ /* 0x000fea0003800000 */
[----:B------:R-:W-:Y:S01]  /*17f0*/  LOP3.LUT R15, R5, 0x7ff00000, RZ, 0xc0, !PT ;  /* 0x7ff00000050f7812 */ /* 0x000fe200078ec0ff */
[----:B------:R-:W-:-:S03]  /*1800*/  IMAD.MOV.U32 R14, RZ, RZ, RZ ;  /* 0x000000ffff0e7224 */ /* 0x000fc600078e00ff */
[----:B------:R-:W-:-:S04]  /*1810*/  ISETP.GE.U32.AND P1, PT, R12, R15, PT ;  /* 0x0000000f0c00720c */ /* 0x000fc80003f26070 */
[----:B------:R-:W-:-:S04]  /*1820*/  SEL R15, R13, 0x63400000, !P1 ;  /* 0x634000000d0f7807 */ /* 0x000fc80004800000 */
[----:B------:R-:W-:-:S04]  /*1830*/  LOP3.LUT R15, R15, 0x80000000, R7, 0xf8, !PT ;  /* 0x800000000f0f7812 */ /* 0x000fc800078ef807 */
[----:B------:R-:W-:-:S06]  /*1840*/  LOP3.LUT R15, R15, 0x100000, RZ, 0xfc, !PT ;  /* 0x001000000f0f7812 */ /* 0x000fcc00078efcff */
[----:B------:R-:W-:-:S10]  /*1850*/  DFMA R8, R8, 2, -R14 ;  /* 0x400000000808782b */ /* 0x000fd4000000080e */
[----:B------:R-:W-:-:S07]  /*1860*/  LOP3.LUT R19, R9, 0x7ff00000, RZ, 0xc0, !PT ;  /* 0x7ff0000009137812 */ /* 0x000fce00078ec0ff */
.L_x_399:
[----:B------:R-:W-:Y:S01]  /*1870*/  IMAD.MOV.U32 R18, RZ, RZ, R17 ;  /* 0x000000ffff127224 */ /* 0x000fe200078e0011 */
[----:B------:R-:W-:Y:S01]  /*1880*/  @!P0 LOP3.LUT R18, R3, 0x7ff00000, RZ, 0xc0, !PT ;  /* 0x7ff0000003128812 */ /* 0x000fe200078ec0ff */
[----:B------:R-:W-:Y:S01]  /*1890*/  VIADD R20, R19, 0xffffffff ;  /* 0xffffffff13147836 */ /* 0x000fe20000000000 */
[----:B------:R-:W-:-:S03]  /*18a0*/  DMUL R14, R10, R8 ;  /* 0x000000080a0e7228 */ /* 0x000fc60000000000 */
[----:B------:R-:W-:Y:S01]  /*18b0*/  VIADD R21, R18, 0xffffffff ;  /* 0xffffffff12157836 */ /* 0x000fe20000000000 */
[----:B------:R-:W-:-:S04]  /*18c0*/  ISETP.GT.U32.AND P0, PT, R20, 0x7feffffe, PT ;  /* 0x7feffffe1400780c */ /* 0x000fc80003f04070 */
[----:B------:R-:W-:Y:S01]  /*18d0*/  ISETP.GT.U32.OR P0, PT, R21, 0x7feffffe, P0 ;  /* 0x7feffffe1500780c */ /* 0x000fe20000704470 */
[----:B------:R-:W-:-:S08]  /*18e0*/  DFMA R16, R14, -R2, R8 ;  /* 0x800000020e10722b */ /* 0x000fd00000000008 */
[----:B------:R-:W-:-:S04]  /*18f0*/  DFMA R10, R10, R16, R14 ;  /* 0x000000100a0a722b */ /* 0x000fc8000000000e */
[----:B------:R-:W-:Y:S07]  /*1900*/  @P0 BRA `(.L_x_400) ;  /* 0x00000000006c0947 */ /* 0x000fee0003800000 */
[----:B------:R-:W-:-:S04]  /*1910*/  LOP3.LUT R7, R5, 0x7ff00000, RZ, 0xc0, !PT ;  /* 0x7ff0000005077812 */ /* 0x000fc800078ec0ff */
[CC--:B------:R-:W-:Y:S02]  /*1920*/  VIADDMNMX R6, R12.reuse, -R7.reuse, 0xb9600000, !PT ;  /* 0xb96000000c067446 */ /* 0x0c0fe40007800907 */
[----:B------:R-:W-:Y:S02]  /*1930*/  ISETP.GE.U32.AND P0, PT, R12, R7, PT ;  /* 0x000000070c00720c */ /* 0x000fe40003f06070 */
[----:B------:R-:W-:Y:S02]  /*1940*/  VIMNMX R6, R6, 0x46a00000, PT ;  /* 0x46a0000006067848 */ /* 0x000fe40003fe0100 */
[----:B------:R-:W-:-:S05]  /*1950*/  SEL R13, R13, 0x63400000, !P0 ;  /* 0x634000000d0d7807 */ /* 0x000fca0004000000 */
[----:B------:R-:W-:Y:S02]  /*1960*/  IMAD.IADD R14, R6, 0x1, -R13 ;  /* 0x00000001060e7824 */ /* 0x000fe400078e0a0d */
[----:B------:R-:W-:Y:S02]  /*1970*/  IMAD.MOV.U32 R6, RZ, RZ, RZ ;  /* 0x000000ffff067224 */ /* 0x000fe400078e00ff */
[----:B------:R-:W-:-:S06]  /*1980*/  VIADD R7, R14, 0x7fe00000 ;  /* 0x7fe000000e077836 */ /* 0x000fcc0000000000 */
[----:B------:R-:W-:-:S10]  /*1990*/  DMUL R12, R10, R6 ;  /* 0x000000060a0c7228 */ /* 0x000fd40000000000 */
[----:B------:R-:W-:-:S13]  /*19a0*/  FSETP.GTU.AND P0, PT, |R13|, 1.469367938527859385e-39, PT ;  /* 0x001000000d00780b */ /* 0x000fda0003f0c200 */
[----:B------:R-:W-:Y:S05]  /*19b0*/  @P0 BRA `(.L_x_401) ;  /* 0x0000000000940947 */ /* 0x000fea0003800000 */
[----:B------:R-:W-:Y:S01]  /*19c0*/  DFMA R2, R10, -R2, R8 ;  /* 0x800000020a02722b */ /* 0x000fe20000000008 */
[----:B------:R-:W-:-:S09]  /*19d0*/  IMAD.MOV.U32 R6, RZ, RZ, RZ ;  /* 0x000000ffff067224 */ /* 0x000fd200078e00ff */
[C---:B------:R-:W-:Y:S02]  /*19e0*/  FSETP.NEU.AND P0, PT, R3.reuse, RZ, PT ;  /* 0x000000ff0300720b */ /* 0x040fe40003f0d000 */
[----:B------:R-:W-:-:S04]  /*19f0*/  LOP3.LUT R5, R3, 0x80000000, R5, 0x48, !PT ;  /* 0x8000000003057812 */ /* 0x000fc800078e4805 */
[----:B------:R-:W-:-:S07]  /*1a00*/  LOP3.LUT R7, R5, R7, RZ, 0xfc, !PT ;  /* 0x0000000705077212 */ /* 0x000fce00078efcff */
[----:B------:R-:W-:Y:S05]  /*1a10*/  @!P0 BRA `(.L_x_401) ;  /* 0x00000000007c8947 */ /* 0x000fea0003800000 */
[----:B------:R-:W-:Y:S01]  /*1a20*/  IMAD.MOV R3, RZ, RZ, -R14 ;  /* 0x000000ffff037224 */ /* 0x000fe200078e0a0e */
[----:B------:R-:W-:Y:S01]  /*1a30*/  DMUL.RP R6, R10, R6 ;  /* 0x000000060a067228 */ /* 0x000fe20000008000 */
[----:B------:R-:W-:-:S06]  /*1a40*/  IMAD.MOV.U32 R2, RZ, RZ, RZ ;  /* 0x000000ffff027224 */ /* 0x000fcc00078e00ff */
[----:B------:R-:W-:-:S03]  /*1a50*/  DFMA R2, R12, -R2, R10 ;  /* 0x800000020c02722b */ /* 0x000fc6000000000a */
[----:B------:R-:W-:-:S03]  /*1a60*/  LOP3.LUT R5, R7, R5, RZ, 0x3c, !PT ;  /* 0x0000000507057212 */ /* 0x000fc600078e3cff */
[----:B------:R-:W-:-:S04]  /*1a70*/  IADD3 R2, -R14, -0x43300000, RZ ;  /* 0xbcd000000e027810 */ /* 0x000fc80007ffe1ff */
[----:B------:R-:W-:-:S04]  /*1a80*/  FSETP.NEU.AND P0, PT, |R3|, R2, PT ;  /* 0x000000020300720b */ /* 0x000fc80003f0d200 */
[----:B------:R-:W-:Y:S02]  /*1a90*/  FSEL R12, R6, R12, !P0 ;  /* 0x0000000c060c7208 */ /* 0x000fe40004000000 */
[----:B------:R-:W-:Y:S01]  /*1aa0*/  FSEL R13, R5, R13, !P0 ;  /* 0x0000000d050d7208 */ /* 0x000fe20004000000 */
[----:B------:R-:W-:Y:S06]  /*1ab0*/  BRA `(.L_x_401) ;  /* 0x0000000000547947 */ /* 0x000fec0003800000 */
.L_x_400:
[----:B------:R-:W-:-:S14]  /*1ac0*/  DSETP.NAN.AND P0, PT, R6, R6, PT ;  /* 0x000000060600722a */ /* 0x000fdc0003f08000 */
[----:B------:R-:W-:Y:S05]  /*1ad0*/  @P0 BRA `(.L_x_402) ;  /* 0x0000000000440947 */ /* 0x000fea0003800000 */
[----:B------:R-:W-:-:S14]  /*1ae0*/  DSETP.NAN.AND P0, PT, R4, R4, PT ;  /* 0x000000040400722a */ /* 0x000fdc0003f08000 */
[----:B------:R-:W-:Y:S05]  /*1af0*/  @P0 BRA `(.L_x_403) ;  /* 0x0000000000300947 */ /* 0x000fea0003800000 */
[----:B------:R-:W-:Y:S01]  /*1b00*/  ISETP.NE.AND P0, PT, R19, R18, PT ;  /* 0x000000121300720c */ /* 0x000fe20003f05270 */
[----:B------:R-:W-:Y:S02]  /*1b10*/  IMAD.MOV.U32 R12, RZ, RZ, 0x0 ;  /* 0x00000000ff0c7424 */ /* 0x000fe400078e00ff */
[----:B------:R-:W-:-:S10]  /*1b20*/  IMAD.MOV.U32 R13, RZ, RZ, -0x80000 ;  /* 0xfff80000ff0d7424 */ /* 0x000fd400078e00ff */
[----:B------:R-:W-:Y:S05]  /*1b30*/  @!P0 BRA `(.L_x_401) ;  /* 0x0000000000348947 */ /* 0x000fea0003800000 */
[----:B------:R-:W-:Y:S02]  /*1b40*/  ISETP.NE.AND P0, PT, R19, 0x7ff00000, PT ;  /* 0x7ff000001300780c */ /* 0x000fe40003f05270 */
[----:B------:R-:W-:Y:S02]  /*1b50*/  LOP3.LUT R13, R7, 0x80000000, R5, 0x48, !PT ;  /* 0x80000000070d7812 */ /* 0x000fe400078e4805 */
[----:B------:R-:W-:-:S13]  /*1b60*/  ISETP.EQ.OR P0, PT, R18, RZ, !P0 ;  /* 0x000000ff1200720c */ /* 0x000fda0004702670 */
[----:B------:R-:W-:Y:S01]  /*1b70*/  @P0 LOP3.LUT R2, R13, 0x7ff00000, RZ, 0xfc, !PT ;  /* 0x7ff000000d020812 */ /* 0x000fe200078efcff */
[----:B------:R-:W-:Y:S02]  /*1b80*/  @!P0 IMAD.MOV.U32 R12, RZ, RZ, RZ ;  /* 0x000000ffff0c8224 */ /* 0x000fe400078e00ff */
[----:B------:R-:W-:Y:S02]  /*1b90*/  @P0 IMAD.MOV.U32 R12, RZ, RZ, RZ ;  /* 0x000000ffff0c0224 */ /* 0x000fe400078e00ff */
[----:B------:R-:W-:Y:S01]  /*1ba0*/  @P0 IMAD.MOV.U32 R13, RZ, RZ, R2 ;  /* 0x000000ffff0d0224 */ /* 0x000fe200078e0002 */
[----:B------:R-:W-:Y:S06]  /*1bb0*/  BRA `(.L_x_401) ;  /* 0x0000000000147947 */ /* 0x000fec0003800000 */
.L_x_403:
[----:B------:R-:W-:Y:S01]  /*1bc0*/  LOP3.LUT R13, R5, 0x80000, RZ, 0xfc, !PT ;  /* 0x00080000050d7812 */ /* 0x000fe200078efcff */
[----:B------:R-:W-:Y:S01]  /*1bd0*/  IMAD.MOV.U32 R12, RZ, RZ, R4 ;  /* 0x000000ffff0c7224 */ /* 0x000fe200078e0004 */
[----:B------:R-:W-:Y:S06]  /*1be0*/  BRA `(.L_x_401) ;  /* 0x0000000000087947 */ /* 0x000fec0003800000 */
.L_x_402:
[----:B------:R-:W-:Y:S01]  /*1bf0*/  LOP3.LUT R13, R7, 0x80000, RZ, 0xfc, !PT ;  /* 0x00080000070d7812 */ /* 0x000fe200078efcff */
[----:B------:R-:W-:-:S07]  /*1c00*/  IMAD.MOV.U32 R12, RZ, RZ, R6 ;  /* 0x000000ffff0c7224 */ /* 0x000fce00078e0006 */
.L_x_401:
[----:B------:R-:W-:Y:S02]  /*1c10*/  IMAD.MOV.U32 R2, RZ, RZ, R0 ;  /* 0x000000ffff027224 */ /* 0x000fe400078e0000 */
[----:B------:R-:W-:-:S04]  /*1c20*/  IMAD.MOV.U32 R3, RZ, RZ, 0x0 ;  /* 0x00000000ff037424 */ /* 0x000fc800078e00ff */
[----:B------:R-:W-:Y:S05]  /*1c30*/  RET.REL.NODEC R2 `(_ZN2at6native51_GLOBAL__N__eebb21b7_18_MultiMarginLoss_cu_b86932df30MultiMarginLoss_forward_kernelILi2EdEEvPT0_PKS3_PKlS6_iibS3_) ;  /* 0xffffffe002f07950 */ /* 0x000fea0003c3ffff */
.L_x_404:
        /* <DEDUP_REMOVED lines=12> */
.L_x_448:


//--------------------- .text._ZN2at6native51_GLOBAL__N__eebb21b7_18_MultiMarginLoss_cu_b86932df30MultiMarginLoss_forward_kernelILi1EdEEvPT0_PKS3_PKlS6_iibS3_ --------------------------
	.section	.text._ZN2at6native51_GLOBAL__N__eebb21b7_18_MultiMarginLoss_cu_b86932df30MultiMarginLoss_forward_kernelILi1EdEEvPT0_PKS3_PKlS6_iibS3_,"ax",@progbits
	.align	128
.text._ZN2at6native51_GLOBAL__N__eebb21b7_18_MultiMarginLoss_cu_b86932df30MultiMarginLoss_forward_kernelILi1EdEEvPT0_PKS3_PKlS6_iibS3_:
        .type           _ZN2at6native51_GLOBAL__N__eebb21b7_18_MultiMarginLoss_cu_b86932df30MultiMarginLoss_forward_kernelILi1EdEEvPT0_PKS3_PKlS6_iibS3_,@function
        .size           _ZN2at6native51_GLOBAL__N__eebb21b7_18_MultiMarginLoss_cu_b86932df30MultiMarginLoss_forward_kernelILi1EdEEvPT0_PKS3_PKlS6_iibS3_,(.L_x_450 - _ZN2at6native51_GLOBAL__N__eebb21b7_18_MultiMarginLoss_cu_b86932df30MultiMarginLoss_forward_kernelILi1EdEEvPT0_PKS3_PKlS6_iibS3_)
        .other          _ZN2at6native51_GLOBAL__N__eebb21b7_18_MultiMarginLoss_cu_b86932df30MultiMarginLoss_forward_kernelILi1EdEEvPT0_PKS3_PKlS6_iibS3_,@"STO_CUDA_ENTRY STV_DEFAULT"
_ZN2at6native51_GLOBAL__N__eebb21b7_18_MultiMarginLoss_cu_b86932df30MultiMarginLoss_forward_kernelILi1EdEEvPT0_PKS3_PKlS6_iibS3_:
        /* <DEDUP_REMOVED lines=39> */
.L_x_405:
        /* <DEDUP_REMOVED lines=49> */
[----:B------:R-:W-:Y:S01]  /*0580*/  ISETP.GE.U32.AND P1, PT, R7, 0x3, PT ;  /* 0x000000030700780c */ /* 0x000fe20003f26070 */
[----:B------:R-:W-:Y:S01]  /*0590*/  BSSY B0, `(.L_x_408) ;  /* 0x000001d000007945 */ /* 0x000fe20003800000 */
        /* <DEDUP_REMOVED lines=13> */
.L_x_410:
[----:B------:R-:W-:Y:S02]  /*0670*/  IMAD.MOV.U32 R14, RZ, RZ, R12 ;  /* 0x000000ffff0e7224 */ /* 0x000fe400078e000c */
[----:B------:R-:W-:-:S05]  /*0680*/  IMAD.MOV.U32 R15, RZ, RZ, R13 ;  /* 0x000000ffff0f7224 */ /* 0x000fca00078e000d */
[----:B------:R-:W2:Y:S02]  /*0690*/  LDG.E.64 R12, desc[UR36][R14.64] ;  /* 0x000000240e0c7981 */ /* 0x000ea4000c1e1b00 */
[----:B--2---:R-:W-:-:S08]  /*06a0*/  DADD R20, R2, R12 ;  /* 0x0000000002147229 */ /* 0x004fd0000000000c */
[----:B------:R-:W-:-:S06]  /*06b0*/  DSETP.GT.AND P0, PT, R20, RZ, PT ;  /* 0x000000ff1400722a */ /* 0x000fcc0003f04000 */
[----:B------:R-:W-:-:S13]  /*06c0*/  ISETP.EQ.OR P0, PT, R16, RZ, !P0 ;  /* 0x000000ff1000720c */ /* 0x000fda0004702670 */
[----:B------:R-:W2:Y:S01]  /*06d0*/  @!P0 LDG.E.64 R12, desc[UR36][R6.64] ;  /* 0x00000024060c8981 */ /* 0x000ea2000c1e1b00 */
[----:B------:R-:W-:Y:S02]  /*06e0*/  VIADD R10, R10, 0xffffffff ;  /* 0xffffffff0a0a7836 */ /* 0x000fe40000000000 */
[C---:B------:R-:W-:Y:S02]  /*06f0*/  IMAD.IADD R4, R5.reuse, 0x1, R4 ;  /* 0x0000000105047824 */ /* 0x040fe400078e0204 */
[C---:B------:R-:W-:Y:S01]  /*0700*/  IMAD.IADD R16, R5.reuse, 0x1, R16 ;  /* 0x0000000105107824 */ /* 0x040fe200078e0210 */
[----:B--2---:R-:W-:Y:S01]  /*0710*/  @!P0 DFMA R8, R20, R12, R8 ;  /* 0x0000000c1408822b */ /* 0x004fe20000000008 */
[----:B------:R-:W-:-:S06]  /*0720*/  IMAD.WIDE R12, R5, 0x8, R14 ;  /* 0x00000008050c7825 */ /* 0x000fcc00078e020e */
[----:B------:R1:W-:Y:S01]  /*0730*/  @!P0 STS.64 [R19], R8 ;  /* 0x0000000813008388 */ /* 0x0003e20000000a00 */
[----:B------:R-:W-:-:S13]  /*0740*/  ISETP.NE.AND P0, PT, R10, RZ, PT ;  /* 0x000000ff0a00720c */ /* 0x000fda0003f05270 */
[----:B-1----:R-:W-:Y:S05]  /*0750*/  @P0 BRA `(.L_x_410) ;  /* 0xfffffffc00c40947 */ /* 0x002fea000383ffff */
.L_x_409:
[----:B------:R-:W-:Y:S05]  /*0760*/  BSYNC B0 ;  /* 0x0000000000007941 */ /* 0x000fea0003800000 */
.L_x_408:
[----:B------:R-:W-:Y:S04]  /*0770*/  BSSY B0, `(.L_x_411) ;  /* 0x000002b000007945 */ /* 0x000fe80003800000 */
[----:B------:R-:W-:Y:S05]  /*0780*/  @!P1 BRA `(.L_x_412) ;  /* 0x0000000000a49947 */ /* 0x000fea0003800000 */
.L_x_413:
        /* <DEDUP_REMOVED lines=27> */
[----:B------:R-:W-:-:S05]  /*0940*/  ISETP.EQ.OR P3, PT, R4, UR41, !P3 ;  /* 0x0000002904007c0c */ /* 0x000fca000df62670 */
[----:B------:R-:W4:Y:S01]  /*0950*/  @!P2 LDG.E.64 R24, desc[UR36][R6.64] ;  /* 0x000000240618a981 */ /* 0x000f22000c1e1b00 */
[----:B--2---:R-:W-:-:S07]  /*0960*/  @!P0 DFMA R8, R10, R14, R8 ;  /* 0x0000000e0a08822b */ /* 0x004fce0000000008 */
[----:B------:R-:W2:Y:S04]  /*0970*/  @!P3 LDG.E.64 R10, desc[UR36][R6.64] ;  /* 0x00000024060ab981 */ /* 0x000ea8000c1e1b00 */
[----:B------:R3:W-:Y:S02]  /*0980*/  @!P0 STS.64 [R19], R8 ;  /* 0x0000000813008388 */ /* 0x0007e40000000a00 */
        /* <DEDUP_REMOVED lines=9> */
.L_x_412:
[----:B------:R-:W-:Y:S05]  /*0a20*/  BSYNC B0 ;  /* 0x0000000000007941 */ /* 0x000fea0003800000 */
.L_x_411:
[----:B------:R-:W-:Y:S05]  /*0a30*/  BRA `(.L_x_406) ;  /* 0x0000000400087947 */ /* 0x000fea0003800000 */
.L_x_407:
        /* <DEDUP_REMOVED lines=13> */
.L_x_416:
        /* <DEDUP_REMOVED lines=9> */
[----:B------:R-:W-:Y:S01]  /*0ba0*/  @!P0 DADD R6, R6, R8 ;  /* 0x0000000006068229 */ /* 0x000fe20000000008 */
[----:B------:R-:W-:-:S06]  /*0bb0*/  IMAD.WIDE R8, R5, 0x8, R12 ;  /* 0x0000000805087825 */ /* 0x000fcc00078e020c */
[----:B------:R1:W-:Y:S01]  /*0bc0*/  @!P0 STS.64 [R19], R6 ;  /* 0x0000000613008388 */ /* 0x0003e20000000a00 */
[----:B------:R-:W-:-:S13]  /*0bd0*/  ISETP.NE.AND P0, PT, R10, RZ, PT ;  /* 0x000000ff0a00720c */ /* 0x000fda0003f05270 */
[----:B-1----:R-:W-:Y:S05]  /*0be0*/  @P0 BRA `(.L_x_416) ;  /* 0xfffffffc00c80947 */ /* 0x002fea000383ffff */
.L_x_415:
[----:B------:R-:W-:Y:S05]  /*0bf0*/  BSYNC B0 ;  /* 0x0000000000007941 */ /* 0x000fea0003800000 */
.L_x_414:
[----:B------:R-:W-:Y:S05]  /*0c00*/  @!P1 BRA `(.L_x_406) ;  /* 0x0000000000949947 */ /* 0x000fea0003800000 */
.L_x_417:
        /* <DEDUP_REMOVED lines=22> */
[----:B-1----:R-:W-:Y:S01]  /*0d70*/  @!P1 DADD R6, R6, R8 ;  /* 0x0000000006069229 */ /* 0x002fe20000000008 */
[C---:B------:R-:W-:Y:S01]  /*0d80*/  ISETP.EQ.OR P2, PT, R4.reuse, UR41, !P2 ;  /* 0x0000002904007c0c */ /* 0x040fe2000d742670 */
[----:B------:R-:W-:Y:S01]  /*0d90*/  DSETP.GT.AND P3, PT, R20, RZ, PT ;  /* 0x000000ff1400722a */ /* 0x000fe20003f64000 */
[----:B------:R-:W-:-:S04]  /*0da0*/  IMAD.IADD R4, R4, 0x1, R5 ;  /* 0x0000000104047824 */ /* 0x000fc800078e0205 */
[----:B------:R1:W-:Y:S01]  /*0db0*/  @!P1 STS.64 [R19], R6 ;  /* 0x0000000613009388 */ /* 0x0003e20000000a00 */
[C---:B------:R-:W-:Y:S01]  /*0dc0*/  ISETP.EQ.OR P1, PT, R4.reuse, UR41, !P3 ;  /* 0x0000002904007c0c */ /* 0x040fe2000df22670 */
[----:B------:R-:W-:Y:S01]  /*0dd0*/  IMAD.IADD R4, R4, 0x1, R5 ;  /* 0x0000000104047824 */ /* 0x000fe200078e0205 */
[----:B-1----:R-:W-:-:S07]  /*0de0*/  @!P0 DADD R6, R6, R10 ;  /* 0x0000000006068229 */ /* 0x002fce000000000a */
[----:B------:R1:W-:Y:S01]  /*0df0*/  @!P0 STS.64 [R19], R6 ;  /* 0x0000000613008388 */ /* 0x0003e20000000a00 */
[----:B------:R-:W-:Y:S01]  /*0e00*/  ISETP.GE.AND P0, PT, R4, UR47, PT ;  /* 0x0000002f04007c0c */ /* 0x000fe2000bf06270 */
[----:B-1----:R-:W-:-:S07]  /*0e10*/  @!P2 DADD R6, R6, R12 ;  /* 0x000000000606a229 */ /* 0x002fce000000000c */
[----:B------:R1:W-:Y:S02]  /*0e20*/  @!P2 STS.64 [R19], R6 ;  /* 0x000000061300a388 */ /* 0x0003e40000000a00 */
[----:B-1----:R-:W-:-:S07]  /*0e30*/  @!P1 DADD R6, R6, R20 ;  /* 0x0000000006069229 */ /* 0x002fce0000000014 */
[----:B------:R1:W-:Y:S01]  /*0e40*/  @!P1 STS.64 [R19], R6 ;  /* 0x0000000613009388 */ /* 0x0003e20000000a00 */
[----:B------:R-:W-:Y:S05]  /*0e50*/  @!P0 BRA `(.L_x_417) ;  /* 0xfffffffc006c8947 */ /* 0x000fea000383ffff */
.L_x_406:
[----:B------:R-:W-:Y:S05]  /*0e60*/  WARPSYNC.ALL ;  /* 0x0000000000007948 */ /* 0x000fea0003800000 */
[----:B------:R-:W-:Y:S01]  /*0e70*/  BAR.SYNC.DEFER_BLOCKING 0x0 ;  /* 0x0000000000007b1d */ /* 0x000fe20000010000 */
[----:B------:R-:W-:-:S13]  /*0e80*/  ISETP.NE.AND P0, PT, R0, RZ, PT ;  /* 0x000000ff0000720c */ /* 0x000fda0003f05270 */
[----:B------:R-:W-:Y:S05]  /*0e90*/  @P0 EXIT ;  /* 0x000000000000094d */ /* 0x000fea0003800000 */
[----:B------:R-:W-:Y:S02]  /*0ea0*/  ISETP.NE.AND P0, PT, R5, RZ, PT ;  /* 0x000000ff0500720c */ /* 0x000fe40003f05270 */
[----:B01----:R-:W-:-:S11]  /*0eb0*/  CS2R R18, SRZ ;  /* 0x0000000000127805 */ /* 0x003fd6000001ff00 */
[----:B------:R-:W-:Y:S05]  /*0ec0*/  @!P0 BRA `(.L_x_418) ;  /* 0x0000000400548947 */ /* 0x000fea0003800000 */
[C---:B------:R-:W-:Y:S01]  /*0ed0*/  VIADD R0, R5.reuse, 0xffffffff ;  /* 0xffffffff05007836 */ /* 0x040fe20000000000 */
[----:B------:R-:W-:Y:S02]  /*0ee0*/  LOP3.LUT R16, R5, 0x3, RZ, 0xc0, !PT ;  /* 0x0000000305107812 */ /* 0x000fe400078ec0ff */
[----:B------:R-:W-:Y:S02]  /*0ef0*/  CS2R R18, SRZ ;  /* 0x0000000000127805 */ /* 0x000fe4000001ff00 */
[----:B------:R-:W-:Y:S01]  /*0f00*/  ISETP.GE.U32.AND P0, PT, R0, 0x3, PT ;  /* 0x000000030000780c */ /* 0x000fe20003f06070 */
[----:B------:R-:W-:-:S12]  /*0f10*/  IMAD.MOV.U32 R0, RZ, RZ, RZ ;  /* 0x000000ffff007224 */ /* 0x000fd800078e00ff */
[----:B------:R-:W-:Y:S05]  /*0f20*/  @!P0 BRA `(.L_x_419) ;  /* 0x0000000400188947 */ /* 0x000fea0003800000 */
[----:B------:R-:W-:Y:S01]  /*0f30*/  IMAD.IADD R3, R5, 0x1, -R16 ;  /* 0x0000000105037824 */ /* 0x000fe200078e0a10 */
        /* <DEDUP_REMOVED lines=9> */
.L_x_422:
[----:B------:R-:W0:Y:S01]  /*0fd0*/  LDS.128 R8, [R2] ;  /* 0x0000000002087984 */ /* 0x000e220000000c00 */
[----:B------:R-:W-:Y:S02]  /*0fe0*/  VIADD R3, R3, 0xfffffff0 ;  /* 0xfffffff003037836 */ /* 0x000fe40000000000 */
[----:B------:R-:W-:Y:S01]  /*0ff0*/  VIADD R0, R0, 0x10 ;  /* 0x0000001000007836 */ /* 0x000fe20000000000 */
[----:B------:R-:W1:Y:S02]  /*1000*/  LDS.128 R4, [R2+0x10] ;  /* 0x0000100002047984 */ /* 0x000e640000000c00 */
[----:B------:R-:W-:Y:S02]  /*1010*/  ISETP.GT.AND P1, PT, R3, 0xc, PT ;  /* 0x0000000c0300780c */ /* 0x000fe40003f24270 */
[----:B------:R-:W2:Y:S01]  /*1020*/  LDS.128 R12, [R2+0x20] ;  /* 0x00002000020c7984 */ /* 0x000ea20000000c00 */
[----:B0-----:R-:W-:-:S08]  /*1030*/  DADD R8, R8, R18 ;  /* 0x0000000008087229 */ /* 0x001fd00000000012 */
[----:B------:R-:W-:Y:S02]  /*1040*/  DADD R18, R8, R10 ;  /* 0x0000000008127229 */ /* 0x000fe4000000000a */
[----:B------:R-:W0:Y:S06]  /*1050*/  LDS.128 R8, [R2+0x30] ;  /* 0x0000300002087984 */ /* 0x000e2c0000000c00 */
[----:B-1----:R-:W-:-:S08]  /*1060*/  DADD R4, R18, R4 ;  /* 0x0000000012047229 */ /* 0x002fd00000000004 */
[----:B------:R-:W-:Y:S02]  /*1070*/  DADD R18, R4, R6 ;  /* 0x0000000004127229 */ /* 0x000fe40000000006 */
[----:B------:R-:W1:Y:S06]  /*1080*/  LDS.128 R4, [R2+0x40] ;  /* 0x0000400002047984 */ /* 0x000e6c0000000c00 */
[----:B--2---:R-:W-:-:S08]  /*1090*/  DADD R12, R18, R12 ;  /* 0x00000000120c7229 */ /* 0x004fd0000000000c */
[----:B------:R-:W-:Y:S02]  /*10a0*/  DADD R18, R12, R14 ;  /* 0x000000000c127229 */ /* 0x000fe4000000000e */
[----:B------:R-:W2:Y:S06]  /*10b0*/  LDS.128 R12, [R2+0x50] ;  /* 0x00005000020c7984 */ /* 0x000eac0000000c00 */
[----:B0-----:R-:W-:-:S08]  /*10c0*/  DADD R8, R18, R8 ;  /* 0x0000000012087229 */ /* 0x001fd00000000008 */
[----:B------:R-:W-:Y:S02]  /*10d0*/  DADD R18, R8, R10 ;  /* 0x0000000008127229 */ /* 0x000fe4000000000a */
[----:B------:R-:W0:Y:S06]  /*10e0*/  LDS.128 R8, [R2+0x60] ;  /* 0x0000600002087984 */ /* 0x000e2c0000000c00 */
[----:B-1----:R-:W-:-:S08]  /*10f0*/  DADD R4, R18, R4 ;  /* 0x0000000012047229 */ /* 0x002fd00000000004 */
[----:B------:R-:W-:Y:S02]  /*1100*/  DADD R18, R4, R6 ;  /* 0x0000000004127229 */ /* 0x000fe40000000006 */
[----:B------:R1:W3:Y:S06]  /*1110*/  LDS.128 R4, [R2+0x70] ;  /* 0x0000700002047984 */ /* 0x0002ec0000000c00 */
[----:B--2---:R-:W-:Y:S01]  /*1120*/  DADD R12, R18, R12 ;  /* 0x00000000120c7229 */ /* 0x004fe2000000000c */
[----:B-1----:R-:W-:-:S07]  /*1130*/  VIADD R2, R2, 0x80 ;  /* 0x0000008002027836 */ /* 0x002fce0000000000 */
[----:B------:R-:W-:-:S08]  /*1140*/  DADD R12, R12, R14 ;  /* 0x000000000c0c7229 */ /* 0x000fd0000000000e */
[----:B0-----:R-:W-:-:S08]  /*1150*/  DADD R8, R12, R8 ;  /* 0x000000000c087229 */ /* 0x001fd00000000008 */
[----:B------:R-:W-:-:S08]  /*1160*/  DADD R8, R8, R10 ;  /* 0x0000000008087229 */ /* 0x000fd0000000000a */
[----:B---3--:R-:W-:-:S08]  /*1170*/  DADD R4, R8, R4 ;  /* 0x0000000008047229 */ /* 0x008fd00000000004 */
[----:B------:R-:W-:Y:S01]  /*1180*/  DADD R18, R4, R6 ;  /* 0x0000000004127229 */ /* 0x000fe20000000006 */
[----:B------:R-:W-:Y:S10]  /*1190*/  @P1 BRA `(.L_x_422) ;  /* 0xfffffffc008c1947 */ /* 0x000ff4000383ffff */
.L_x_421:
[----:B------:R-:W-:-:S13]  /*11a0*/  ISETP.GT.AND P1, PT, R3, 0x4, PT ;  /* 0x000000040300780c */ /* 0x000fda0003f24270 */
[----:B------:R-:W-:Y:S05]  /*11b0*/  @!P1 BRA `(.L_x_423) ;  /* 0x0000000000409947 */ /* 0x000fea0003800000 */
[----:B------:R-:W0:Y:S01]  /*11c0*/  LDS.128 R12, [R2] ;  /* 0x00000000020c7984 */ /* 0x000e220000000c00 */
[----:B------:R-:W-:Y:S01]  /*11d0*/  PLOP3.LUT P0, PT, PT, PT, PT, 0x8, 0x0 ;  /* 0x000000000000781c */ /* 0x000fe20003f0e170 */
[----:B------:R-:W-:Y:S02]  /*11e0*/  VIADD R0, R0, 0x8 ;  /* 0x0000000800007836 */ /* 0x000fe40000000000 */
[----:B------:R-:W1:Y:S01]  /*11f0*/  LDS.128 R8, [R2+0x10] ;  /* 0x0000100002087984 */ /* 0x000e620000000c00 */
[----:B------:R-:W-:-:S03]  /*1200*/  VIADD R3, R3, 0xfffffff8 ;  /* 0xfffffff803037836 */ /* 0x000fc60000000000 */
[----:B------:R-:W2:Y:S01]  /*1210*/  LDS.128 R4, [R2+0x20] ;  /* 0x0000200002047984 */ /* 0x000ea20000000c00 */
[----:B0-----:R-:W-:-:S08]  /*1220*/  DADD R12, R18, R12 ;  /* 0x00000000120c7229 */ /* 0x001fd0000000000c */
[----:B------:R-:W-:Y:S02]  /*1230*/  DADD R18, R12, R14 ;  /* 0x000000000c127229 */ /* 0x000fe4000000000e */
[----:B------:R0:W3:Y:S06]  /*1240*/  LDS.128 R12, [R2+0x30] ;  /* 0x00003000020c7984 */ /* 0x0000ec0000000c00 */
[----:B-1----:R-:W-:Y:S01]  /*1250*/  DADD R8, R18, R8 ;  /* 0x0000000012087229 */ /* 0x002fe20000000008 */
[----:B0-----:R-:W-:-:S07]  /*1260*/  VIADD R2, R2, 0x40 ;  /* 0x0000004002027836 */ /* 0x001fce0000000000 */
[----:B------:R-:W-:-:S08]  /*1270*/  DADD R8, R8, R10 ;  /* 0x0000000008087229 */ /* 0x000fd0000000000a */
[----:B--2---:R-:W-:-:S08]  /*1280*/  DADD R4, R8, R4 ;  /* 0x0000000008047229 */ /* 0x004fd00000000004 */
[----:B------:R-:W-:-:S08]  /*1290*/  DADD R4, R4, R6 ;  /* 0x0000000004047229 */ /* 0x000fd00000000006 */
[----:B---3--:R-:W-:-:S08]  /*12a0*/  DADD R4, R4, R12 ;  /* 0x0000000004047229 */ /* 0x008fd0000000000c */
[----:B------:R-:W-:-:S11]  /*12b0*/  DADD R18, R4, R14 ;  /* 0x0000000004127229 */ /* 0x000fd6000000000e */
.L_x_423:
[----:B------:R-:W-:-:S13]  /*12c0*/  ISETP.NE.OR P0, PT, R3, RZ, P0 ;  /* 0x000000ff0300720c */ /* 0x000fda0000705670 */
[----:B------:R-:W-:Y:S05]  /*12d0*/  @!P0 BRA `(.L_x_419) ;  /* 0x00000000002c8947 */ /* 0x000fea0003800000 */
.L_x_420:
[----:B------:R-:W0:Y:S01]  /*12e0*/  LDS.128 R4, [R2] ;  /* 0x0000000002047984 */ /* 0x000e220000000c00 */
[----:B------:R-:W-:Y:S02]  /*12f0*/  VIADD R3, R3, 0xfffffffc ;  /* 0xfffffffc03037836 */ /* 0x000fe40000000000 */
[----:B------:R-:W-:Y:S01]  /*1300*/  VIADD R0, R0, 0x4 ;  /* 0x0000000400007836 */ /* 0x000fe20000000000 */
[----:B------:R1:W2:Y:S02]  /*1310*/  LDS.128 R8, [R2+0x10] ;  /* 0x0000100002087984 */ /* 0x0002a40000000c00 */
[----:B------:R-:W-:Y:S01]  /*1320*/  ISETP.NE.AND P0, PT, R3, RZ, PT ;  /* 0x000000ff0300720c */ /* 0x000fe20003f05270 */
[----:B-1----:R-:W-:Y:S01]  /*1330*/  VIADD R2, R2, 0x20 ;  /* 0x0000002002027836 */ /* 0x002fe20000000000 */
[----:B0-----:R-:W-:-:S08]  /*1340*/  DADD R4, R4, R18 ;  /* 0x0000000004047229 */ /* 0x001fd00000000012 */
[----:B------:R-:W-:-:S08]  /*1350*/  DADD R4, R4, R6 ;  /* 0x0000000004047229 */ /* 0x000fd00000000006 */
[----:B--2---:R-:W-:-:S08]  /*1360*/  DADD R4, R4, R8 ;  /* 0x0000000004047229 */ /* 0x004fd00000000008 */
[----:B------:R-:W-:Y:S01]  /*1370*/  DADD R18, R4, R10 ;  /* 0x0000000004127229 */ /* 0x000fe2000000000a */
[----:B------:R-:W-:Y:S10]  /*1380*/  @P0 BRA `(.L_x_420) ;  /* 0xfffffffc00d40947 */ /* 0x000ff4000383ffff */
.L_x_419:
[----:B------:R-:W-:-:S13]  /*1390*/  ISETP.NE.AND P0, PT, R16, RZ, PT ;  /* 0x000000ff1000720c */ /* 0x000fda0003f05270 */
[----:B------:R-:W-:Y:S05]  /*13a0*/  @!P0 BRA `(.L_x_418) ;  /* 0x00000000001c8947 */ /* 0x000fea0003800000 */
[----:B------:R-:W-:-:S07]  /*13b0*/  IMAD R0, R0, 0x8, R17 ;  /* 0x0000000800007824 */ /* 0x000fce00078e0211 */
.L_x_424:
[----:B------:R0:W1:Y:S01]  /*13c0*/  LDS.64 R2, [R0] ;  /* 0x0000000000027984 */ /* 0x0000620000000a00 */
[----:B------:R-:W-:-:S05]  /*13d0*/  VIADD R16, R16, 0xffffffff ;  /* 0xffffffff10107836 */ /* 0x000fca0000000000 */
[----:B------:R-:W-:Y:S01]  /*13e0*/  ISETP.NE.AND P0, PT, R16, RZ, PT ;  /* 0x000000ff1000720c */ /* 0x000fe20003f05270 */
[----:B0-----:R-:W-:Y:S01]  /*13f0*/  VIADD R0, R0, 0x8 ;  /* 0x0000000800007836 */ /* 0x001fe20000000000 */
[----:B-1----:R-:W-:-:S11]  /*1400*/  DADD R18, R2, R18 ;  /* 0x0000000002127229 */ /* 0x002fd60000000012 */
[----:B------:R-:W-:Y:S05]  /*1410*/  @P0 BRA `(.L_x_424) ;  /* 0xfffffffc00e80947 */ /* 0x000fea000383ffff */
.L_x_418:
[----:B------:R-:W-:Y:S01]  /*1420*/  ULDC.U8 UR4, c[0x0][0x238] ;  /* 0x00008e0000047ab9 */ /* 0x000fe20000000000 */
[----:B------:R-:W-:Y:S01]  /*1430*/  IMAD.MOV.U32 R2, RZ, RZ, 0x1 ;  /* 0x00000001ff027424 */ /* 0x000fe200078e00ff */
[----:B------:R-:W-:Y:S01]  /*1440*/  UPRMT UR4, UR4, 0x8880, URZ ;  /* 0x0000888004047896 */ /* 0x000fe2000800003f */
[----:B------:R-:W-:-:S03]  /*1450*/  FSETP.GEU.AND P1, PT, |R19|, 6.5827683646048100446e-37, PT ;  /* 0x036000001300780b */ /* 0x000fc60003f2e200 */
[----:B------:R-:W-:-:S03]  /*1460*/  UISETP.NE.AND UP0, UPT, UR4, URZ, UPT ;  /* 0x0000003f0400728c */ /* 0x000fc6000bf05270 */
[----:B------:R-:W-:Y:S02]  /*1470*/  ULDC.64 UR4, c[0x0][0x230] ;  /* 0x00008c0000047ab9 */ /* 0x000fe40000000a00 */
[----:B------:R-:W-:-:S04]  /*1480*/  USEL UR4, UR4, 0x1, UP0 ;  /* 0x0000000104047887 */ /* 0x000fc80008000000 */
[----:B------:R-:W-:-:S09]  /*1490*/  UIMAD UR4, UR4, UR5, URZ ;  /* 0x00000005040472a4 */ /* 0x000fd2000f8e023f */
[----:B------:R-:W0:Y:S08]  /*14a0*/  I2F.F64 R4, UR4 ;  /* 0x0000000400047d12 */ /* 0x000e300008201c00 */
[----:B0-----:R-:W0:Y:S02]  /*14b0*/  MUFU.RCP64H R3, R5 ;  /* 0x0000000500037308 */ /* 0x001e240000001800 */
[----:B0-----:R-:W-:-:S08]  /*14c0*/  DFMA R6, -R4, R2, 1 ;  /* 0x3ff000000406742b */ /* 0x001fd00000000102 */
        /* <DEDUP_REMOVED lines=11> */
[----:B------:R-:W-:Y:S05]  /*1580*/  CALL.REL.NOINC `($__internal_3_$__cuda_sm20_div_rn_f64_full) ;  /* 0x0000000000247944 */ /* 0x000fea0003c00000 */
[----:B------:R-:W-:Y:S02]  /*1590*/  IMAD.MOV.U32 R2, RZ, RZ, R12 ;  /* 0x000000ffff027224 */ /* 0x000fe400078e000c */
[----:B------:R-:W-:-:S07]  /*15a0*/  IMAD.MOV.U32 R3, RZ, RZ, R13 ;  /* 0x000000ffff037224 */ /* 0x000fce00078e000d */
.L_x_425:
[----:B------:R-:W-:Y:S02]  /*15b0*/  ULDC.64 UR4, c[0x0][0x210] ;  /* 0x0000840000047ab9 */ /* 0x000fe40000000a00 */
[----:B------:R-:W-:-:S04]  /*15c0*/  ULEA UR4, UP0, UR39, UR4, 0x3 ;  /* 0x0000000427047291 */ /* 0x000fc8000f80183f */
[----:B------:R-:W-:Y:S02]  /*15d0*/  ULEA.HI.X UR5, UR39, UR5, UR40, 0x3, UP0 ;  /* 0x0000000527057291 */ /* 0x000fe400080f1c28 */
[----:B------:R-:W-:-:S04]  /*15e0*/  IMAD.U32 R4, RZ, RZ, UR4 ;  /* 0x00000004ff047e24 */ /* 0x000fc8000f8e00ff */
[----:B------:R-:W-:-:S05]  /*15f0*/  IMAD.U32 R5, RZ, RZ, UR5 ;  /* 0x00000005ff057e24 */ /* 0x000fca000f8e00ff */
[----:B------:R-:W-:Y:S01]  /*1600*/  STG.E.64 desc[UR36][R4.64], R2 ;  /* 0x0000000204007986 */ /* 0x000fe2000c101b24 */
[----:B------:R-:W-:Y:S05]  /*1610*/  EXIT ;  /* 0x000000000000794d */ /* 0x000fea0003800000 */
        .weak           $__internal_3_$__cuda_sm20_div_rn_f64_full
        .type           $__internal_3_$__cuda_sm20_div_rn_f64_full,@function
        .size           $__internal_3_$__cuda_sm20_div_rn_f64_full,(.L_x_450 - $__internal_3_$__cuda_sm20_div_rn_f64_full)
$__internal_3_$__cuda_sm20_div_rn_f64_full:
        /* <DEDUP_REMOVED lines=32> */
.L_x_426:
        /* <DEDUP_REMOVED lines=37> */
.L_x_427:
        /* <DEDUP_REMOVED lines=16> */
.L_x_430:
[----:B------:R-:W-:Y:S01]  /*1b70*/  LOP3.LUT R13, R5, 0x80000, RZ, 0xfc, !PT ;  /* 0x00080000050d7812 */ /* 0x000fe200078efcff */
[----:B------:R-:W-:Y:S01]  /*1b80*/  IMAD.MOV.U32 R12, RZ, RZ, R4 ;  /* 0x000000ffff0c7224 */ /* 0x000fe200078e0004 */
[----:B------:R-:W-:Y:S06]  /*1b90*/  BRA `(.L_x_428) ;  /* 0x0000000000087947 */ /* 0x000fec0003800000 */
.L_x_429:
[----:B------:R-:W-:Y:S01]  /*1ba0*/  LOP3.LUT R13, R7, 0x80000, RZ, 0xfc, !PT ;  /* 0x00080000070d7812 */ /* 0x000fe200078efcff */
[----:B------:R-:W-:-:S07]  /*1bb0*/  IMAD.MOV.U32 R12, RZ, RZ, R6 ;  /* 0x000000ffff0c7224 */ /* 0x000fce00078e0006 */
.L_x_428:
[----:B------:R-:W-:Y:S02]  /*1bc0*/  IMAD.MOV.U32 R2, RZ, RZ, R0 ;  /* 0x000000ffff027224 */ /* 0x000fe400078e0000 */
[----:B------:R-:W-:-:S04]  /*1bd0*/  IMAD.MOV.U32 R3, RZ, RZ, 0x0 ;  /* 0x00000000ff037424 */ /* 0x000fc800078e00ff */
[----:B------:R-:W-:Y:S05]  /*1be0*/  RET.REL.NODEC R2 `(_ZN2at6native51_GLOBAL__N__eebb21b7_18_MultiMarginLoss_cu_b86932df30MultiMarginLoss_forward_kernelILi1EdEEvPT0_PKS3_PKlS6_iibS3_) ;  /* 0xffffffe402047950 */ /* 0x000fea0003c3ffff */
.L_x_431:
        /* <DEDUP_REMOVED lines=9> */
.L_x_450:


//--------------------- .nv.global.init           --------------------------
	.section	.nv.global.init,"aw",@progbits
.nv.global.init:
	.type		__unnamed_1,@object
	.size		__unnamed_1,(__unnamed_5 - __unnamed_1)
__unnamed_1:
        /*0000*/ 	.byte	0x4d, 0x75, 0x6c, 0x74, 0x69, 0x4d, 0x61, 0x72, 0x67, 0x69, 0x6e, 0x4c, 0x6f, 0x73, 0x73, 0x5f
        /*0010*/ 	.byte	0x66, 0x6f, 0x72, 0x77, 0x61, 0x72, 0x64, 0x5f, 0x6b, 0x65, 0x72, 0x6e, 0x65, 0x6c, 0x00
	.type		__unnamed_5,@object
	.size		__unnamed_5,(__unnamed_3 - __unnamed_5)
__unnamed_5:
        /*001f*/ 	.byte	0x4d, 0x75, 0x6c, 0x74, 0x69, 0x4d, 0x61, 0x72, 0x67, 0x69, 0x6e, 0x4c, 0x6f, 0x73, 0x73, 0x5f
        /*002f*/ 	.byte	0x66, 0x6f, 0x72, 0x77, 0x61, 0x72, 0x64, 0x5f, 0x6b, 0x65, 0x72, 0x6e, 0x65, 0x6c, 0x00
	.type		__unnamed_3,@object
	.size		__unnamed_3,(__unnamed_7 - __unnamed_3)
__unnamed_3:
        /*003e*/ 	.byte	0x4d, 0x75, 0x6c, 0x74, 0x69, 0x4d, 0x61, 0x72, 0x67, 0x69, 0x6e, 0x4c, 0x6f, 0x73, 0x73, 0x5f
        /*004e*/ 	.byte	0x66, 0x6f, 0x72, 0x77, 0x61, 0x72, 0x64, 0x5f, 0x6b, 0x65, 0x72, 0x6e, 0x65, 0x6c, 0x00
	.type		__unnamed_7,@object
	.size		__unnamed_7,(__unnamed_2 - __unnamed_7)
__unnamed_7:
        /*005d*/ 	.byte	0x4d, 0x75, 0x6c, 0x74, 0x69, 0x4d, 0x61, 0x72, 0x67, 0x69, 0x6e, 0x4c, 0x6f, 0x73, 0x73, 0x5f
        /*006d*/ 	.byte	0x66, 0x6f, 0x72, 0x77, 0x61, 0x72, 0x64, 0x5f, 0x6b, 0x65, 0x72, 0x6e, 0x65, 0x6c, 0x00
	.type		__unnamed_2,@object
	.size		__unnamed_2,(__unnamed_6 - __unnamed_2)
__unnamed_2:
        /*007c*/ 	.byte	0x4d, 0x75, 0x6c, 0x74, 0x69, 0x4d, 0x61, 0x72, 0x67, 0x69, 0x6e, 0x4c, 0x6f, 0x73, 0x73, 0x5f
        /*008c*/ 	.byte	0x66, 0x6f, 0x72, 0x77, 0x61, 0x72, 0x64, 0x5f, 0x6b, 0x65, 0x72, 0x6e, 0x65, 0x6c, 0x00
	.type		__unnamed_6,@object
	.size		__unnamed_6,(__unnamed_4 - __unnamed_6)
__unnamed_6:
        /*009b*/ 	.byte	0x4d, 0x75, 0x6c, 0x74, 0x69, 0x4d, 0x61, 0x72, 0x67, 0x69, 0x6e, 0x4c, 0x6f, 0x73, 0x73, 0x5f
        /*00ab*/ 	.byte	0x66, 0x6f, 0x72, 0x77, 0x61, 0x72, 0x64, 0x5f, 0x6b, 0x65, 0x72, 0x6e, 0x65, 0x6c, 0x00
	.type		__unnamed_4,@object
	.size		__unnamed_4,(__unnamed_8 - __unnamed_4)
__unnamed_4:
        /*00ba*/ 	.byte	0x4d, 0x75, 0x6c, 0x74, 0x69, 0x4d, 0x61, 0x72, 0x67, 0x69, 0x6e, 0x4c, 0x6f, 0x73, 0x73, 0x5f
        /*00ca*/ 	.byte	0x66, 0x6f, 0x72, 0x77, 0x61, 0x72, 0x64, 0x5f, 0x6b, 0x65, 0x72, 0x6e, 0x65, 0x6c, 0x00
	.type		__unnamed_8,@object
	.size		__unnamed_8,($str - __unnamed_8)
__unnamed_8:
        /*00d9*/ 	.byte	0x4d, 0x75, 0x6c, 0x74, 0x69, 0x4d, 0x61, 0x72, 0x67, 0x69, 0x6e, 0x4c, 0x6f, 0x73, 0x73, 0x5f
        /*00e9*/ 	.byte	0x66, 0x6f, 0x72, 0x77, 0x61, 0x72, 0x64, 0x5f, 0x6b, 0x65, 0x72, 0x6e, 0x65, 0x6c, 0x00
	.type		$str,@object
	.size		$str,($str$1 - $str)
$str:
        /*00f8*/ 	.byte	0x74, 0x61, 0x72, 0x67, 0x65, 0x74, 0x5f, 0x6b, 0x20, 0x3e, 0x3d, 0x20, 0x30, 0x20, 0x26, 0x26
        /*0108*/ 	.byte	0x20, 0x74, 0x61, 0x72, 0x67, 0x65, 0x74, 0x5f, 0x6b, 0x20, 0x3c, 0x20, 0x64, 0x69, 0x6d, 0x20
        /*0118*/ 	.byte	0x26, 0x26, 0x20, 0x22, 0x74, 0x61, 0x72, 0x67, 0x65, 0x74, 0x20, 0x69, 0x6e, 0x64, 0x65, 0x78
        /*0128*/ 	.byte	0x20, 0x69, 0x73, 0x20, 0x6f, 0x75, 0x74, 0x20, 0x6f, 0x66, 0x20, 0x62, 0x6f, 0x75, 0x6e, 0x64
        /*0138*/ 	.byte	0x73, 0x22, 0x00
	.type		$str$1,@object
	.size		$str$1,(.L_37 - $str$1)
$str$1:
        /*013b*/ 	.byte	0x2f, 0x74, 0x6d, 0x70, 0x2f, 0x6f, 0x73, 0x73, 0x5f, 0x6b, 0x65, 0x72, 0x6e, 0x65, 0x6c, 0x73
        /*014b*/ 	.byte	0x5f, 0x73, 0x72, 0x63, 0x2f, 0x70, 0x79, 0x74, 0x6f, 0x72, 0x63, 0x68, 0x2f, 0x61, 0x74, 0x65
        /*015b*/ 	.byte	0x6e, 0x2f, 0x73, 0x72, 0x63, 0x2f, 0x41, 0x54, 0x65, 0x6e, 0x2f, 0x6e, 0x61, 0x74, 0x69, 0x76
        /*016b*/ 	.byte	0x65, 0x2f, 0x63, 0x75, 0x64, 0x61, 0x2f, 0x4d, 0x75, 0x6c, 0x74, 0x69, 0x4d, 0x61, 0x72, 0x67
        /*017b*/ 	.byte	0x69, 0x6e, 0x4c, 0x6f, 0x73, 0x73, 0x2e, 0x63, 0x75, 0x00
.L_37:


//--------------------- .nv.shared._ZN2at6native51_GLOBAL__N__eebb21b7_18_MultiMarginLoss_cu_b86932df31MultiMarginLoss_backward_kernelILi2EN3c108BFloat16EEEvPT0_PKS5_S8_PKlS8_iibS5_b --------------------------
	.section	.nv.shared._ZN2at6native51_GLOBAL__N__eebb21b7_18_MultiMarginLoss_cu_b86932df31MultiMarginLoss_backward_kernelILi2EN3c108BFloat16EEEvPT0_PKS5_S8_PKlS8_iibS5_b,"aw",@nobits
	.sectionflags	@""
	.align	4
.nv.shared._ZN2at6native51_GLOBAL__N__eebb21b7_18_MultiMarginLoss_cu_b86932df31MultiMarginLoss_backward_kernelILi2EN3c108BFloat16EEEvPT0_PKS5_S8_PKlS8_iibS5_b:
	.zero		1536


//--------------------- .nv.shared.reserved.0     --------------------------
	.section	.nv.shared.reserved.0,"aw",@nobits
	.weak		__nv_reservedSMEM_offset_0_alias
	.size		__nv_reservedSMEM_offset_0_alias, 0, 0
	.other		__nv_reservedSMEM_offset_0_alias,@"STO_CUDA_RESERVED_SHARED STV_DEFAULT"
__nv_reservedSMEM_offset_0_alias:
	.zero		0


//--------------------- .nv.global                --------------------------
	.section	.nv.global,"aw",@nobits
.nv.global:
	.type		_ZN49_INTERNAL_eebb21b7_18_MultiMarginLoss_cu_b86932df4cuda3std3__48in_placeE,@object
	.size		_ZN49_INTERNAL_eebb21b7_18_MultiMarginLoss_cu_b86932df4cuda3std3__48in_placeE,(_ZN49_INTERNAL_eebb21b7_18_MultiMarginLoss_cu_b86932df4cuda3std6ranges3__45__cpo8distanceE - _ZN49_INTERNAL_eebb21b7_18_MultiMarginLoss_cu_b86932df4cuda3std3__48in_placeE)
_ZN49_INTERNAL_eebb21b7_18_MultiMarginLoss_cu_b86932df4cuda3std3__48in_placeE:
	.zero		1
	.type		_ZN49_INTERNAL_eebb21b7_18_MultiMarginLoss_cu_b86932df4cuda3std6ranges3__45__cpo8distanceE,@object
	.size		_ZN49_INTERNAL_eebb21b7_18_MultiMarginLoss_cu_b86932df4cuda3std6ranges3__45__cpo8distanceE,(_ZN49_INTERNAL_eebb21b7_18_MultiMarginLoss_cu_b86932df4cuda3std3__45__cpo6cbeginE - _ZN49_INTERNAL_eebb21b7_18_MultiMarginLoss_cu_b86932df4cuda3std6ranges3__45__cpo8distanceE)
_ZN49_INTERNAL_eebb21b7_18_MultiMarginLoss_cu_b86932df4cuda3std6ranges3__45__cpo8distanceE:
	.zero		1
	.type		_ZN49_INTERNAL_eebb21b7_18_MultiMarginLoss_cu_b86932df4cuda3std3__45__cpo6cbeginE,@object
	.size		_ZN49_INTERNAL_eebb21b7_18_MultiMarginLoss_cu_b86932df4cuda3std3__45__cpo6cbeginE,(_ZN49_INTERNAL_eebb21b7_18_MultiMarginLoss_cu_b86932df4cuda3std6ranges3__45__cpo7advanceE - _ZN49_INTERNAL_eebb21b7_18_MultiMarginLoss_cu_b86932df4cuda3std3__45__cpo6cbeginE)
_ZN49_INTERNAL_eebb21b7_18_MultiMarginLoss_cu_b86932df4cuda3std3__45__cpo6cbeginE:
	.zero		1
	.type		_ZN49_INTERNAL_eebb21b7_18_MultiMarginLoss_cu_b86932df4cuda3std6ranges3__45__cpo7advanceE,@object
	.size		_ZN49_INTERNAL_eebb21b7_18_MultiMarginLoss_cu_b86932df4cuda3std6ranges3__45__cpo7advanceE,(_ZN49_INTERNAL_eebb21b7_18_MultiMarginLoss_cu_b86932df4cuda3std3__45__cpo7crbeginE - _ZN49_INTERNAL_eebb21b7_18_MultiMarginLoss_cu_b86932df4cuda3std6ranges3__45__cpo7advanceE)
_ZN49_INTERNAL_eebb21b7_18_MultiMarginLoss_cu_b86932df4cuda3std6ranges3__45__cpo7advanceE:
	.zero		1
	.type		_ZN49_INTERNAL_eebb21b7_18_MultiMarginLoss_cu_b86932df4cuda3std3__45__cpo7crbeginE,@object
	.size		_ZN49_INTERNAL_eebb21b7_18_MultiMarginLoss_cu_b86932df4cuda3std3__45__cpo7crbeginE,(_ZN49_INTERNAL_eebb21b7_18_MultiMarginLoss_cu_b86932df4cuda3std6ranges3__45__cpo4dataE - _ZN49_INTERNAL_eebb21b7_18_MultiMarginLoss_cu_b86932df4cuda3std3__45__cpo7crbeginE)
_ZN49_INTERNAL_eebb21b7_18_MultiMarginLoss_cu_b86932df4cuda3std3__45__cpo7crbeginE:
	.zero		1
	.type		_ZN49_INTERNAL_eebb21b7_18_MultiMarginLoss_cu_b86932df4cuda3std6ranges3__45__cpo4dataE,@object
	.size		_ZN49_INTERNAL_eebb21b7_18_MultiMarginLoss_cu_b86932df4cuda3std6ranges3__45__cpo4dataE,(_ZN49_INTERNAL_eebb21b7_18_MultiMarginLoss_cu_b86932df4cuda3std6ranges3__45__cpo5beginE - _ZN49_INTERNAL_eebb21b7_18_MultiMarginLoss_cu_b86932df4cuda3std6ranges3__45__cpo4dataE)
_ZN49_INTERNAL_eebb21b7_18_MultiMarginLoss_cu_b86932df4cuda3std6ranges3__45__cpo4dataE:
	.zero		1
	.type		_ZN49_INTERNAL_eebb21b7_18_MultiMarginLoss_cu_b86932df4cuda3std6ranges3__45__cpo5beginE,@object
	.size		_ZN49_INTERNAL_eebb21b7_18_MultiMarginLoss_cu_b86932df4cuda3std6ranges3__45__cpo5beginE,(_ZN49_INTERNAL_eebb21b7_18_MultiMarginLoss_cu_b86932df4cuda3std3__451_GLOBAL__N__eebb21b7_18_MultiMarginLoss_cu_b86932df6ignoreE - _ZN49_INTERNAL_eebb21b7_18_MultiMarginLoss_cu_b86932df4cuda3std6ranges3__45__cpo5beginE)
_ZN49_INTERNAL_eebb21b7_18_MultiMarginLoss_cu_b86932df4cuda3std6ranges3__45__cpo5beginE:
	.zero		1
	.type		_ZN49_INTERNAL_eebb21b7_18_MultiMarginLoss_cu_b86932df4cuda3std3__451_GLOBAL__N__eebb21b7_18_MultiMarginLoss_cu_b86932df6ignoreE,@object
	.size		_ZN49_INTERNAL_eebb21b7_18_MultiMarginLoss_cu_b86932df4cuda3std3__451_GLOBAL__N__eebb21b7_18_MultiMarginLoss_cu_b86932df6ignoreE,(_ZN49_INTERNAL_eebb21b7_18_MultiMarginLoss_cu_b86932df4cuda3std6ranges3__45__cpo4sizeE - _ZN49_INTERNAL_eebb21b7_18_MultiMarginLoss_cu_b86932df4cuda3std3__451_GLOBAL__N__eebb21b7_18_MultiMarginLoss_cu_b86932df6ignoreE)
_ZN49_INTERNAL_eebb21b7_18_MultiMarginLoss_cu_b86932df4cuda3std3__451_GLOBAL__N__eebb21b7_18_MultiMarginLoss_cu_b86932df6ignoreE:
	.zero		1
	.type		_ZN49_INTERNAL_eebb21b7_18_MultiMarginLoss_cu_b86932df4cuda3std6ranges3__45__cpo4sizeE,@object
	.size		_ZN49_INTERNAL_eebb21b7_18_MultiMarginLoss_cu_b86932df4cuda3std6ranges3__45__cpo4sizeE,(_ZN49_INTERNAL_eebb21b7_18_MultiMarginLoss_cu_b86932df4cuda3std3__45__cpo5beginE - _ZN49_INTERNAL_eebb21b7_18_MultiMarginLoss_cu_b86932df4cuda3std6ranges3__45__cpo4sizeE)
_ZN49_INTERNAL_eebb21b7_18_MultiMarginLoss_cu_b86932df4cuda3std6ranges3__45__cpo4sizeE:
	.zero		1
	.type		_ZN49_INTERNAL_eebb21b7_18_MultiMarginLoss_cu_b86932df4cuda3std3__45__cpo5beginE,@object
	.size		_ZN49_INTERNAL_eebb21b7_18_MultiMarginLoss_cu_b86932df4cuda3std3__45__cpo5beginE,(_ZN49_INTERNAL_eebb21b7_18_MultiMarginLoss_cu_b86932df4cuda3std6ranges3__45__cpo6cbeginE - _ZN49_INTERNAL_eebb21b7_18_MultiMarginLoss_cu_b86932df4cuda3std3__45__cpo5beginE)
_ZN49_INTERNAL_eebb21b7_18_MultiMarginLoss_cu_b86932df4cuda3std3__45__cpo5beginE:
	.zero		1
	.type		_ZN49_INTERNAL_eebb21b7_18_MultiMarginLoss_cu_b86932df4cuda3std6ranges3__45__cpo6cbeginE,@object
	.size		_ZN49_INTERNAL_eebb21b7_18_MultiMarginLoss_cu_b86932df4cuda3std6ranges3__45__cpo6cbeginE,(_ZN49_INTERNAL_eebb21b7_18_MultiMarginLoss_cu_b86932df4cuda3std3__45__cpo6rbeginE - _ZN49_INTERNAL_eebb21b7_18_MultiMarginLoss_cu_b86932df4cuda3std6ranges3__45__cpo6cbeginE)
_ZN49_INTERNAL_eebb21b7_18_MultiMarginLoss_cu_b86932df4cuda3std6ranges3__45__cpo6cbeginE:
	.zero		1
	.type		_ZN49_INTERNAL_eebb21b7_18_MultiMarginLoss_cu_b86932df4cuda3std3__45__cpo6rbeginE,@object
	.size		_ZN49_INTERNAL_eebb21b7_18_MultiMarginLoss_cu_b86932df4cuda3std3__45__cpo6rbeginE,(_ZN49_INTERNAL_eebb21b7_18_MultiMarginLoss_cu_b86932df4cuda3std6ranges3__45__cpo4nextE - _ZN49_INTERNAL_eebb21b7_18_MultiMarginLoss_cu_b86932df4cuda3std3__45__cpo6rbeginE)
_ZN49_INTERNAL_eebb21b7_18_MultiMarginLoss_cu_b86932df4cuda3std3__45__cpo6rbeginE:
	.zero		1
	.type		_ZN49_INTERNAL_eebb21b7_18_MultiMarginLoss_cu_b86932df4cuda3std6ranges3__45__cpo4nextE,@object
	.size		_ZN49_INTERNAL_eebb21b7_18_MultiMarginLoss_cu_b86932df4cuda3std6ranges3__45__cpo4nextE,(_ZN49_INTERNAL_eebb21b7_18_MultiMarginLoss_cu_b86932df4cuda3std6ranges3__45__cpo4swapE - _ZN49_INTERNAL_eebb21b7_18_MultiMarginLoss_cu_b86932df4cuda3std6ranges3__45__cpo4nextE)
_ZN49_INTERNAL_eebb21b7_18_MultiMarginLoss_cu_b86932df4cuda3std6ranges3__45__cpo4nextE:
	.zero		1
	.type		_ZN49_INTERNAL_eebb21b7_18_MultiMarginLoss_cu_b86932df4cuda3std6ranges3__45__cpo4swapE,@object
	.size		_ZN49_INTERNAL_eebb21b7_18_MultiMarginLoss_cu_b86932df4cuda3std6ranges3__45__cpo4swapE,(_ZN49_INTERNAL_eebb21b7_18_MultiMarginLoss_cu_b86932df4cuda3std3__420unreachable_sentinelE - _ZN49_INTERNAL_eebb21b7_18_MultiMarginLoss_cu_b86932df4cuda3std6ranges3__45__cpo4swapE)
_ZN49_INTERNAL_eebb21b7_18_MultiMarginLoss_cu_b86932df4cuda3std6ranges3__45__cpo4swapE:
	.zero		1
	.type		_ZN49_INTERNAL_eebb21b7_18_MultiMarginLoss_cu_b86932df4cuda3std3__420unreachable_sentinelE,@object
	.size		_ZN49_INTERNAL_eebb21b7_18_MultiMarginLoss_cu_b86932df4cuda3std3__420unreachable_sentinelE,(_ZN49_INTERNAL_eebb21b7_18_MultiMarginLoss_cu_b86932df6thrust23THRUST_300001_SM_900_NS6system6detail10sequential3seqE - _ZN49_INTERNAL_eebb21b7_18_MultiMarginLoss_cu_b86932df4cuda3std3__420unreachable_sentinelE)
_ZN49_INTERNAL_eebb21b7_18_MultiMarginLoss_cu_b86932df4cuda3std3__420unreachable_sentinelE:
	.zero		1
	.type		_ZN49_INTERNAL_eebb21b7_18_MultiMarginLoss_cu_b86932df6thrust23THRUST_300001_SM_900_NS6system6detail10sequential3seqE,@object
	.size		_ZN49_INTERNAL_eebb21b7_18_MultiMarginLoss_cu_b86932df6thrust23THRUST_300001_SM_900_NS6system6detail10sequential3seqE,(_ZN49_INTERNAL_eebb21b7_18_MultiMarginLoss_cu_b86932df4cuda3std3__45__cpo4cendE - _ZN49_INTERNAL_eebb21b7_18_MultiMarginLoss_cu_b86932df6thrust23THRUST_300001_SM_900_NS6system6detail10sequential3seqE)
_ZN49_INTERNAL_eebb21b7_18_MultiMarginLoss_cu_b86932df6thrust23THRUST_300001_SM_900_NS6system6detail10sequential3seqE:
	.zero		1
	.type		_ZN49_INTERNAL_eebb21b7_18_MultiMarginLoss_cu_b86932df4cuda3std3__45__cpo4cendE,@object
	.size		_ZN49_INTERNAL_eebb21b7_18_MultiMarginLoss_cu_b86932df4cuda3std3__45__cpo4cendE,(_ZN49_INTERNAL_eebb21b7_18_MultiMarginLoss_cu_b86932df4cuda3std6ranges3__45__cpo9iter_swapE - _ZN49_INTERNAL_eebb21b7_18_MultiMarginLoss_cu_b86932df4cuda3std3__45__cpo4cendE)
_ZN49_INTERNAL_eebb21b7_18_MultiMarginLoss_cu_b86932df4cuda3std3__45__cpo4cendE:
	.zero		1
	.type		_ZN49_INTERNAL_eebb21b7_18_MultiMarginLoss_cu_b86932df4cuda3std6ranges3__45__cpo9iter_swapE,@object
	.size		_ZN49_INTERNAL_eebb21b7_18_MultiMarginLoss_cu_b86932df4cuda3std6ranges3__45__cpo9iter_swapE,(_ZN49_INTERNAL_eebb21b7_18_MultiMarginLoss_cu_b86932df4cuda3std3__45__cpo5crendE - _ZN49_INTERNAL_eebb21b7_18_MultiMarginLoss_cu_b86932df4cuda3std6ranges3__45__cpo9iter_swapE)
_ZN49_INTERNAL_eebb21b7_18_MultiMarginLoss_cu_b86932df4cuda3std6ranges3__45__cpo9iter_swapE:
	.zero		1
	.type		_ZN49_INTERNAL_eebb21b7_18_MultiMarginLoss_cu_b86932df4cuda3std3__45__cpo5crendE,@object
	.size		_ZN49_INTERNAL_eebb21b7_18_MultiMarginLoss_cu_b86932df4cuda3std3__45__cpo5crendE,(_ZN49_INTERNAL_eebb21b7_18_MultiMarginLoss_cu_b86932df4cuda3std6ranges3__45__cpo5cdataE - _ZN49_INTERNAL_eebb21b7_18_MultiMarginLoss_cu_b86932df4cuda3std3__45__cpo5crendE)
_ZN49_INTERNAL_eebb21b7_18_MultiMarginLoss_cu_b86932df4cuda3std3__45__cpo5crendE:
	.zero		1
	.type		_ZN49_INTERNAL_eebb21b7_18_MultiMarginLoss_cu_b86932df4cuda3std6ranges3__45__cpo5cdataE,@object
	.size		_ZN49_INTERNAL_eebb21b7_18_MultiMarginLoss_cu_b86932df4cuda3std6ranges3__45__cpo5cdataE,(_ZN49_INTERNAL_eebb21b7_18_MultiMarginLoss_cu_b86932df4cuda3std6ranges3__45__cpo3endE - _ZN49_INTERNAL_eebb21b7_18_MultiMarginLoss_cu_b86932df4cuda3std6ranges3__45__cpo5cdataE)
_ZN49_INTERNAL_eebb21b7_18_MultiMarginLoss_cu_b86932df4cuda3std6ranges3__45__cpo5cdataE:
	.zero		1
	.type		_ZN49_INTERNAL_eebb21b7_18_MultiMarginLoss_cu_b86932df4cuda3std6ranges3__45__cpo3endE,@object
	.size		_ZN49_INTERNAL_eebb21b7_18_MultiMarginLoss_cu_b86932df4cuda3std6ranges3__45__cpo3endE,(_ZN49_INTERNAL_eebb21b7_18_MultiMarginLoss_cu_b86932df4cuda3std3__419piecewise_constructE - _ZN49_INTERNAL_eebb21b7_18_MultiMarginLoss_cu_b86932df4cuda3std6ranges3__45__cpo3endE)
_ZN49_INTERNAL_eebb21b7_18_MultiMarginLoss_cu_b86932df4cuda3std6ranges3__45__cpo3endE:
	.zero		1
	.type		_ZN49_INTERNAL_eebb21b7_18_MultiMarginLoss_cu_b86932df4cuda3std3__419piecewise_constructE,@object
	.size		_ZN49_INTERNAL_eebb21b7_18_MultiMarginLoss_cu_b86932df4cuda3std3__419piecewise_constructE,(_ZN49_INTERNAL_eebb21b7_18_MultiMarginLoss_cu_b86932df4cuda3std6ranges3__45__cpo5ssizeE - _ZN49_INTERNAL_eebb21b7_18_MultiMarginLoss_cu_b86932df4cuda3std3__419piecewise_constructE)
_ZN49_INTERNAL_eebb21b7_18_MultiMarginLoss_cu_b86932df4cuda3std3__419piecewise_constructE:
	.zero		1
	.type		_ZN49_INTERNAL_eebb21b7_18_MultiMarginLoss_cu_b86932df4cuda3std6ranges3__45__cpo5ssizeE,@object
	.size		_ZN49_INTERNAL_eebb21b7_18_MultiMarginLoss_cu_b86932df4cuda3std6ranges3__45__cpo5ssizeE,(_ZN49_INTERNAL_eebb21b7_18_MultiMarginLoss_cu_b86932df4cuda3std3__45__cpo3endE - _ZN49_INTERNAL_eebb21b7_18_MultiMarginLoss_cu_b86932df4cuda3std6ranges3__45__cpo5ssizeE)
_ZN49_INTERNAL_eebb21b7_18_MultiMarginLoss_cu_b86932df4cuda3std6ranges3__45__cpo5ssizeE:
	.zero		1
	.type		_ZN49_INTERNAL_eebb21b7_18_MultiMarginLoss_cu_b86932df4cuda3std3__45__cpo3endE,@object
	.size		_ZN49_INTERNAL_eebb21b7_18_MultiMarginLoss_cu_b86932df4cuda3std3__45__cpo3endE,(_ZN49_INTERNAL_eebb21b7_18_MultiMarginLoss_cu_b86932df4cuda3std6ranges3__45__cpo4cendE - _ZN49_INTERNAL_eebb21b7_18_MultiMarginLoss_cu_b86932df4cuda3std3__45__cpo3endE)
_ZN49_INTERNAL_eebb21b7_18_MultiMarginLoss_cu_b86932df4cuda3std3__45__cpo3endE:
	.zero		1
	.type		_ZN49_INTERNAL_eebb21b7_18_MultiMarginLoss_cu_b86932df4cuda3std6ranges3__45__cpo4cendE,@object
	.size		_ZN49_INTERNAL_eebb21b7_18_MultiMarginLoss_cu_b86932df4cuda3std6ranges3__45__cpo4cendE,(_ZN49_INTERNAL_eebb21b7_18_MultiMarginLoss_cu_b86932df4cuda3std3__45__cpo4rendE - _ZN49_INTERNAL_eebb21b7_18_MultiMarginLoss_cu_b86932df4cuda3std6ranges3__45__cpo4cendE)
_ZN49_INTERNAL_eebb21b7_18_MultiMarginLoss_cu_b86932df4cuda3std6ranges3__45__cpo4cendE:
	.zero		1
	.type		_ZN49_INTERNAL_eebb21b7_18_MultiMarginLoss_cu_b86932df4cuda3std3__45__cpo4rendE,@object
	.size		_ZN49_INTERNAL_eebb21b7_18_MultiMarginLoss_cu_b86932df4cuda3std3__45__cpo4rendE,(_ZN49_INTERNAL_eebb21b7_18_MultiMarginLoss_cu_b86932df4cuda3std6ranges3__45__cpo4prevE - _ZN49_INTERNAL_eebb21b7_18_MultiMarginLoss_cu_b86932df4cuda3std3__45__cpo4rendE)
_ZN49_INTERNAL_eebb21b7_18_MultiMarginLoss_cu_b86932df4cuda3std3__45__cpo4rendE:
	.zero		1
	.type		_ZN49_INTERNAL_eebb21b7_18_MultiMarginLoss_cu_b86932df4cuda3std6ranges3__45__cpo4prevE,@object
	.size		_ZN49_INTERNAL_eebb21b7_18_MultiMarginLoss_cu_b86932df4cuda3std6ranges3__45__cpo4prevE,(_ZN49_INTERNAL_eebb21b7_18_MultiMarginLoss_cu_b86932df4cuda3std6ranges3__45__cpo9iter_moveE - _ZN49_INTERNAL_eebb21b7_18_MultiMarginLoss_cu_b86932df4cuda3std6ranges3__45__cpo4prevE)
_ZN49_INTERNAL_eebb21b7_18_MultiMarginLoss_cu_b86932df4cuda3std6ranges3__45__cpo4prevE:
	.zero		1
	.type		_ZN49_INTERNAL_eebb21b7_18_MultiMarginLoss_cu_b86932df4cuda3std6ranges3__45__cpo9iter_moveE,@object
	.size		_ZN49_INTERNAL_eebb21b7_18_MultiMarginLoss_cu_b86932df4cuda3std6ranges3__45__cpo9iter_moveE,(.L_21 - _ZN49_INTERNAL_eebb21b7_18_MultiMarginLoss_cu_b86932df4cuda3std6ranges3__45__cpo9iter_moveE)
_ZN49_INTERNAL_eebb21b7_18_MultiMarginLoss_cu_b86932df4cuda3std6ranges3__45__cpo9iter_moveE:
	.zero		1
.L_21:


//--------------------- .nv.shared._ZN2at6native51_GLOBAL__N__eebb21b7_18_MultiMarginLoss_cu_b86932df31MultiMarginLoss_backward_kernelILi1EN3c108BFloat16EEEvPT0_PKS5_S8_PKlS8_iibS5_b --------------------------
	.section	.nv.shared._ZN2at6native51_GLOBAL__N__eebb21b7_18_MultiMarginLoss_cu_b86932df31MultiMarginLoss_backward_kernelILi1EN3c108BFloat16EEEvPT0_PKS5_S8_PKlS8_iibS5_b,"aw",@nobits
	.sectionflags	@""
	.align	4
.nv.shared._ZN2at6native51_GLOBAL__N__eebb21b7_18_MultiMarginLoss_cu_b86932df31MultiMarginLoss_backward_kernelILi1EN3c108BFloat16EEEvPT0_PKS5_S8_PKlS8_iibS5_b:
	.zero		1536


//--------------------- .nv.shared._ZN2at6native51_GLOBAL__N__eebb21b7_18_MultiMarginLoss_cu_b86932df31MultiMarginLoss_backward_kernelILi2EN3c104HalfEEEvPT0_PKS5_S8_PKlS8_iibS5_b --------------------------
	.section	.nv.shared._ZN2at6native51_GLOBAL__N__eebb21b7_18_MultiMarginLoss_cu_b86932df31MultiMarginLoss_backward_kernelILi2EN3c104HalfEEEvPT0_PKS5_S8_PKlS8_iibS5_b,"aw",@nobits
	.sectionflags	@""
	.align	4
.nv.shared._ZN2at6native51_GLOBAL__N__eebb21b7_18_MultiMarginLoss_cu_b86932df31MultiMarginLoss_backward_kernelILi2EN3c104HalfEEEvPT0_PKS5_S8_PKlS8_iibS5_b:
	.zero		1536


//--------------------- .nv.shared._ZN2at6native51_GLOBAL__N__eebb21b7_18_MultiMarginLoss_cu_b86932df31MultiMarginLoss_backward_kernelILi1EN3c104HalfEEEvPT0_PKS5_S8_PKlS8_iibS5_b --------------------------
	.section	.nv.shared._ZN2at6native51_GLOBAL__N__eebb21b7_18_MultiMarginLoss_cu_b86932df31MultiMarginLoss_backward_kernelILi1EN3c104HalfEEEvPT0_PKS5_S8_PKlS8_iibS5_b,"aw",@nobits
	.sectionflags	@""
	.align	4
.nv.shared._ZN2at6native51_GLOBAL__N__eebb21b7_18_MultiMarginLoss_cu_b86932df31MultiMarginLoss_backward_kernelILi1EN3c104HalfEEEvPT0_PKS5_S8_PKlS8_iibS5_b:
	.zero		1536


//--------------------- .nv.shared._ZN2at6native51_GLOBAL__N__eebb21b7_18_MultiMarginLoss_cu_b86932df31MultiMarginLoss_backward_kernelILi2EfEEvPT0_PKS3_S6_PKlS6_iibS3_b --------------------------
	.section	.nv.shared._ZN2at6native51_GLOBAL__N__eebb21b7_18_MultiMarginLoss_cu_b86932df31MultiMarginLoss_backward_kernelILi2EfEEvPT0_PKS3_S6_PKlS6_iibS3_b,"aw",@nobits
	.sectionflags	@""
	.align	4
.nv.shared._ZN2at6native51_GLOBAL__N__eebb21b7_18_MultiMarginLoss_cu_b86932df31MultiMarginLoss_backward_kernelILi2EfEEvPT0_PKS3_S6_PKlS6_iibS3_b:
	.zero		1536


//--------------------- .nv.shared._ZN2at6native51_GLOBAL__N__eebb21b7_18_MultiMarginLoss_cu_b86932df31MultiMarginLoss_backward_kernelILi1EfEEvPT0_PKS3_S6_PKlS6_iibS3_b --------------------------
	.section	.nv.shared._ZN2at6native51_GLOBAL__N__eebb21b7_18_MultiMarginLoss_cu_b86932df31MultiMarginLoss_backward_kernelILi1EfEEvPT0_PKS3_S6_PKlS6_iibS3_b,"aw",@nobits
	.sectionflags	@""
	.align	4
.nv.shared._ZN2at6native51_GLOBAL__N__eebb21b7_18_MultiMarginLoss_cu_b86932df31MultiMarginLoss_backward_kernelILi1EfEEvPT0_PKS3_S6_PKlS6_iibS3_b:
	.zero		1536


//--------------------- .nv.shared._ZN2at6native51_GLOBAL__N__eebb21b7_18_MultiMarginLoss_cu_b86932df31MultiMarginLoss_backward_kernelILi2EdEEvPT0_PKS3_S6_PKlS6_iibS3_b --------------------------
	.section	.nv.shared._ZN2at6native51_GLOBAL__N__eebb21b7_18_MultiMarginLoss_cu_b86932df31MultiMarginLoss_backward_kernelILi2EdEEvPT0_PKS3_S6_PKlS6_iibS3_b,"aw",@nobits
	.sectionflags	@""
	.align	8
.nv.shared._ZN2at6native51_GLOBAL__N__eebb21b7_18_MultiMarginLoss_cu_b86932df31MultiMarginLoss_backward_kernelILi2EdEEvPT0_PKS3_S6_PKlS6_iibS3_b:
	.zero		2048


//--------------------- .nv.shared._ZN2at6native51_GLOBAL__N__eebb21b7_18_MultiMarginLoss_cu_b86932df31MultiMarginLoss_backward_kernelILi1EdEEvPT0_PKS3_S6_PKlS6_iibS3_b --------------------------
	.section	.nv.shared._ZN2at6native51_GLOBAL__N__eebb21b7_18_MultiMarginLoss_cu_b86932df31MultiMarginLoss_backward_kernelILi1EdEEvPT0_PKS3_S6_PKlS6_iibS3_b,"aw",@nobits
	.sectionflags	@""
	.align	8
.nv.shared._ZN2at6native51_GLOBAL__N__eebb21b7_18_MultiMarginLoss_cu_b86932df31MultiMarginLoss_backward_kernelILi1EdEEvPT0_PKS3_S6_PKlS6_iibS3_b:
	.zero		2048


//--------------------- .nv.shared._ZN2at6native51_GLOBAL__N__eebb21b7_18_MultiMarginLoss_cu_b86932df30MultiMarginLoss_forward_kernelILi2EN3c108BFloat16EEEvPT0_PKS5_PKlS8_iibS5_ --------------------------
	.section	.nv.shared._ZN2at6native51_GLOBAL__N__eebb21b7_18_MultiMarginLoss_cu_b86932df30MultiMarginLoss_forward_kernelILi2EN3c108BFloat16EEEvPT0_PKS5_PKlS8_iibS5_,"aw",@nobits
	.sectionflags	@""
	.align	4
.nv.shared._ZN2at6native51_GLOBAL__N__eebb21b7_18_MultiMarginLoss_cu_b86932df30MultiMarginLoss_forward_kernelILi2EN3c108BFloat16EEEvPT0_PKS5_PKlS8_iibS5_:
	.zero		1536


//--------------------- .nv.shared._ZN2at6native51_GLOBAL__N__eebb21b7_18_MultiMarginLoss_cu_b86932df30MultiMarginLoss_forward_kernelILi1EN3c108BFloat16EEEvPT0_PKS5_PKlS8_iibS5_ --------------------------
	.section	.nv.shared._ZN2at6native51_GLOBAL__N__eebb21b7_18_MultiMarginLoss_cu_b86932df30MultiMarginLoss_forward_kernelILi1EN3c108BFloat16EEEvPT0_PKS5_PKlS8_iibS5_,"aw",@nobits
	.sectionflags	@""
	.align	4
.nv.shared._ZN2at6native51_GLOBAL__N__eebb21b7_18_MultiMarginLoss_cu_b86932df30MultiMarginLoss_forward_kernelILi1EN3c108BFloat16EEEvPT0_PKS5_PKlS8_iibS5_:
	.zero		1536


//--------------------- .nv.shared._ZN2at6native51_GLOBAL__N__eebb21b7_18_MultiMarginLoss_cu_b86932df30MultiMarginLoss_forward_kernelILi2EN3c104HalfEEEvPT0_PKS5_PKlS8_iibS5_ --------------------------
	.section	.nv.shared._ZN2at6native51_GLOBAL__N__eebb21b7_18_MultiMarginLoss_cu_b86932df30MultiMarginLoss_forward_kernelILi2EN3c104HalfEEEvPT0_PKS5_PKlS8_iibS5_,"aw",@nobits
	.sectionflags	@""
	.align	4
.nv.shared._ZN2at6native51_GLOBAL__N__eebb21b7_18_MultiMarginLoss_cu_b86932df30MultiMarginLoss_forward_kernelILi2EN3c104HalfEEEvPT0_PKS5_PKlS8_iibS5_:
	.zero		1536


//--------------------- .nv.shared._ZN2at6native51_GLOBAL__N__eebb21b7_18_MultiMarginLoss_cu_b86932df30MultiMarginLoss_forward_kernelILi1EN3c104HalfEEEvPT0_PKS5_PKlS8_iibS5_ --------------------------
	.section	.nv.shared._ZN2at6native51_GLOBAL__N__eebb21b7_18_MultiMarginLoss_cu_b86932df30MultiMarginLoss_forward_kernelILi1EN3c104HalfEEEvPT0_PKS5_PKlS8_iibS5_,"aw",@nobits
	.sectionflags	@""
	.align	4
.nv.shared._ZN2at6native51_GLOBAL__N__eebb21b7_18_MultiMarginLoss_cu_b86932df30MultiMarginLoss_forward_kernelILi1EN3c104HalfEEEvPT0_PKS5_PKlS8_iibS5_:
	.zero		1536


//--------------------- .nv.shared._ZN2at6native51_GLOBAL__N__eebb21b7_18_MultiMarginLoss_cu_b86932df30MultiMarginLoss_forward_kernelILi2EfEEvPT0_PKS3_PKlS6_iibS3_ --------------------------
	.section	.nv.shared._ZN2at6native51_GLOBAL__N__eebb21b7_18_MultiMarginLoss_cu_b86932df30MultiMarginLoss_forward_kernelILi2EfEEvPT0_PKS3_PKlS6_iibS3_,"aw",@nobits
	.sectionflags	@""
	.align	4
.nv.shared._ZN2at6native51_GLOBAL__N__eebb21b7_18_MultiMarginLoss_cu_b86932df30MultiMarginLoss_forward_kernelILi2EfEEvPT0_PKS3_PKlS6_iibS3_:
	.zero		1536


//--------------------- .nv.shared._ZN2at6native51_GLOBAL__N__eebb21b7_18_MultiMarginLoss_cu_b86932df30MultiMarginLoss_forward_kernelILi1EfEEvPT0_PKS3_PKlS6_iibS3_ --------------------------
	.section	.nv.shared._ZN2at6native51_GLOBAL__N__eebb21b7_18_MultiMarginLoss_cu_b86932df30MultiMarginLoss_forward_kernelILi1EfEEvPT0_PKS3_PKlS6_iibS3_,"aw",@nobits
	.sectionflags	@""
	.align	4
.nv.shared._ZN2at6native51_GLOBAL__N__eebb21b7_18_MultiMarginLoss_cu_b86932df30MultiMarginLoss_forward_kernelILi1EfEEvPT0_PKS3_PKlS6_iibS3_:
	.zero		1536


//--------------------- .nv.shared._ZN2at6native51_GLOBAL__N__eebb21b7_18_MultiMarginLoss_cu_b86932df30MultiMarginLoss_forward_kernelILi2EdEEvPT0_PKS3_PKlS6_iibS3_ --------------------------
	.section	.nv.shared._ZN2at6native51_GLOBAL__N__eebb21b7_18_MultiMarginLoss_cu_b86932df30MultiMarginLoss_forward_kernelILi2EdEEvPT0_PKS3_PKlS6_iibS3_,"aw",@nobits
	.sectionflags	@""
	.align	8
.nv.shared._ZN2at6native51_GLOBAL__N__eebb21b7_18_MultiMarginLoss_cu_b86932df30MultiMarginLoss_forward_kernelILi2EdEEvPT0_PKS3_PKlS6_iibS3_:
	.zero		2048


//--------------------- .nv.shared._ZN2at6native51_GLOBAL__N__eebb21b7_18_MultiMarginLoss_cu_b86932df30MultiMarginLoss_forward_kernelILi1EdEEvPT0_PKS3_PKlS6_iibS3_ --------------------------
	.section	.nv.shared._ZN2at6native51_GLOBAL__N__eebb21b7_18_MultiMarginLoss_cu_b86932df30MultiMarginLoss_forward_kernelILi1EdEEvPT0_PKS3_PKlS6_iibS3_,"aw",@nobits
	.sectionflags	@""
	.align	8
.nv.shared._ZN2at6native51_GLOBAL__N__eebb21b7_18_MultiMarginLoss_cu_b86932df30MultiMarginLoss_forward_kernelILi1EdEEvPT0_PKS3_PKlS6_iibS3_:
	.zero		2048


//--------------------- .nv.constant0._ZN2at6native51_GLOBAL__N__eebb21b7_18_MultiMarginLoss_cu_b86932df31MultiMarginLoss_backward_kernelILi2EN3c108BFloat16EEEvPT0_PKS5_S8_PKlS8_iibS5_b --------------------------
	.section	.nv.constant0._ZN2at6native51_GLOBAL__N__eebb21b7_18_MultiMarginLoss_cu_b86932df31MultiMarginLoss_backward_kernelILi2EN3c108BFloat16EEEvPT0_PKS5_S8_PKlS8_iibS5_b,"a",@progbits
	.sectionflags	@""
	.align	4
.nv.constant0._ZN2at6native51_GLOBAL__N__eebb21b7_18_MultiMarginLoss_cu_b86932df31MultiMarginLoss_backward_kernelILi2EN3c108BFloat16EEEvPT0_PKS5_S8_PKlS8_iibS5_b:
	.zero		581


//--------------------- .nv.constant0._ZN2at6native51_GLOBAL__N__eebb21b7_18_MultiMarginLoss_cu_b86932df31MultiMarginLoss_backward_kernelILi1EN3c108BFloat16EEEvPT0_PKS5_S8_PKlS8_iibS5_b --------------------------
	.section	.nv.constant0._ZN2at6native51_GLOBAL__N__eebb21b7_18_MultiMarginLoss_cu_b86932df31MultiMarginLoss_backward_kernelILi1EN3c108BFloat16EEEvPT0_PKS5_S8_PKlS8_iibS5_b,"a",@progbits
	.sectionflags	@""
	.align	4
.nv.constant0._ZN2at6native51_GLOBAL__N__eebb21b7_18_MultiMarginLoss_cu_b86932df31MultiMarginLoss_backward_kernelILi1EN3c108BFloat16EEEvPT0_PKS5_S8_PKlS8_iibS5_b:
	.zero		581


//--------------------- .nv.constant0._ZN2at6native51_GLOBAL__N__eebb21b7_18_MultiMarginLoss_cu_b86932df31MultiMarginLoss_backward_kernelILi2EN3c104HalfEEEvPT0_PKS5_S8_PKlS8_iibS5_b --------------------------
	.section	.nv.constant0._ZN2at6native51_GLOBAL__N__eebb21b7_18_MultiMarginLoss_cu_b86932df31MultiMarginLoss_backward_kernelILi2EN3c104HalfEEEvPT0_PKS5_S8_PKlS8_iibS5_b,"a",@progbits
	.sectionflags	@""
	.align	4
.nv.constant0._ZN2at6native51_GLOBAL__N__eebb21b7_18_MultiMarginLoss_cu_b86932df31MultiMarginLoss_backward_kernelILi2EN3c104HalfEEEvPT0_PKS5_S8_PKlS8_iibS5_b:
	.zero		581


//--------------------- .nv.constant0._ZN2at6native51_GLOBAL__N__eebb21b7_18_MultiMarginLoss_cu_b86932df31MultiMarginLoss_backward_kernelILi1EN3c104HalfEEEvPT0_PKS5_S8_PKlS8_iibS5_b --------------------------
	.section	.nv.constant0._ZN2at6native51_GLOBAL__N__eebb21b7_18_MultiMarginLoss_cu_b86932df31MultiMarginLoss_backward_kernelILi1EN3c104HalfEEEvPT0_PKS5_S8_PKlS8_iibS5_b,"a",@progbits
	.sectionflags	@""
	.align	4
.nv.constant0._ZN2at6native51_GLOBAL__N__eebb21b7_18_MultiMarginLoss_cu_b86932df31MultiMarginLoss_backward_kernelILi1EN3c104HalfEEEvPT0_PKS5_S8_PKlS8_iibS5_b:
	.zero		581


//--------------------- .nv.constant0._ZN2at6native51_GLOBAL__N__eebb21b7_18_MultiMarginLoss_cu_b86932df31MultiMarginLoss_backward_kernelILi2EfEEvPT0_PKS3_S6_PKlS6_iibS3_b --------------------------
	.section	.nv.constant0._ZN2at6native51_GLOBAL__N__eebb21b7_18_MultiMarginLoss_cu_b86932df31MultiMarginLoss_backward_kernelILi2EfEEvPT0_PKS3_S6_PKlS6_iibS3_b,"a",@progbits
	.sectionflags	@""
	.align	4
.nv.constant0._ZN2at6native51_GLOBAL__N__eebb21b7_18_MultiMarginLoss_cu_b86932df31MultiMarginLoss_backward_kernelILi2EfEEvPT0_PKS3_S6_PKlS6_iibS3_b:
	.zero		585


//--------------------- .nv.constant0._ZN2at6native51_GLOBAL__N__eebb21b7_18_MultiMarginLoss_cu_b86932df31MultiMarginLoss_backward_kernelILi1EfEEvPT0_PKS3_S6_PKlS6_iibS3_b --------------------------
	.section	.nv.constant0._ZN2at6native51_GLOBAL__N__eebb21b7_18_MultiMarginLoss_cu_b86932df31MultiMarginLoss_backward_kernelILi1EfEEvPT0_PKS3_S6_PKlS6_iibS3_b,"a",@progbits
	.sectionflags	@""
	.align	4
.nv.constant0._ZN2at6native51_GLOBAL__N__eebb21b7_18_MultiMarginLoss_cu_b86932df31MultiMarginLoss_backward_kernelILi1EfEEvPT0_PKS3_S6_PKlS6_iibS3_b:
	.zero		585


//--------------------- .nv.constant0._ZN2at6native51_GLOBAL__N__eebb21b7_18_MultiMarginLoss_cu_b86932df31MultiMarginLoss_backward_kernelILi2EdEEvPT0_PKS3_S6_PKlS6_iibS3_b --------------------------
	.section	.nv.constant0._ZN2at6native51_GLOBAL__N__eebb21b7_18_MultiMarginLoss_cu_b86932df31MultiMarginLoss_backward_kernelILi2EdEEvPT0_PKS3_S6_PKlS6_iibS3_b,"a",@progbits
	.sectionflags	@""
	.align	4
.nv.constant0._ZN2at6native51_GLOBAL__N__eebb21b7_18_MultiMarginLoss_cu_b86932df31MultiMarginLoss_backward_kernelILi2EdEEvPT0_PKS3_S6_PKlS6_iibS3_b:
	.zero		593


//--------------------- .nv.constant0._ZN2at6native51_GLOBAL__N__eebb21b7_18_MultiMarginLoss_cu_b86932df31MultiMarginLoss_backward_kernelILi1EdEEvPT0_PKS3_S6_PKlS6_iibS3_b --------------------------
	.section	.nv.constant0._ZN2at6native51_GLOBAL__N__eebb21b7_18_MultiMarginLoss_cu_b86932df31MultiMarginLoss_backward_kernelILi1EdEEvPT0_PKS3_S6_PKlS6_iibS3_b,"a",@progbits
	.sectionflags	@""
	.align	4
.nv.constant0._ZN2at6native51_GLOBAL__N__eebb21b7_18_MultiMarginLoss_cu_b86932df31MultiMarginLoss_backward_kernelILi1EdEEvPT0_PKS3_S6_PKlS6_iibS3_b:
	.zero		593


//--------------------- .nv.constant0._ZN2at6native51_GLOBAL__N__eebb21b7_18_MultiMarginLoss_cu_b86932df30MultiMarginLoss_forward_kernelILi2EN3c108BFloat16EEEvPT0_PKS5_PKlS8_iibS5_ --------------------------
	.section	.nv.constant0._ZN2at6native51_GLOBAL__N__eebb21b7_18_MultiMarginLoss_cu_b86932df30MultiMarginLoss_forward_kernelILi2EN3c108BFloat16EEEvPT0_PKS5_PKlS8_iibS5_,"a",@progbits
	.sectionflags	@""
	.align	4
.nv.constant0._ZN2at6native51_GLOBAL__N__eebb21b7_18_MultiMarginLoss_cu_b86932df30MultiMarginLoss_forward_kernelILi2EN3c108BFloat16EEEvPT0_PKS5_PKlS8_iibS5_:
	.zero		572


//--------------------- .nv.constant0._ZN2at6native51_GLOBAL__N__eebb21b7_18_MultiMarginLoss_cu_b86932df30MultiMarginLoss_forward_kernelILi1EN3c108BFloat16EEEvPT0_PKS5_PKlS8_iibS5_ --------------------------
	.section	.nv.constant0._ZN2at6native51_GLOBAL__N__eebb21b7_18_MultiMarginLoss_cu_b86932df30MultiMarginLoss_forward_kernelILi1EN3c108BFloat16EEEvPT0_PKS5_PKlS8_iibS5_,"a",@progbits
	.sectionflags	@""
	.align	4
.nv.constant0._ZN2at6native51_GLOBAL__N__eebb21b7_18_MultiMarginLoss_cu_b86932df30MultiMarginLoss_forward_kernelILi1EN3c108BFloat16EEEvPT0_PKS5_PKlS8_iibS5_:
	.zero		572


//--------------------- .nv.constant0._ZN2at6native51_GLOBAL__N__eebb21b7_18_MultiMarginLoss_cu_b86932df30MultiMarginLoss_forward_kernelILi2EN3c104HalfEEEvPT0_PKS5_PKlS8_iibS5_ --------------------------
	.section	.nv.constant0._ZN2at6native51_GLOBAL__N__eebb21b7_18_MultiMarginLoss_cu_b86932df30MultiMarginLoss_forward_kernelILi2EN3c104HalfEEEvPT0_PKS5_PKlS8_iibS5_,"a",@progbits
	.sectionflags	@""
	.align	4
.nv.constant0._ZN2at6native51_GLOBAL__N__eebb21b7_18_MultiMarginLoss_cu_b86932df30MultiMarginLoss_forward_kernelILi2EN3c104HalfEEEvPT0_PKS5_PKlS8_iibS5_:
	.zero		572


//--------------------- .nv.constant0._ZN2at6native51_GLOBAL__N__eebb21b7_18_MultiMarginLoss_cu_b86932df30MultiMarginLoss_forward_kernelILi1EN3c104HalfEEEvPT0_PKS5_PKlS8_iibS5_ --------------------------
	.section	.nv.constant0._ZN2at6native51_GLOBAL__N__eebb21b7_18_MultiMarginLoss_cu_b86932df30MultiMarginLoss_forward_kernelILi1EN3c104HalfEEEvPT0_PKS5_PKlS8_iibS5_,"a",@progbits
	.sectionflags	@""
	.align	4
.nv.constant0._ZN2at6native51_GLOBAL__N__eebb21b7_18_MultiMarginLoss_cu_b86932df30MultiMarginLoss_forward_kernelILi1EN3c104HalfEEEvPT0_PKS5_PKlS8_iibS5_:
	.zero		572


//--------------------- .nv.constant0._ZN2at6native51_GLOBAL__N__eebb21b7_18_MultiMarginLoss_cu_b86932df30MultiMarginLoss_forward_kernelILi2EfEEvPT0_PKS3_PKlS6_iibS3_ --------------------------
	.section	.nv.constant0._ZN2at6native51_GLOBAL__N__eebb21b7_18_MultiMarginLoss_cu_b86932df30MultiMarginLoss_forward_kernelILi2EfEEvPT0_PKS3_PKlS6_iibS3_,"a",@progbits
	.sectionflags	@""
	.align	4
.nv.constant0._ZN2at6native51_GLOBAL__N__eebb21b7_18_MultiMarginLoss_cu_b86932df30MultiMarginLoss_forward_kernelILi2EfEEvPT0_PKS3_PKlS6_iibS3_:
	.zero		576


//--------------------- .nv.constant0._ZN2at6native51_GLOBAL__N__eebb21b7_18_MultiMarginLoss_cu_b86932df30MultiMarginLoss_forward_kernelILi1EfEEvPT0_PKS3_PKlS6_iibS3_ --------------------------
	.section	.nv.constant0._ZN2at6native51_GLOBAL__N__eebb21b7_18_MultiMarginLoss_cu_b86932df30MultiMarginLoss_forward_kernelILi1EfEEvPT0_PKS3_PKlS6_iibS3_,"a",@progbits
	.sectionflags	@""
	.align	4
.nv.constant0._ZN2at6native51_GLOBAL__N__eebb21b7_18_MultiMarginLoss_cu_b86932df30MultiMarginLoss_forward_kernelILi1EfEEvPT0_PKS3_PKlS6_iibS3_:
	.zero		576


//--------------------- .nv.constant0._ZN2at6native51_GLOBAL__N__eebb21b7_18_MultiMarginLoss_cu_b86932df30MultiMarginLoss_forward_kernelILi2EdEEvPT0_PKS3_PKlS6_iibS3_ --------------------------
	.section	.nv.constant0._ZN2at6native51_GLOBAL__N__eebb21b7_18_MultiMarginLoss_cu_b86932df30MultiMarginLoss_forward_kernelILi2EdEEvPT0_PKS3_PKlS6_iibS3_,"a",@progbits
	.sectionflags	@""
	.align	4
.nv.constant0._ZN2at6native51_GLOBAL__N__eebb21b7_18_MultiMarginLoss_cu_b86932df30MultiMarginLoss_forward_kernelILi2EdEEvPT0_PKS3_PKlS6_iibS3_:
	.zero		584


//--------------------- .nv.constant0._ZN2at6native51_GLOBAL__N__eebb21b7_18_MultiMarginLoss_cu_b86932df30MultiMarginLoss_forward_kernelILi1EdEEvPT0_PKS3_PKlS6_iibS3_ --------------------------
	.section	.nv.constant0._ZN2at6native51_GLOBAL__N__eebb21b7_18_MultiMarginLoss_cu_b86932df30MultiMarginLoss_forward_kernelILi1EdEEvPT0_PKS3_PKlS6_iibS3_,"a",@progbits
	.sectionflags	@""
	.align	4
.nv.constant0._ZN2at6native51_GLOBAL__N__eebb21b7_18_MultiMarginLoss_cu_b86932df30MultiMarginLoss_forward_kernelILi1EdEEvPT0_PKS3_PKlS6_iibS3_:
	.zero		584


//--------------------- SYMBOLS --------------------------

	.type		.nv.reservedSmem.offset0,@object
	.size		.nv.reservedSmem.offset0,0x4
	.type		__assertfail,@function
